def matmul_kernel(
    a_ptr,
    b_ptr,
    c_ptr,
    M,
    N,
    K,
    stride_am,
    stride_ak,
    stride_bk,
    stride_bn,
    stride_cm,
    stride_cn,
    BLOCK_M: tl.constexpr,
    BLOCK_N: tl.constexpr,
    BLOCK_K: tl.constexpr,
    GROUP_M: tl.constexpr,
):
    pid = tl.program_id(axis=0)
    num_pid_m = tl.cdiv(M, BLOCK_M)
    num_pid_n = tl.cdiv(N, BLOCK_N)
    num_pid_in_group = GROUP_M * num_pid_n
    group_id = pid // num_pid_in_group
    first_pid_m = group_id * GROUP_M
    group_size_m = min(num_pid_m - first_pid_m, GROUP_M)
    pid_m = first_pid_m + ((pid % num_pid_in_group) % group_size_m)
    pid_n = (pid % num_pid_in_group) // group_size_m

    offs_am = (pid_m * BLOCK_M + tl.arange(0, BLOCK_M)) % M
    offs_bn = (pid_n * BLOCK_N + tl.arange(0, BLOCK_N)) % N
    offs_k = tl.arange(0, BLOCK_K)
    a_ptrs = a_ptr + offs_am[:, None] * stride_am + offs_k[None, :] * stride_ak
    b_ptrs = b_ptr + offs_k[:, None] * stride_bk + offs_bn[None, :] * stride_bn

    acc = tl.zeros((BLOCK_M, BLOCK_N), dtype=tl.float32)
    for kk in range(0, tl.cdiv(K, BLOCK_K)):
        a = tl.load(a_ptrs, mask=offs_k[None, :] < K - kk * BLOCK_K, other=0.0)
        b = tl.load(b_ptrs, mask=offs_k[:, None] < K - kk * BLOCK_K, other=0.0)
        acc = tl.dot(a, b, acc)
        a_ptrs += BLOCK_K * stride_ak
        b_ptrs += BLOCK_K * stride_bk

    c = acc.to(c_ptr.dtype.element_ty)
    offs_cm = pid_m * BLOCK_M + tl.arange(0, BLOCK_M)
    offs_cn = pid_n * BLOCK_N + tl.arange(0, BLOCK_N)
    c_ptrs = c_ptr + offs_cm[:, None] * stride_cm + offs_cn[None, :] * stride_cn
    mask = (offs_cm[:, None] < M) & (offs_cn[None, :] < N)
    tl.store(c_ptrs, c, mask=mask)

# config = {"BLOCK_K": 256, "BLOCK_M": 128, "BLOCK_N": 128, "GROUP_M": 8, "arch": "sm_100", "dtype": "fp8e4m3", "num_ctas": 1, "num_stages": 3, "num_warps": 4}
# arch = sm_100


// ===== COMPILED SASS (sm_100a) =====

	.target	sm_100a

	.elftype	@"ET_EXEC"


//--------------------- .note.nv.tkinfo           --------------------------
	.section	.note.nv.tkinfo,"",@"SHT_NOTE"
	.sectionflags	@"SHF_NOTE_NV_TKINFO"
	.tkinfo
        /*0018*/ 	.word	0x00000081
        /*0030*/ 	.string	""
        /*0030*/ 	.string	"ptxas-blackwell"
        /*0030*/ 	.string	"Cuda compilation tools, release 12.9, V12.9.86"
        /*0030*/ 	.string	"Build cuda_12.9.r12.9/compiler.36037853_0"
        /*0030*/ 	.string	"-v  -suppress-debug-info  -lineinfo  -arch sm_100a "



//--------------------- .note.nv.cuver            --------------------------
	.section	.note.nv.cuver,"",@"SHT_NOTE"
	.sectionflags	@"SHF_NOTE_NV_CUVER"
        /*0018*/ 	.short	0x0001
        /*001a*/ 	.short	0x0064
        /*001c*/ 	.short	0x0001
        /*001e*/ 	.short	0x0000
        /*0020*/ 	.short	0x0001
        /*0022*/ 	.short	0x0000


//--------------------- .nv.info                  --------------------------
	.section	.nv.info,"",@"SHT_CUDA_INFO"
	.align	4


	//----- nvinfo : EIATTR_REGCOUNT
	.align		4
        /*0000*/ 	.byte	0x04, 0x2f
        /*0002*/ 	.short	(.L_4 - .L_3)
	.align		4
.L_3:
        /*0004*/ 	.word	index@(matmul_kernel)
        /*0008*/ 	.word	0x000000a8


	//----- nvinfo : EIATTR_FRAME_SIZE
	.align		4
.L_4:
        /*000c*/ 	.byte	0x04, 0x11
        /*000e*/ 	.short	(.L_6 - .L_5)
	.align		4
.L_5:
        /*0010*/ 	.word	index@($__internal_2_$__cuda_sm10x_tcgen05_guardrail_trap_unallocated_columns_being_dealloced)
        /*0014*/ 	.word	0x00001a68


	//----- nvinfo : EIATTR_FRAME_SIZE
	.align		4
.L_6:
        /*0018*/ 	.byte	0x04, 0x11
        /*001a*/ 	.short	(.L_8 - .L_7)
	.align		4
.L_7:
        /*001c*/ 	.word	index@($__internal_1_$__cuda_sm10x_tcgen05_guardrail_trap_phase_invalid_during_alloc)
        /*0020*/ 	.word	0x00001a68


	//----- nvinfo : EIATTR_FRAME_SIZE
	.align		4
.L_8:
        /*0024*/ 	.byte	0x04, 0x11
        /*0026*/ 	.short	(.L_10 - .L_9)
	.align		4
.L_9:
        /*0028*/ 	.word	index@($__internal_0_$__cuda_sm10x_tcgen05_guardrail_trap_col_being_dealloced_not_returned_by_alloc)
        /*002c*/ 	.word	0x00001a68


	//----- nvinfo : EIATTR_FRAME_SIZE
	.align		4
.L_10:
        /*0030*/ 	.byte	0x04, 0x11
        /*0032*/ 	.short	(.L_12 - .L_11)
	.align		4
.L_11:
        /*0034*/ 	.word	index@(matmul_kernel)
        /*0038*/ 	.word	0x00001a68


	//----- nvinfo : EIATTR_MIN_STACK_SIZE
	.align		4
.L_12:
        /*003c*/ 	.byte	0x04, 0x12
        /*003e*/ 	.short	(.L_14 - .L_13)
	.align		4
.L_13:
        /*0040*/ 	.word	index@(matmul_kernel)
        /*0044*/ 	.word	0x00001a68
.L_14:


//--------------------- .nv.info.matmul_kernel    --------------------------
	.section	.nv.info.matmul_kernel,"",@"SHT_CUDA_INFO"
	.sectionflags	@""
	.align	4


	//----- nvinfo : EIATTR_CUDA_API_VERSION
	.align		4
        /*0000*/ 	.byte	0x04, 0x37
        /*0002*/ 	.short	(.L_16 - .L_15)
.L_15:
        /*0004*/ 	.word	0x00000081


	//----- nvinfo : EIATTR_KPARAM_INFO
	.align		4
.L_16:
        /*0008*/ 	.byte	0x04, 0x17
        /*000a*/ 	.short	(.L_18 - .L_17)
.L_17:
        /*000c*/ 	.word	0x00000000
        /*0010*/ 	.short	0x000d
        /*0012*/ 	.short	0x0048
        /*0014*/ 	.byte	0x00, 0xf4, 0x21, 0x00


	//----- nvinfo : EIATTR_KPARAM_INFO
	.align		4
.L_18:
        /*0018*/ 	.byte	0x04, 0x17
        /*001a*/ 	.short	(.L_20 - .L_19)
.L_19:
        /*001c*/ 	.word	0x00000000
        /*0020*/ 	.short	0x000c
        /*0022*/ 	.short	0x0040
        /*0024*/ 	.byte	0x00, 0xf4, 0x21, 0x00


	//----- nvinfo : EIATTR_KPARAM_INFO
	.align		4
.L_20:
        /*0028*/ 	.byte	0x04, 0x17
        /*002a*/ 	.short	(.L_22 - .L_21)
.L_21:
        /*002c*/ 	.word	0x00000000
        /*0030*/ 	.short	0x000b
        /*0032*/ 	.short	0x0038
        /*0034*/ 	.byte	0x00, 0xf0, 0x11, 0x00


	//----- nvinfo : EIATTR_KPARAM_INFO
	.align		4
.L_22:
        /*0038*/ 	.byte	0x04, 0x17
        /*003a*/ 	.short	(.L_24 - .L_23)
.L_23:
        /*003c*/ 	.word	0x00000000
        /*0040*/ 	.short	0x000a
        /*0042*/ 	.short	0x0034
        /*0044*/ 	.byte	0x00, 0xf0, 0x11, 0x00


	//----- nvinfo : EIATTR_KPARAM_INFO
	.align		4
.L_24:
        /*0048*/ 	.byte	0x04, 0x17
        /*004a*/ 	.short	(.L_26 - .L_25)
.L_25:
        /*004c*/ 	.word	0x00000000
        /*0050*/ 	.short	0x0009
        /*0052*/ 	.short	0x0030
        /*0054*/ 	.byte	0x00, 0xf0, 0x11, 0x00


	//----- nvinfo : EIATTR_KPARAM_INFO
	.align		4
.L_26:
        /*0058*/ 	.byte	0x04, 0x17
        /*005a*/ 	.short	(.L_28 - .L_27)
.L_27:
        /*005c*/ 	.word	0x00000000
        /*0060*/ 	.short	0x0008
        /*0062*/ 	.short	0x002c
        /*0064*/ 	.byte	0x00, 0xf0, 0x11, 0x00


	//----- nvinfo : EIATTR_KPARAM_INFO
	.align		4
.L_28:
        /*0068*/ 	.byte	0x04, 0x17
        /*006a*/ 	.short	(.L_30 - .L_29)
.L_29:
        /*006c*/ 	.word	0x00000000
        /*0070*/ 	.short	0x0007
        /*0072*/ 	.short	0x0028
        /*0074*/ 	.byte	0x00, 0xf0, 0x11, 0x00


	//----- nvinfo : EIATTR_KPARAM_INFO
	.align		4
.L_30:
        /*0078*/ 	.byte	0x04, 0x17
        /*007a*/ 	.short	(.L_32 - .L_31)
.L_31:
        /*007c*/ 	.word	0x00000000
        /*0080*/ 	.short	0x0006
        /*0082*/ 	.short	0x0024
        /*0084*/ 	.byte	0x00, 0xf0, 0x11, 0x00


	//----- nvinfo : EIATTR_KPARAM_INFO
	.align		4
.L_32:
        /*0088*/ 	.byte	0x04, 0x17
        /*008a*/ 	.short	(.L_34 - .L_33)
.L_33:
        /*008c*/ 	.word	0x00000000
        /*0090*/ 	.short	0x0005
        /*0092*/ 	.short	0x0020
        /*0094*/ 	.byte	0x00, 0xf0, 0x11, 0x00


	//----- nvinfo : EIATTR_KPARAM_INFO
	.align		4
.L_34:
        /*0098*/ 	.byte	0x04, 0x17
        /*009a*/ 	.short	(.L_36 - .L_35)
.L_35:
        /*009c*/ 	.word	0x00000000
        /*00a0*/ 	.short	0x0004
        /*00a2*/ 	.short	0x001c
        /*00a4*/ 	.byte	0x00, 0xf0, 0x11, 0x00


	//----- nvinfo : EIATTR_KPARAM_INFO
	.align		4
.L_36:
        /*00a8*/ 	.byte	0x04, 0x17
        /*00aa*/ 	.short	(.L_38 - .L_37)
.L_37:
        /*00ac*/ 	.word	0x00000000
        /*00b0*/ 	.short	0x0003
        /*00b2*/ 	.short	0x0018
        /*00b4*/ 	.byte	0x00, 0xf0, 0x11, 0x00


	//----- nvinfo : EIATTR_KPARAM_INFO
	.align		4
.L_38:
        /*00b8*/ 	.byte	0x04, 0x17
        /*00ba*/ 	.short	(.L_40 - .L_39)
.L_39:
        /*00bc*/ 	.word	0x00000000
        /*00c0*/ 	.short	0x0002
        /*00c2*/ 	.short	0x0010
        /*00c4*/ 	.byte	0x00, 0xf4, 0x21, 0x00


	//----- nvinfo : EIATTR_KPARAM_INFO
	.align		4
.L_40:
        /*00c8*/ 	.byte	0x04, 0x17
        /*00ca*/ 	.short	(.L_42 - .L_41)
.L_41:
        /*00cc*/ 	.word	0x00000000
        /*00d0*/ 	.short	0x0001
        /*00d2*/ 	.short	0x0008
        /*00d4*/ 	.byte	0x00, 0xf4, 0x21, 0x00


	//----- nvinfo : EIATTR_KPARAM_INFO
	.align		4
.L_42:
        /*00d8*/ 	.byte	0x04, 0x17
        /*00da*/ 	.short	(.L_44 - .L_43)
.L_43:
        /*00dc*/ 	.word	0x00000000
        /*00e0*/ 	.short	0x0000
        /*00e2*/ 	.short	0x0000
        /*00e4*/ 	.byte	0x00, 0xf4, 0x21, 0x00


	//----- nvinfo : EIATTR_AT_ENTRY_FRAGMENTS
	.align		4
.L_44:
        /*00e8*/ 	.byte	0x04, 0x4f
        /*00ea*/ 	.short	(.L_46 - .L_45)


	//   ....[0]....
.L_45:
        /*00ec*/ 	.word	0x00000004


	//----- nvinfo : EIATTR_RESERVED_SMEM_USED
	.align		4
.L_46:
        /*00f0*/ 	.byte	0x01, 0x41
	.zero		2


	//----- nvinfo : EIATTR_SPARSE_MMA_MASK
	.align		4
        /*00f4*/ 	.byte	0x03, 0x50
        /*00f6*/ 	.short	0x0000


	//----- nvinfo : EIATTR_TCGEN05_1CTA_USED
	.align		4
        /*00f8*/ 	.byte	0x01, 0x51
	.zero		2


	//----- nvinfo : EIATTR_MAXREG_COUNT
	.align		4
        /*00fc*/ 	.byte	0x03, 0x1b
        /*00fe*/ 	.short	0x00ff


	//----- nvinfo : EIATTR_NUM_BARRIERS
	.align		4
        /*0100*/ 	.byte	0x02, 0x4c
        /*0102*/ 	.byte	0x01
	.zero		1


	//----- nvinfo : EIATTR_ANNOTATIONS
	.align		4
        /*0104*/ 	.byte	0x04, 0x55
        /*0106*/ 	.short	(.L_48 - .L_47)


	//   ....[0]....
.L_47:
        /*0108*/ 	.word	0x00000001
        /*010c*/ 	.byte	0x50, 0x09, 0x00, 0x00, 0x01, 0x00, 0x00, 0x00, 0xd0, 0x0a, 0x00, 0x00, 0x01, 0x00, 0x00, 0x00
        /* <DEDUP_REMOVED lines=2764> */
        /*addc*/ 	.byte	0xa0, 0x35, 0x04, 0x00, 0x01, 0x00, 0x00, 0x00, 0xd0, 0x35, 0x04, 0x00


	//----- nvinfo : EIATTR_INT_WARP_WIDE_INSTR_OFFSETS
	.align		4
.L_48:
        /*ade8*/ 	.byte	0x04, 0x31
        /*adea*/ 	.short	(.L_50 - .L_49)


	//   ....[0]....
.L_49:
        /*adec*/ 	.word	0x00006400


	//   ....[1]....
        /*adf0*/ 	.word	0x00006490


	//   ....[2]....
        /*adf4*/ 	.word	0x00015740


	//   ....[3]....
        /*adf8*/ 	.word	0x00043c10


	//   ....[4]....
        /*adfc*/ 	.word	0x00043c60


	//----- nvinfo : EIATTR_COOP_GROUP_MASK_REGIDS
	.align		4
.L_50:
        /*ae00*/ 	.byte	0x04, 0x29
        /*ae02*/ 	.short	(.L_52 - .L_51)


	//   ....[0]....
.L_51:
        /*ae04*/ 	.word	0xffffffff


	//   ....[1]....
        /*ae08*/ 	.word	0xffffffff


	//   ....[2]....
        /*ae0c*/ 	.word	0xffffffff


	//   ....[3]....
        /*ae10*/ 	.word	0xffffffff


	//----- nvinfo : EIATTR_COOP_GROUP_INSTR_OFFSETS
	.align		4
.L_52:
        /*ae14*/ 	.byte	0x04, 0x28
        /*ae16*/ 	.short	(.L_54 - .L_53)


	//   ....[0]....
.L_53:
        /*ae18*/ 	.word	0x00000070


	//   ....[1]....
        /*ae1c*/ 	.word	0x00000330


	//   ....[2]....
        /*ae20*/ 	.word	0x00043aa0


	//   ....[3]....
        /*ae24*/ 	.word	0x00043d10


	//----- nvinfo : EIATTR_VRC_CTA_INIT_COUNT
	.align		4
.L_54:
        /*ae28*/ 	.byte	0x02, 0x4a
        /*ae2a*/ 	.byte	0x80
	.zero		1


	//----- nvinfo : EIATTR_MBARRIER_INSTR_OFFSETS
	.align		4
        /*ae2c*/ 	.byte	0x04, 0x39
        /*ae2e*/ 	.short	(.L_56 - .L_55)


	//   ....[0]....
.L_55:
        /*ae30*/ 	.word	0x00007eb0
        /*ae34*/ 	.word	0x000000ff
        /*ae38*/ 	.word	0x00000000
        /*ae3c*/ 	.short	0x0100
        /*ae3e*/ 	.byte	0x0b
	.zero		1


	//   ....[1]....
        /*ae40*/ 	.word	0x00015760
        /*ae44*/ 	.word	0x000000ff
        /*ae48*/ 	.word	0x00020008
        /*ae4c*/ 	.short	0x0100
        /*ae4e*/ 	.byte	0x09
	.zero		1


	//   ....[2]....
        /*ae50*/ 	.word	0x00025d90
        /*ae54*/ 	.word	0x000000ff
        /*ae58*/ 	.word	0x00000000
        /*ae5c*/ 	.short	0x010a
        /*ae5e*/ 	.byte	0x0b
	.zero		1


	//   ....[3]....
        /*ae60*/ 	.word	0x0003f540
        /*ae64*/ 	.word	0x000000ff
        /*ae68*/ 	.word	0x00000000
        /*ae6c*/ 	.short	0x010a
        /*ae6e*/ 	.byte	0x0b
	.zero		1


	//   ....[4]....
        /*ae70*/ 	.word	0x0003f6c0
        /*ae74*/ 	.word	0x000000ff
        /*ae78*/ 	.word	0x00020000
        /*ae7c*/ 	.short	0x0108
        /*ae7e*/ 	.byte	0x09
	.zero		1


	//   ....[5]....
        /*ae80*/ 	.word	0x0003f6f0
        /*ae84*/ 	.word	0x000000ff
        /*ae88*/ 	.word	0x00020008
        /*ae8c*/ 	.short	0x0108
        /*ae8e*/ 	.byte	0x09
	.zero		1


	//   ....[6]....
        /*ae90*/ 	.word	0x00043d30
        /*ae94*/ 	.word	0x000000ff
        /*ae98*/ 	.word	0x00000000
        /*ae9c*/ 	.short	0x010a
        /*ae9e*/ 	.byte	0x0b
	.zero		1


	//   ....[7]....
        /*aea0*/ 	.word	0x00043d60
        /*aea4*/ 	.word	0x000000ff
        /*aea8*/ 	.word	0x00000000
        /*aeac*/ 	.short	0x010a
        /*aeae*/ 	.byte	0x0b
	.zero		1


	//----- nvinfo : EIATTR_NUM_MBARRIERS
	.align		4
.L_56:
        /*aeb0*/ 	.byte	0x03, 0x38
        /*aeb2*/ 	.short	0x0002


	//----- nvinfo : EIATTR_EXIT_INSTR_OFFSETS
	.align		4
        /*aeb4*/ 	.byte	0x04, 0x1c
        /*aeb6*/ 	.short	(.L_58 - .L_57)


	//   ....[0]....
.L_57:
        /*aeb8*/ 	.word	0x00043d20


	//----- nvinfo : EIATTR_REQNTID
	.align		4
.L_58:
        /*aebc*/ 	.byte	0x04, 0x10
        /*aebe*/ 	.short	(.L_60 - .L_59)
.L_59:
        /*aec0*/ 	.word	0x00000080
        /*aec4*/ 	.word	0x00000001
        /*aec8*/ 	.word	0x00000001


	//----- nvinfo : EIATTR_CRS_STACK_SIZE
	.align		4
.L_60:
        /*aecc*/ 	.byte	0x04, 0x1e
        /*aece*/ 	.short	(.L_62 - .L_61)
.L_61:
        /*aed0*/ 	.word	0x00000000


	//----- nvinfo : EIATTR_CBANK_PARAM_SIZE
	.align		4
.L_62:
        /*aed4*/ 	.byte	0x03, 0x19
        /*aed6*/ 	.short	0x0050


	//----- nvinfo : EIATTR_PARAM_CBANK
	.align		4
        /*aed8*/ 	.byte	0x04, 0x0a
        /*aeda*/ 	.short	(.L_64 - .L_63)
	.align		4
.L_63:
        /*aedc*/ 	.word	index@(.nv.constant0.matmul_kernel)
        /*aee0*/ 	.short	0x0380
        /*aee2*/ 	.short	0x0050


	//----- nvinfo : EIATTR_SW_WAR
	.align		4
.L_64:
        /*aee4*/ 	.byte	0x04, 0x36
        /*aee6*/ 	.short	(.L_66 - .L_65)
.L_65:
        /*aee8*/ 	.word	0x00000008
.L_66:


//--------------------- .nv.compat                --------------------------
	.section	.nv.compat,"",@"SHT_CUDA_COMPAT_INFO"
	.align	4
        /*0000*/ 	.byte	0x02, 0x02, 0x02, 0x00, 0x02, 0x05, 0x05, 0x00, 0x02, 0x03, 0x00, 0x00, 0x02, 0x06, 0x01, 0x00


//--------------------- .nv.callgraph             --------------------------
	.section	.nv.callgraph,"",@"SHT_CUDA_CALLGRAPH"
	.align	4
	.sectionentsize	8
	.align		4
        /*0000*/ 	.word	0x00000000
	.align		4
        /*0004*/ 	.word	0xffffffff
	.align		4
        /*0008*/ 	.word	0x00000000
	.align		4
        /*000c*/ 	.word	0xfffffffe
	.align		4
        /*0010*/ 	.word	0x00000000
	.align		4
        /*0014*/ 	.word	0xfffffffd
	.align		4
        /*0018*/ 	.word	0x00000000
	.align		4
        /*001c*/ 	.word	0xfffffffc


//--------------------- .text.matmul_kernel       --------------------------
	.section	.text.matmul_kernel,"ax",@progbits
	.align	128
        .global         matmul_kernel
        .type           matmul_kernel,@function
        .size           matmul_kernel,(.L_x_20 - matmul_kernel)
        .other          matmul_kernel,@"STO_CUDA_ENTRY STV_DEFAULT"
matmul_kernel:
.text.matmul_kernel:
[----:B------:R-:W0:Y:S01]  /*0000*/  LDC R1, c[0x0][0x37c] ;  /* 0x0000df00ff017b82 */ /* 0x000e220000000800 */
[----:B------:R-:W1:Y:S01]  /*0010*/  S2R R138, SR_TID.X ;  /* 0x00000000008a7919 */ /* 0x000e620000002100 */
[----:B0-----:R-:W-:Y:S01]  /*0020*/  VIADD R1, R1, 0xffffe598 ;  /* 0xffffe59801017836 */ /* 0x001fe20000000000 */
[----:B-1----:R-:W-:-:S13]  /*0030*/  ISETP.GE.U32.AND P0, PT, R138, 0x20, PT ;  /* 0x000000208a00780c */ /* 0x002fda0003f06070 */
[----:B------:R-:W-:Y:S02]  /*0040*/  VOTEU.ANY UP0, P0 ;  /* 0x0000000000ff7886 */ /* 0x000fe40000000100 */
[----:B------:R-:W-:Y:S05]  /*0050*/  BRA.U UP0, `(.L_x_0) ;  /* 0x0000000100b87547 */ /* 0x000fea000b800000 */
[----:B------:R-:W0:Y:S01]  /*0060*/  S2UR UR6, SR_CgaCtaId ;  /* 0x00000000000679c3 */ /* 0x000e220000008800 */
[----:B------:R-:W-:Y:S01]  /*0070*/  NOP ;  /* 0x0000000000007918 */ /* 0x000fe20000000000 */
[----:B------:R-:W-:Y:S02]  /*0080*/  UMOV UR4, 0x40 ;  /* 0x0000004000047882 */ /* 0x000fe40000000000 */
[----:B0-----:R-:W-:-:S09]  /*0090*/  ULEA UR4, UR6, UR4, 0x18 ;  /* 0x0000000406047291 */ /* 0x001fd2000f8ec0ff */
[----:B------:R-:W0:Y:S01]  /*00a0*/  LDS.U8 R0, [UR4] ;  /* 0x00000004ff007984 */ /* 0x000e220008000000 */
[----:B------:R-:W-:Y:S02]  /*00b0*/  UMOV UR4, 0x400 ;  /* 0x0000040000047882 */ /* 0x000fe40000000000 */
[----:B------:R-:W-:Y:S01]  /*00c0*/  ULEA UR4, UR6, UR4, 0x18 ;  /* 0x0000000406047291 */ /* 0x000fe2000f8ec0ff */
[----:B0-----:R-:W-:-:S13]  /*00d0*/  ISETP.NE.AND P0, PT, R0, RZ, PT ;  /* 0x000000ff0000720c */ /* 0x001fda0003f05270 */
[----:B------:R-:W-:Y:S05]  /*00e0*/  @P0 BRA `(.L_x_1) ;  /* 0x00000000007c0947 */ /* 0x000fea0003800000 */
[----:B------:R-:W-:-:S13]  /*00f0*/  ELECT P0, URZ, PT ;  /* 0x0000000000ff782f */ /* 0x000fda0003800000 */
[----:B------:R-:W-:Y:S05]  /*0100*/  @!P0 BRA `(.L_x_2) ;  /* 0x0000000000848947 */ /* 0x000fea0003800000 */
[----:B------:R-:W-:Y:S01]  /*0110*/  UMOV UR5, 0x4 ;  /* 0x0000000400057882 */ /* 0x000fe20000000000 */
[----:B------:R-:W-:Y:S02]  /*0120*/  IMAD.MOV.U32 R4, RZ, RZ, 0x1 ;  /* 0x00000001ff047424 */ /* 0x000fe400078e00ff */
[----:B------:R-:W-:Y:S02]  /*0130*/  IMAD.MOV.U32 R5, RZ, RZ, 0xf ;  /* 0x0000000fff057424 */ /* 0x000fe400078e00ff */
[----:B------:R-:W-:Y:S04]  /*0140*/  DEPBAR.LE SB0, 0x36 ;  /* 0x00008d800000791a */ /* 0x000fe80000000000 */
[----:B------:R-:W0:Y:S02]  /*0150*/  UTCATOMSWS.FIND_AND_SET.ALIGN UP1, UR5, UR5 ;  /* 0x00000005000575e3 */ /* 0x000e240008020800 */
[----:B0-----:R-:W-:-:S04]  /*0160*/  PLOP3.LUT P0, PT, PT, PT, UP1, 0x80, 0x8 ;  /* 0x000000000008781c */ /* 0x001fc80003f0f018 */
[----:B------:R-:W-:-:S04]  /*0170*/  SEL R0, RZ, 0xffffffff, !P0 ;  /* 0xffffffffff007807 */ /* 0x000fc80004000000 */
[----:B------:R-:W-:Y:S01]  /*0180*/  ISETP.NE.AND P0, PT, R0, RZ, PT ;  /* 0x000000ff0000720c */ /* 0x000fe20003f05270 */
[----:B------:R-:W-:-:S12]  /*0190*/  IMAD.U32 R0, RZ, RZ, UR5 ;  /* 0x00000005ff007e24 */ /* 0x000fd8000f8e00ff */
[----:B------:R-:W-:Y:S05]  /*01a0*/  @P0 BRA `(.L_x_3) ;  /* 0x0000000000240947 */ /* 0x000fea0003800000 */
.L_x_4:
[----:B------:R-:W-:Y:S05]  /*01b0*/  NANOSLEEP 0x64 ;  /* 0x000000640000795d */ /* 0x000fea0003800000 */
[----:B------:R-:W-:-:S05]  /*01c0*/  UMOV UR5, 0x4 ;  /* 0x0000000400057882 */ /* 0x000fca0000000000 */
[----:B------:R-:W-:Y:S04]  /*01d0*/  DEPBAR.LE SB0, 0x36 ;  /* 0x00008d800000791a */ /* 0x000fe80000000000 */
[----:B------:R-:W0:Y:S02]  /*01e0*/  UTCATOMSWS.FIND_AND_SET.ALIGN UP1, UR5, UR5 ;  /* 0x00000005000575e3 */ /* 0x000e240008020800 */
[----:B0-----:R-:W-:-:S04]  /*01f0*/  PLOP3.LUT P0, PT, PT, PT, UP1, 0x80, 0x8 ;  /* 0x000000000008781c */ /* 0x001fc80003f0f018 */
[----:B------:R-:W-:-:S04]  /*0200*/  SEL R0, RZ, 0xffffffff, !P0 ;  /* 0xffffffffff007807 */ /* 0x000fc80004000000 */
[----:B------:R-:W-:Y:S01]  /*0210*/  ISETP.NE.AND P0, PT, R0, RZ, PT ;  /* 0x000000ff0000720c */ /* 0x000fe20003f05270 */
[----:B------:R-:W-:-:S12]  /*0220*/  IMAD.U32 R0, RZ, RZ, UR5 ;  /* 0x00000005ff007e24 */ /* 0x000fd8000f8e00ff */
[----:B------:R-:W-:Y:S05]  /*0230*/  @!P0 BRA `(.L_x_4) ;  /* 0xfffffffc00dc8947 */ /* 0x000fea000383ffff */
.L_x_3:
[C---:B------:R-:W-:Y:S01]  /*0240*/  VIADD R3, R0.reuse, 0x10 ;  /* 0x0000001000037836 */ /* 0x040fe20000000000 */
[----:B------:R-:W-:Y:S01]  /*0250*/  UMOV UR5, 0x50 ;  /* 0x0000005000057882 */ /* 0x000fe20000000000 */
[----:B------:R-:W-:Y:S01]  /*0260*/  SHF.L.U32 R2, R5, R0, RZ ;  /* 0x0000000005027219 */ /* 0x000fe200000006ff */
[----:B------:R-:W-:Y:S01]  /*0270*/  ULEA UR5, UR6, UR5, 0x18 ;  /* 0x0000000506057291 */ /* 0x000fe2000f8ec0ff */
[----:B------:R-:W-:Y:S01]  /*0280*/  IMAD.SHL.U32 R0, R0, 0x20, RZ ;  /* 0x0000002000007824 */ /* 0x000fe200078e00ff */
[----:B------:R-:W-:-:S04]  /*0290*/  SHF.L.U32 R3, R4, R3, RZ ;  /* 0x0000000304037219 */ /* 0x000fc800000006ff */
[----:B------:R-:W-:-:S05]  /*02a0*/  LOP3.LUT R2, R3, R2, RZ, 0xfc, !PT ;  /* 0x0000000203027212 */ /* 0x000fca00078efcff */
[----:B------:R0:W-:Y:S04]  /*02b0*/  ATOMS.OR RZ, [UR5], R2 ;  /* 0x00000002ffff798c */ /* 0x0001e8000b000005 */
[----:B------:R0:W-:Y:S01]  /*02c0*/  STS [UR4], R0 ;  /* 0x00000000ff007988 */ /* 0x0001e20008000804 */
[----:B------:R-:W-:Y:S05]  /*02d0*/  BRA `(.L_x_2) ;  /* 0x0000000000107947 */ /* 0x000fea0003800000 */
.L_x_1:
[----:B------:R-:W-:Y:S01]  /*02e0*/  IMAD.MOV.U32 R0, RZ, RZ, -0x1 ;  /* 0xffffffffff007424 */ /* 0x000fe200078e00ff */
[----:B------:R-:W-:-:S04]  /*02f0*/  MOV R2, 0x320 ;  /* 0x0000032000027802 */ /* 0x000fc80000000f00 */
[----:B------:R0:W-:Y:S03]  /*0300*/  STS [UR4], R0 ;  /* 0x00000000ff007988 */ /* 0x0001e60008000804 */
[----:B0-----:R-:W-:Y:S05]  /*0310*/  CALL.REL.NOINC `($__internal_1_$__cuda_sm10x_tcgen05_guardrail_trap_phase_invalid_during_alloc) ;  /* 0x0000043800a87944 */ /* 0x001fea0003c00000 */
.L_x_2:
[----:B------:R-:W-:Y:S05]  /*0320*/  WARPSYNC.ALL ;  /* 0x0000000000007948 */ /* 0x000fea0003800000 */
[----:B------:R-:W-:Y:S01]  /*0330*/  NOP ;  /* 0x0000000000007918 */ /* 0x000fe20000000000 */
.L_x_0:
[----:B------:R-:W1:Y:S01]  /*0340*/  LDC.64 R6, c[0x0][0x398] ;  /* 0x0000e600ff067b82 */ /* 0x000e620000000a00 */
[----:B------:R-:W2:Y:S01]  /*0350*/  S2R R5, SR_CTAID.X ;  /* 0x0000000000057919 */ /* 0x000ea20000002500 */
[----:B------:R-:W-:Y:S01]  /*0360*/  LOP3.LUT R140, R138, 0x7f, RZ, 0xc0, !PT ;  /* 0x0000007f8a8c7812 */ /* 0x000fe200078ec0ff */
[----:B------:R-:W-:Y:S01]  /*0370*/  UMOV UR9, 0x400 ;  /* 0x0000040000097882 */ /* 0x000fe20000000000 */
[----:B------:R-:W3:Y:S04]  /*0380*/  LDCU UR5, c[0x0][0x3a4] ;  /* 0x00007480ff0577ac */ /* 0x000ee80008000800 */
[----:B------:R-:W4:Y:S01]  /*0390*/  S2UR UR4, SR_CgaCtaId ;  /* 0x00000000000479c3 */ /* 0x000f220000008800 */
[----:B------:R-:W5:Y:S01]  /*03a0*/  LDCU UR7, c[0x0][0x3ac] ;  /* 0x00007580ff0777ac */ /* 0x000f620008000800 */
[----:B------:R-:W0:Y:S01]  /*03b0*/  LDCU.128 UR16, c[0x0][0x380] ;  /* 0x00007000ff1077ac */ /* 0x000e220008000c00 */
[----:B------:R-:W-:Y:S01]  /*03c0*/  UMOV UR6, 0x1 ;  /* 0x0000000100067882 */ /* 0x000fe20000000000 */
[----:B------:R-:W0:Y:S02]  /*03d0*/  LDCU.64 UR20, c[0x0][0x358] ;  /* 0x00006b00ff1477ac */ /* 0x000e240008000a00 */
[----:B01----:R-:W-:-:S05]  /*03e0*/  VIADD R0, R7, 0x7f ;  /* 0x0000007f07007836 */ /* 0x003fca0000000000 */
[----:B------:R-:W-:Y:S01]  /*03f0*/  SHF.R.S32.HI R3, RZ, 0x1f, R0 ;  /* 0x0000001fff037819 */ /* 0x000fe20000011400 */
[----:B----4-:R-:W-:-:S03]  /*0400*/  ULEA UR9, UR4, UR9, 0x18 ;  /* 0x0000000904097291 */ /* 0x010fc6000f8ec0ff */
[----:B------:R-:W-:Y:S02]  /*0410*/  LEA.HI R3, R3, R0, RZ, 0x7 ;  /* 0x0000000003037211 */ /* 0x000fe400078f38ff */
[----:B--2---:R-:W-:Y:S02]  /*0420*/  IABS R10, R5 ;  /* 0x00000005000a7213 */ /* 0x004fe40000000000 */
[----:B------:R-:W-:-:S05]  /*0430*/  SHF.R.S32.HI R3, RZ, 0x7, R3 ;  /* 0x00000007ff037819 */ /* 0x000fca0000011403 */
[----:B------:R-:W-:-:S05]  /*0440*/  IMAD.SHL.U32 R4, R3, 0x8, RZ ;  /* 0x0000000803047824 */ /* 0x000fca00078e00ff */
[-C--:B------:R-:W-:Y:S02]  /*0450*/  IABS R9, R4.reuse ;  /* 0x0000000400097213 */ /* 0x080fe40000000000 */
[----:B------:R-:W-:Y:S02]  /*0460*/  IABS R12, R4 ;  /* 0x00000004000c7213 */ /* 0x000fe40000000000 */
[----:B------:R-:W0:Y:S08]  /*0470*/  I2F.RP R0, R9 ;  /* 0x0000000900007306 */ /* 0x000e300000209400 */
[----:B0-----:R-:W0:Y:S02]  /*0480*/  MUFU.RCP R0, R0 ;  /* 0x0000000000007308 */ /* 0x001e240000001000 */
[----:B0-----:R-:W-:-:S02]  /*0490*/  VIADD R2, R0, 0xffffffe ;  /* 0x0ffffffe00027836 */ /* 0x001fc40000000000 */
[----:B------:R-:W-:-:S04]  /*04a0*/  IMAD.MOV R0, RZ, RZ, -R12 ;  /* 0x000000ffff007224 */ /* 0x000fc800078e0a0c */
[----:B------:R0:W1:Y:S02]  /*04b0*/  F2I.FTZ.U32.TRUNC.NTZ R3, R2 ;  /* 0x0000000200037305 */ /* 0x000064000021f000 */
[----:B0-----:R-:W-:Y:S02]  /*04c0*/  IMAD.MOV.U32 R2, RZ, RZ, RZ ;  /* 0x000000ffff027224 */ /* 0x001fe400078e00ff */
[----:B-1----:R-:W-:-:S04]  /*04d0*/  IMAD.MOV R8, RZ, RZ, -R3 ;  /* 0x000000ffff087224 */ /* 0x002fc800078e0a03 */
[----:B------:R-:W-:Y:S02]  /*04e0*/  IMAD R11, R8, R9, RZ ;  /* 0x00000009080b7224 */ /* 0x000fe400078e02ff */
[----:B------:R-:W-:Y:S02]  /*04f0*/  IMAD.MOV.U32 R8, RZ, RZ, R10 ;  /* 0x000000ffff087224 */ /* 0x000fe400078e000a */
[----:B------:R-:W-:-:S06]  /*0500*/  IMAD.HI.U32 R3, R3, R11, R2 ;  /* 0x0000000b03037227 */ /* 0x000fcc00078e0002 */
[----:B------:R-:W-:-:S04]  /*0510*/  IMAD.HI.U32 R3, R3, R8, RZ ;  /* 0x0000000803037227 */ /* 0x000fc800078e00ff */
[----:B------:R-:W-:Y:S01]  /*0520*/  IMAD R0, R3, R0, R8 ;  /* 0x0000000003007224 */ /* 0x000fe200078e0208 */
[----:B------:R-:W-:Y:S04]  /*0530*/  BAR.SYNC.DEFER_BLOCKING 0x0 ;  /* 0x0000000000007b1d */ /* 0x000fe80000010000 */
[----:B------:R-:W-:-:S13]  /*0540*/  ISETP.GT.U32.AND P1, PT, R9, R0, PT ;  /* 0x000000000900720c */ /* 0x000fda0003f24070 */
[----:B------:R-:W-:Y:S02]  /*0550*/  @!P1 IMAD.IADD R0, R0, 0x1, -R9 ;  /* 0x0000000100009824 */ /* 0x000fe400078e0a09 */
[----:B------:R-:W-:Y:S01]  /*0560*/  @!P1 VIADD R3, R3, 0x1 ;  /* 0x0000000103039836 */ /* 0x000fe20000000000 */
[----:B------:R-:W-:Y:S02]  /*0570*/  ISETP.NE.AND P1, PT, R4, RZ, PT ;  /* 0x000000ff0400720c */ /* 0x000fe40003f25270 */
[----:B------:R-:W-:Y:S02]  /*0580*/  ISETP.GE.U32.AND P0, PT, R0, R9, PT ;  /* 0x000000090000720c */ /* 0x000fe40003f06070 */
[----:B------:R-:W-:Y:S02]  /*0590*/  LOP3.LUT R0, R5, R4, RZ, 0x3c, !PT ;  /* 0x0000000405007212 */ /* 0x000fe400078e3cff */
[----:B------:R-:W-:Y:S02]  /*05a0*/  IABS R9, R7 ;  /* 0x0000000700097213 */ /* 0x000fe40000000000 */
[----:B------:R-:W-:Y:S01]  /*05b0*/  ISETP.GE.AND P2, PT, R0, RZ, PT ;  /* 0x000000ff0000720c */ /* 0x000fe20003f46270 */
[----:B------:R-:W-:-:S06]  /*05c0*/  VIADD R0, R6, 0x7f ;  /* 0x0000007f06007836 */ /* 0x000fcc0000000000 */
[----:B------:R-:W-:-:S04]  /*05d0*/  @P0 VIADD R3, R3, 0x1 ;  /* 0x0000000103030836 */ /* 0x000fc80000000000 */
[----:B------:R-:W-:Y:S01]  /*05e0*/  IMAD.MOV.U32 R2, RZ, RZ, R3 ;  /* 0x000000ffff027224 */ /* 0x000fe200078e0003 */
[----:B------:R-:W-:-:S03]  /*05f0*/  SHF.R.S32.HI R3, RZ, 0x1f, R0 ;  /* 0x0000001fff037819 */ /* 0x000fc60000011400 */
[----:B------:R-:W-:Y:S01]  /*0600*/  @!P2 IMAD.MOV R2, RZ, RZ, -R2 ;  /* 0x000000ffff02a224 */ /* 0x000fe200078e0a02 */
[----:B------:R-:W-:Y:S02]  /*0610*/  @!P1 LOP3.LUT R2, RZ, R4, RZ, 0x33, !PT ;  /* 0x00000004ff029212 */ /* 0x000fe400078e33ff */
[----:B------:R-:W-:-:S03]  /*0620*/  LEA.HI R3, R3, R0, RZ, 0x7 ;  /* 0x0000000003037211 */ /* 0x000fc600078f38ff */
[----:B------:R-:W-:Y:S02]  /*0630*/  IMAD.SHL.U32 R16, R2, 0x8, RZ ;  /* 0x0000000802107824 */ /* 0x000fe400078e00ff */
[----:B------:R-:W-:-:S03]  /*0640*/  IMAD.MOV R2, RZ, RZ, -R2 ;  /* 0x000000ffff027224 */ /* 0x000fc600078e0a02 */
[----:B------:R-:W-:Y:S01]  /*0650*/  LEA.HI.SX32 R3, R3, -R16, 0x19 ;  /* 0x8000001003037211 */ /* 0x000fe200078fcaff */
[----:B------:R-:W-:Y:S02]  /*0660*/  IMAD R13, R4, R2, R5 ;  /* 0x00000002040d7224 */ /* 0x000fe400078e0205 */
[----:B------:R-:W-:Y:S01]  /*0670*/  IMAD.MOV.U32 R2, RZ, RZ, RZ ;  /* 0x000000ffff027224 */ /* 0x000fe200078e00ff */
[----:B------:R-:W-:Y:S02]  /*0680*/  VIMNMX R14, PT, PT, R3, 0x8, PT ;  /* 0x00000008030e7848 */ /* 0x000fe40003fe0100 */
[----:B------:R-:W-:Y:S02]  /*0690*/  IABS R4, R13 ;  /* 0x0000000d00047213 */ /* 0x000fe40000000000 */
[----:B------:R-:W-:-:S04]  /*06a0*/  IABS R11, R14 ;  /* 0x0000000e000b7213 */ /* 0x000fc80000000000 */
[----:B------:R-:W0:Y:S08]  /*06b0*/  I2F.RP R0, R11 ;  /* 0x0000000b00007306 */ /* 0x000e300000209400 */
[----:B0-----:R-:W0:Y:S02]  /*06c0*/  MUFU.RCP R0, R0 ;  /* 0x0000000000007308 */ /* 0x001e240000001000 */
[----:B0-----:R-:W-:-:S06]  /*06d0*/  VIADD R3, R0, 0xffffffe ;  /* 0x0ffffffe00037836 */ /* 0x001fcc0000000000 */
[----:B------:R-:W0:Y:S02]  /*06e0*/  F2I.FTZ.U32.TRUNC.NTZ R3, R3 ;  /* 0x0000000300037305 */ /* 0x000e24000021f000 */
[----:B0-----:R-:W-:-:S04]  /*06f0*/  IMAD.MOV R8, RZ, RZ, -R3 ;  /* 0x000000ffff087224 */ /* 0x001fc800078e0a03 */
[----:B------:R-:W-:Y:S01]  /*0700*/  IMAD R5, R8, R11, RZ ;  /* 0x0000000b08057224 */ /* 0x000fe200078e02ff */
[----:B------:R-:W-:-:S03]  /*0710*/  IABS R8, R14 ;  /* 0x0000000e00087213 */ /* 0x000fc60000000000 */
[----:B------:R-:W-:-:S04]  /*0720*/  IMAD.HI.U32 R2, R3, R5, R2 ;  /* 0x0000000503027227 */ /* 0x000fc800078e0002 */
[----:B------:R-:W-:Y:S02]  /*0730*/  IMAD.MOV.U32 R5, RZ, RZ, R9 ;  /* 0x000000ffff057224 */ /* 0x000fe400078e0009 */
[----:B------:R-:W-:Y:S01]  /*0740*/  IMAD.MOV.U32 R3, RZ, RZ, R4 ;  /* 0x000000ffff037224 */ /* 0x000fe200078e0004 */
[----:B------:R-:W-:Y:S01]  /*0750*/  IABS R4, R6 ;  /* 0x0000000600047213 */ /* 0x000fe20000000000 */
[----:B------:R-:W0:Y:S01]  /*0760*/  I2F.RP R9, R5 ;  /* 0x0000000500097306 */ /* 0x000e220000209400 */
[----:B------:R-:W-:Y:S02]  /*0770*/  IMAD.MOV R0, RZ, RZ, -R8 ;  /* 0x000000ffff007224 */ /* 0x000fe400078e0a08 */
[----:B------:R-:W-:-:S04]  /*0780*/  IMAD.HI.U32 R2, R2, R3, RZ ;  /* 0x0000000302027227 */ /* 0x000fc800078e00ff */
[----:B------:R-:W-:Y:S01]  /*0790*/  IMAD R0, R2, R0, R3 ;  /* 0x0000000002007224 */ /* 0x000fe200078e0203 */
[----:B------:R-:W1:Y:S04]  /*07a0*/  I2F.RP R8, R4 ;  /* 0x0000000400087306 */ /* 0x000e680000209400 */
[----:B------:R-:W-:-:S04]  /*07b0*/  ISETP.GT.U32.AND P1, PT, R11, R0, PT ;  /* 0x000000000b00720c */ /* 0x000fc80003f24070 */
[----:B0-----:R-:W0:Y:S08]  /*07c0*/  MUFU.RCP R9, R9 ;  /* 0x0000000900097308 */ /* 0x001e300000001000 */
[----:B-1----:R-:W1:Y:S01]  /*07d0*/  MUFU.RCP R8, R8 ;  /* 0x0000000800087308 */ /* 0x002e620000001000 */
[----:B------:R-:W-:Y:S02]  /*07e0*/  @!P1 IMAD.IADD R0, R0, 0x1, -R11 ;  /* 0x0000000100009824 */ /* 0x000fe400078e0a0b */
[----:B------:R-:W-:Y:S01]  /*07f0*/  @!P1 VIADD R2, R2, 0x1 ;  /* 0x0000000102029836 */ /* 0x000fe20000000000 */
[----:B------:R-:W-:-:S02]  /*0800*/  ISETP.NE.AND P1, PT, R14, RZ, PT ;  /* 0x000000ff0e00720c */ /* 0x000fc40003f25270 */
[----:B------:R-:W-:Y:S02]  /*0810*/  ISETP.GE.U32.AND P0, PT, R0, R11, PT ;  /* 0x0000000b0000720c */ /* 0x000fe40003f06070 */
[----:B------:R-:W-:Y:S01]  /*0820*/  LOP3.LUT R0, R13, R14, RZ, 0x3c, !PT ;  /* 0x0000000e0d007212 */ /* 0x000fe200078e3cff */
[----:B0-----:R-:W-:-:S03]  /*0830*/  VIADD R3, R9, 0xffffffe ;  /* 0x0ffffffe09037836 */ /* 0x001fc60000000000 */
[----:B------:R-:W-:-:S03]  /*0840*/  ISETP.GE.AND P2, PT, R0, RZ, PT ;  /* 0x000000ff0000720c */ /* 0x000fc60003f46270 */
[----:B------:R-:W0:Y:S01]  /*0850*/  F2I.FTZ.U32.TRUNC.NTZ R3, R3 ;  /* 0x0000000300037305 */ /* 0x000e22000021f000 */
[----:B-1----:R-:W-:-:S03]  /*0860*/  VIADD R9, R8, 0xffffffe ;  /* 0x0ffffffe08097836 */ /* 0x002fc60000000000 */
[----:B------:R-:W-:-:S04]  /*0870*/  @P0 VIADD R2, R2, 0x1 ;  /* 0x0000000102020836 */ /* 0x000fc80000000000 */
[----:B------:R-:W-:Y:S01]  /*0880*/  IMAD.MOV.U32 R10, RZ, RZ, R2 ;  /* 0x000000ffff0a7224 */ /* 0x000fe200078e0002 */
[----:B------:R-:W1:Y:S03]  /*0890*/  F2I.FTZ.U32.TRUNC.NTZ R9, R9 ;  /* 0x0000000900097305 */ /* 0x000e66000021f000 */
[----:B------:R-:W-:Y:S01]  /*08a0*/  @!P2 IMAD.MOV R10, RZ, RZ, -R10 ;  /* 0x000000ffff0aa224 */ /* 0x000fe200078e0a0a */
[----:B------:R-:W-:Y:S01]  /*08b0*/  @!P1 LOP3.LUT R10, RZ, R14, RZ, 0x33, !PT ;  /* 0x0000000eff0a9212 */ /* 0x000fe200078e33ff */
[----:B0-----:R-:W-:-:S04]  /*08c0*/  IMAD.MOV R2, RZ, RZ, -R3 ;  /* 0x000000ffff027224 */ /* 0x001fc800078e0a03 */
[----:B------:R-:W-:Y:S02]  /*08d0*/  IMAD.SHL.U32 R0, R10, 0x80, RZ ;  /* 0x000000800a007824 */ /* 0x000fe400078e00ff */
[----:B------:R-:W-:Y:S02]  /*08e0*/  IMAD R11, R2, R5, RZ ;  /* 0x00000005020b7224 */ /* 0x000fe400078e02ff */
[----:B------:R-:W-:Y:S01]  /*08f0*/  IMAD.MOV.U32 R2, RZ, RZ, RZ ;  /* 0x000000ffff027224 */ /* 0x000fe200078e00ff */
[----:B------:R-:W-:Y:S01]  /*0900*/  IABS R12, R0 ;  /* 0x00000000000c7213 */ /* 0x000fe20000000000 */
[----:B------:R-:W-:Y:S02]  /*0910*/  VIADD R15, R0, 0x7f ;  /* 0x0000007f000f7836 */ /* 0x000fe40000000000 */
[----:B------:R-:W-:-:S03]  /*0920*/  IMAD.HI.U32 R2, R3, R11, R2 ;  /* 0x0000000b03027227 */ /* 0x000fc600078e0002 */
[----:B------:R-:W-:Y:S01]  /*0930*/  IABS R46, R15 ;  /* 0x0000000f002e7213 */ /* 0x000fe20000000000 */
[----:B------:R-:W-:Y:S01]  /*0940*/  IMAD.MOV R3, RZ, RZ, -R10 ;  /* 0x000000ffff037224 */ /* 0x000fe200078e0a0a */
[----:B------:R0:W-:Y:S01]  /*0950*/  STL [R1+0x11f4], R15 ;  /* 0x0011f40f01007387 */ /* 0x0001e20000100800 */
[----:B------:R-:W-:-:S04]  /*0960*/  IMAD.HI.U32 R8, R2, R12, RZ ;  /* 0x0000000c02087227 */ /* 0x000fc800078e00ff */
[----:B------:R-:W-:Y:S02]  /*0970*/  IMAD R3, R14, R3, R13 ;  /* 0x000000030e037224 */ /* 0x000fe400078e020d */
[----:B-1----:R-:W-:Y:S02]  /*0980*/  IMAD.MOV R11, RZ, RZ, -R9 ;  /* 0x000000ffff0b7224 */ /* 0x002fe400078e0a09 */
[----:B------:R-:W-:Y:S02]  /*0990*/  IMAD.IADD R3, R16, 0x1, R3 ;  /* 0x0000000110037824 */ /* 0x000fe400078e0203 */
[----:B------:R-:W-:Y:S02]  /*09a0*/  IMAD.MOV R13, RZ, RZ, -R8 ;  /* 0x000000ffff0d7224 */ /* 0x000fe400078e0a08 */
[----:B------:R-:W-:Y:S02]  /*09b0*/  IMAD R11, R11, R4, RZ ;  /* 0x000000040b0b7224 */ /* 0x000fe400078e02ff */
[----:B------:R-:W-:-:S02]  /*09c0*/  IMAD.MOV.U32 R8, RZ, RZ, RZ ;  /* 0x000000ffff087224 */ /* 0x000fc400078e00ff */
[----:B------:R-:W-:Y:S02]  /*09d0*/  IMAD R139, R3, 0x80, R140 ;  /* 0x00000080038b7824 */ /* 0x000fe400078e028c */
[----:B------:R-:W-:-:S03]  /*09e0*/  IMAD.HI.U32 R8, R9, R11, R8 ;  /* 0x0000000b09087227 */ /* 0x000fc600078e0008 */
[----:B------:R-:W-:Y:S01]  /*09f0*/  IABS R3, R139 ;  /* 0x0000008b00037213 */ /* 0x000fe20000000000 */
[C---:B------:R-:W-:Y:S01]  /*0a00*/  VIADD R19, R0.reuse, 0x2 ;  /* 0x0000000200137836 */ /* 0x040fe20000000000 */
[----:B------:R-:W-:Y:S01]  /*0a10*/  ISETP.GE.AND P2, PT, R139, RZ, PT ;  /* 0x000000ff8b00720c */ /* 0x000fe20003f46270 */
[----:B------:R-:W-:Y:S02]  /*0a20*/  VIADD R18, R0, 0x3 ;  /* 0x0000000300127836 */ /* 0x000fe40000000000 */
[----:B------:R-:W-:Y:S01]  /*0a30*/  IMAD.HI.U32 R8, R8, R3, RZ ;  /* 0x0000000308087227 */ /* 0x000fe200078e00ff */
[----:B------:R-:W-:Y:S02]  /*0a40*/  IABS R43, R19 ;  /* 0x00000013002b7213 */ /* 0x000fe40000000000 */
[----:B------:R-:W-:Y:S01]  /*0a50*/  IABS R47, R18 ;  /* 0x00000012002f7213 */ /* 0x000fe20000000000 */
[----:B------:R-:W-:Y:S02]  /*0a60*/  IMAD.MOV R8, RZ, RZ, -R8 ;  /* 0x000000ffff087224 */ /* 0x000fe400078e0a08 */
[----:B------:R-:W-:-:S04]  /*0a70*/  IMAD.HI.U32 R10, R2, R46, RZ ;  /* 0x0000002e020a7227 */ /* 0x000fc800078e00ff */
[----:B------:R-:W-:Y:S02]  /*0a80*/  IMAD R3, R4, R8, R3 ;  /* 0x0000000804037224 */ /* 0x000fe400078e0203 */
[----:B------:R-:W-:Y:S02]  /*0a90*/  VIADD R20, R0, 0x1 ;  /* 0x0000000100147836 */ /* 0x000fe40000000000 */
[----:B------:R-:W-:Y:S01]  /*0aa0*/  IMAD.MOV R14, RZ, RZ, -R10 ;  /* 0x000000ffff0e7224 */ /* 0x000fe200078e0a0a */
[----:B------:R-:W-:Y:S01]  /*0ab0*/  ISETP.GT.U32.AND P0, PT, R4, R3, PT ;  /* 0x000000030400720c */ /* 0x000fe20003f04070 */
[----:B------:R-:W-:Y:S01]  /*0ac0*/  IMAD R10, R5, R13, R12 ;  /* 0x0000000d050a7224 */ /* 0x000fe200078e020c */
[----:B------:R-:W-:Y:S01]  /*0ad0*/  STL [R1+0x11bc], R20 ;  /* 0x0011bc1401007387 */ /* 0x000fe20000100800 */
[C---:B------:R-:W-:Y:S01]  /*0ae0*/  VIADD R17, R0.reuse, 0x4 ;  /* 0x0000000400117836 */ /* 0x040fe20000000000 */
[----:B------:R-:W-:Y:S01]  /*0af0*/  IABS R27, R20 ;  /* 0x00000014001b7213 */ /* 0x000fe20000000000 */
[----:B0-----:R-:W-:Y:S01]  /*0b00*/  VIADD R15, R0, 0x5 ;  /* 0x00000005000f7836 */ /* 0x001fe20000000000 */
[----:B------:R-:W-:Y:S01]  /*0b10*/  STL [R1+0x11b8], R19 ;  /* 0x0011b81301007387 */ /* 0x000fe20000100800 */
[----:B------:R-:W-:Y:S01]  /*0b20*/  IMAD.HI.U32 R11, R2, R43, RZ ;  /* 0x0000002b020b7227 */ /* 0x000fe200078e00ff */
[----:B------:R-:W-:-:S02]  /*0b30*/  IABS R51, R17 ;  /* 0x0000001100337213 */ /* 0x000fc40000000000 */
[----:B------:R0:W-:Y:S01]  /*0b40*/  STL [R1+0x11b4], R18 ;  /* 0x0011b41201007387 */ /* 0x0001e20000100800 */
[----:B------:R-:W-:Y:S01]  /*0b50*/  IMAD.HI.U32 R12, R2, R47, RZ ;  /* 0x0000002f020c7227 */ /* 0x000fe200078e00ff */
[----:B------:R-:W-:Y:S02]  /*0b60*/  IABS R53, R15 ;  /* 0x0000000f00357213 */ /* 0x000fe40000000000 */
[----:B------:R-:W-:Y:S01]  /*0b70*/  ISETP.GT.U32.AND P5, PT, R5, R10, PT ;  /* 0x0000000a0500720c */ /* 0x000fe20003fa4070 */
[----:B------:R-:W-:Y:S01]  /*0b80*/  @!P0 IMAD.IADD R3, R3, 0x1, -R4 ;  /* 0x0000000103038824 */ /* 0x000fe200078e0a04 */
[----:B------:R-:W-:Y:S01]  /*0b90*/  ISETP.NE.AND P0, PT, R6, RZ, PT ;  /* 0x000000ff0600720c */ /* 0x000fe20003f05270 */
[----:B------:R-:W-:Y:S01]  /*0ba0*/  IMAD.MOV R12, RZ, RZ, -R12 ;  /* 0x000000ffff0c7224 */ /* 0x000fe200078e0a0c */
[----:B------:R-:W-:Y:S01]  /*0bb0*/  STL [R1+0x11c4], R17 ;  /* 0x0011c41101007387 */ /* 0x000fe20000100800 */
[----:B------:R-:W-:Y:S01]  /*0bc0*/  VIADD R22, R0, 0x6 ;  /* 0x0000000600167836 */ /* 0x000fe20000000000 */
[----:B------:R-:W-:Y:S01]  /*0bd0*/  ISETP.GT.U32.AND P1, PT, R4, R3, PT ;  /* 0x000000030400720c */ /* 0x000fe20003f24070 */
[----:B0-----:R-:W-:Y:S01]  /*0be0*/  IMAD.MOV R18, RZ, RZ, -R11 ;  /* 0x000000ffff127224 */ /* 0x001fe200078e0a0b */
[----:B------:R0:W-:Y:S01]  /*0bf0*/  STL [R1+0x11c0], R15 ;  /* 0x0011c00f01007387 */ /* 0x0001e20000100800 */
[----:B------:R-:W-:Y:S01]  /*0c00*/  VIADD R19, R0, 0x9 ;  /* 0x0000000900137836 */ /* 0x000fe20000000000 */
[----:B------:R-:W-:Y:S01]  /*0c10*/  IABS R52, R22 ;  /* 0x0000001600347213 */ /* 0x000fe20000000000 */
[C---:B------:R-:W-:Y:S01]  /*0c20*/  IMAD R46, R5.reuse, R14, R46 ;  /* 0x0000000e052e7224 */ /* 0x040fe200078e022e */
[----:B------:R-:W-:Y:S01]  /*0c30*/  STL [R1+0x11c8], R22 ;  /* 0x0011c81601007387 */ /* 0x000fe20000100800 */
[C---:B------:R-:W-:Y:S01]  /*0c40*/  IMAD R43, R5.reuse, R18, R43 ;  /* 0x00000012052b7224 */ /* 0x040fe200078e022b */
[----:B------:R-:W-:Y:S01]  /*0c50*/  IABS R28, R19 ;  /* 0x00000013001c7213 */ /* 0x000fe20000000000 */
[----:B------:R-:W-:-:S02]  /*0c60*/  IMAD R47, R5, R12, R47 ;  /* 0x0000000c052f7224 */ /* 0x000fc400078e022f */
[----:B------:R-:W-:Y:S01]  /*0c70*/  IMAD.HI.U32 R9, R2, R27, RZ ;  /* 0x0000001b02097227 */ /* 0x000fe200078e00ff */
[----:B------:R-:W-:-:S03]  /*0c80*/  ISETP.GT.U32.AND P3, PT, R5, R43, PT ;  /* 0x0000002b0500720c */ /* 0x000fc60003f64070 */
[----:B------:R-:W-:Y:S01]  /*0c90*/  @!P1 IMAD.IADD R3, R3, 0x1, -R4 ;  /* 0x0000000103039824 */ /* 0x000fe200078e0a04 */
[----:B------:R-:W-:Y:S01]  /*0ca0*/  ISETP.GT.U32.AND P1, PT, R5, R46, PT ;  /* 0x0000002e0500720c */ /* 0x000fe20003f24070 */
[----:B------:R-:W-:-:S04]  /*0cb0*/  IMAD.HI.U32 R13, R2, R51, RZ ;  /* 0x00000033020d7227 */ /* 0x000fc800078e00ff */
[----:B------:R-:W-:-:S04]  /*0cc0*/  IMAD.HI.U32 R14, R2, R53, RZ ;  /* 0x00000035020e7227 */ /* 0x000fc800078e00ff */
[C---:B------:R-:W-:Y:S02]  /*0cd0*/  VIADD R21, R0.reuse, 0x7 ;  /* 0x0000000700157836 */ /* 0x040fe40000000000 */
[----:B------:R-:W-:Y:S01]  /*0ce0*/  @!P2 IMAD.MOV R3, RZ, RZ, -R3 ;  /* 0x000000ffff03a224 */ /* 0x000fe200078e0a03 */
[----:B------:R-:W-:Y:S01]  /*0cf0*/  ISETP.GT.U32.AND P2, PT, R5, R47, PT ;  /* 0x0000002f0500720c */ /* 0x000fe20003f44070 */
[----:B------:R-:W-:Y:S01]  /*0d00*/  IMAD.MOV R16, RZ, RZ, -R9 ;  /* 0x000000ffff107224 */ /* 0x000fe200078e0a09 */
[----:B------:R-:W-:Y:S01]  /*0d10*/  STL [R1+0x11cc], R21 ;  /* 0x0011cc1501007387 */ /* 0x000fe20000100800 */
[----:B------:R-:W-:Y:S01]  /*0d20*/  IMAD.MOV R20, RZ, RZ, -R13 ;  /* 0x000000ffff147224 */ /* 0x000fe200078e0a0d */
[----:B------:R-:W-:Y:S01]  /*0d30*/  IABS R55, R21 ;  /* 0x0000001500377213 */ /* 0x000fe20000000000 */
[----:B0-----:R-:W-:Y:S01]  /*0d40*/  VIADD R15, R0, 0x8 ;  /* 0x00000008000f7836 */ /* 0x001fe20000000000 */
[----:B------:R-:W-:Y:S01]  /*0d50*/  @!P0 LOP3.LUT R3, RZ, R6, RZ, 0x33, !PT ;  /* 0x00000006ff038212 */ /* 0x000fe200078e33ff */
[----:B------:R-:W-:-:S02]  /*0d60*/  IMAD.MOV R14, RZ, RZ, -R14 ;  /* 0x000000ffff0e7224 */ /* 0x000fc400078e0a0e */
[C---:B------:R-:W-:Y:S01]  /*0d70*/  IMAD.HI.U32 R9, R2.reuse, R52, RZ ;  /* 0x0000003402097227 */ /* 0x040fe200078e00ff */
[----:B------:R0:W-:Y:S03]  /*0d80*/  STL [R1+0x11d0], R15 ;  /* 0x0011d00f01007387 */ /* 0x0001e60000100800 */
[----:B------:R-:W-:Y:S01]  /*0d90*/  IMAD.HI.U32 R13, R2, R28, RZ ;  /* 0x0000001c020d7227 */ /* 0x000fe200078e00ff */
[----:B------:R1:W-:Y:S03]  /*0da0*/  STL [R1+0x11d4], R19 ;  /* 0x0011d41301007387 */ /* 0x0003e60000100800 */
[C---:B------:R-:W-:Y:S02]  /*0db0*/  IMAD R27, R5.reuse, R16, R27 ;  /* 0x00000010051b7224 */ /* 0x040fe400078e021b */
[C---:B------:R-:W-:Y:S01]  /*0dc0*/  IMAD R51, R5.reuse, R20, R51 ;  /* 0x0000001405337224 */ /* 0x040fe200078e0233 */
[----:B0-----:R-:W-:Y:S01]  /*0dd0*/  IABS R15, R15 ;  /* 0x0000000f000f7213 */ /* 0x001fe20000000000 */
[C---:B------:R-:W-:Y:S01]  /*0de0*/  IMAD R53, R5.reuse, R14, R53 ;  /* 0x0000000e05357224 */ /* 0x040fe200078e0235 */
[C---:B------:R-:W-:Y:S01]  /*0df0*/  ISETP.GT.U32.AND P6, PT, R5.reuse, R27, PT ;  /* 0x0000001b0500720c */ /* 0x040fe20003fc4070 */
[----:B------:R-:W-:Y:S01]  /*0e00*/  IMAD.MOV R9, RZ, RZ, -R9 ;  /* 0x000000ffff097224 */ /* 0x000fe200078e0a09 */
[C---:B------:R-:W-:Y:S01]  /*0e10*/  ISETP.GT.U32.AND P4, PT, R5.reuse, R51, PT ;  /* 0x000000330500720c */ /* 0x040fe20003f84070 */
[----:B------:R-:W-:Y:S01]  /*0e20*/  IMAD.MOV R13, RZ, RZ, -R13 ;  /* 0x000000ffff0d7224 */ /* 0x000fe200078e0a0d */
[C---:B------:R-:W-:Y:S01]  /*0e30*/  ISETP.GT.U32.AND P0, PT, R5.reuse, R53, PT ;  /* 0x000000350500720c */ /* 0x040fe20003f04070 */
[----:B------:R-:W-:-:S02]  /*0e40*/  IMAD R52, R5, R9, R52 ;  /* 0x0000000905347224 */ /* 0x000fc400078e0234 */
[----:B------:R-:W-:Y:S02]  /*0e50*/  IMAD R28, R5, R13, R28 ;  /* 0x0000000d051c7224 */ /* 0x000fe400078e021c */
[----:B------:R-:W-:Y:S02]  /*0e60*/  @!P5 IMAD.IADD R10, R10, 0x1, -R5 ;  /* 0x000000010a0ad824 */ /* 0x000fe400078e0a05 */
[----:B------:R-:W-:-:S04]  /*0e70*/  IMAD.HI.U32 R11, R2, R55, RZ ;  /* 0x00000037020b7227 */ /* 0x000fc800078e00ff */
[----:B------:R-:W-:-:S04]  /*0e80*/  IMAD.HI.U32 R12, R2, R15, RZ ;  /* 0x0000000f020c7227 */ /* 0x000fc800078e00ff */
[--C-:B------:R-:W-:Y:S01]  /*0e90*/  @!P1 IMAD.IADD R46, R46, 0x1, -R5.reuse ;  /* 0x000000012e2e9824 */ /* 0x100fe200078e0a05 */
[----:B------:R-:W-:Y:S01]  /*0ea0*/  ISETP.GT.U32.AND P1, PT, R5, R52, PT ;  /* 0x000000340500720c */ /* 0x000fe20003f24070 */
[--C-:B------:R-:W-:Y:S01]  /*0eb0*/  @!P3 IMAD.IADD R43, R43, 0x1, -R5.reuse ;  /* 0x000000012b2bb824 */ /* 0x100fe200078e0a05 */
[----:B------:R-:W-:Y:S01]  /*0ec0*/  ISETP.GT.U32.AND P3, PT, R5, R28, PT ;  /* 0x0000001c0500720c */ /* 0x000fe20003f64070 */
[----:B------:R-:W-:Y:S01]  /*0ed0*/  @!P2 IMAD.IADD R47, R47, 0x1, -R5 ;  /* 0x000000012f2fa824 */ /* 0x000fe200078e0a05 */
[C---:B------:R-:W-:Y:S01]  /*0ee0*/  ISETP.GT.U32.AND P2, PT, R5.reuse, R10, PT ;  /* 0x0000000a0500720c */ /* 0x040fe20003f44070 */
[----:B------:R-:W-:Y:S02]  /*0ef0*/  VIADD R17, R0, 0xa ;  /* 0x0000000a00117836 */ /* 0x000fe40000000000 */
[----:B------:R-:W-:Y:S02]  /*0f00*/  IMAD.MOV R16, RZ, RZ, -R11 ;  /* 0x000000ffff107224 */ /* 0x000fe400078e0a0b */
[----:B------:R-:W-:Y:S01]  /*0f10*/  IMAD.MOV R12, RZ, RZ, -R12 ;  /* 0x000000ffff0c7224 */ /* 0x000fe200078e0a0c */
[----:B------:R-:W-:Y:S01]  /*0f20*/  IABS R44, R17 ;  /* 0x00000011002c7213 */ /* 0x000fe20000000000 */
[C---:B------:R-:W-:Y:S01]  /*0f30*/  IMAD R55, R5.reuse, R16, R55 ;  /* 0x0000001005377224 */ /* 0x040fe200078e0237 */
[----:B------:R0:W-:Y:S01]  /*0f40*/  STL [R1+0x11d8], R17 ;  /* 0x0011d81101007387 */ /* 0x0001e20000100800 */
[----:B------:R-:W-:-:S02]  /*0f50*/  IMAD R12, R5, R12, R15 ;  /* 0x0000000c050c7224 */ /* 0x000fc400078e020f */
[C---:B------:R-:W-:Y:S01]  /*0f60*/  VIADD R21, R0.reuse, 0xb ;  /* 0x0000000b00157836 */ /* 0x040fe20000000000 */
[----:B------:R-:W-:Y:S01]  /*0f70*/  ISETP.GT.U32.AND P5, PT, R5, R55, PT ;  /* 0x000000370500720c */ /* 0x000fe20003fa4070 */
[C---:B------:R-:W-:Y:S02]  /*0f80*/  VIADD R20, R0.reuse, 0xc ;  /* 0x0000000c00147836 */ /* 0x040fe40000000000 */
[--C-:B------:R-:W-:Y:S01]  /*0f90*/  @!P6 IMAD.IADD R27, R27, 0x1, -R5.reuse ;  /* 0x000000011b1be824 */ /* 0x100fe200078e0a05 */
[----:B------:R-:W-:Y:S01]  /*0fa0*/  IABS R57, R21 ;  /* 0x0000001500397213 */ /* 0x000fe20000000000 */
[--C-:B------:R-:W-:Y:S01]  /*0fb0*/  @!P4 IMAD.IADD R51, R51, 0x1, -R5.reuse ;  /* 0x000000013333c824 */ /* 0x100fe200078e0a05 */
[----:B------:R-:W-:Y:S01]  /*0fc0*/  IABS R58, R20 ;  /* 0x00000014003a7213 */ /* 0x000fe20000000000 */
[----:B------:R-:W-:Y:S01]  /*0fd0*/  @!P0 IMAD.IADD R53, R53, 0x1, -R5 ;  /* 0x0000000135358824 */ /* 0x000fe200078e0a05 */
[C---:B------:R-:W-:Y:S01]  /*0fe0*/  ISETP.GT.U32.AND P6, PT, R5.reuse, R12, PT ;  /* 0x0000000c0500720c */ /* 0x040fe20003fc4070 */
[----:B------:R-:W-:Y:S01]  /*0ff0*/  VIADD R18, R0, 0xe ;  /* 0x0000000e00127836 */ /* 0x000fe20000000000 */
[C---:B------:R-:W-:Y:S01]  /*1000*/  ISETP.GT.U32.AND P4, PT, R5.reuse, R46, PT ;  /* 0x0000002e0500720c */ /* 0x040fe20003f84070 */
[----:B------:R-:W-:Y:S01]  /*1010*/  IMAD.HI.U32 R14, R2, R44, RZ ;  /* 0x0000002c020e7227 */ /* 0x000fe200078e00ff */
[----:B------:R-:W-:Y:S01]  /*1020*/  ISETP.GT.U32.AND P0, PT, R5, R27, PT ;  /* 0x0000001b0500720c */ /* 0x000fe20003f04070 */
[----:B------:R-:W-:Y:S01]  /*1030*/  STL [R1+0x11dc], R21 ;  /* 0x0011dc1501007387 */ /* 0x000fe20000100800 */
[----:B------:R-:W-:Y:S01]  /*1040*/  IABS R63, R18 ;  /* 0x00000012003f7213 */ /* 0x000fe20000000000 */
[----:B-1----:R-:W-:-:S02]  /*1050*/  VIADD R19, R0, 0xd ;  /* 0x0000000d00137836 */ /* 0x002fc40000000000 */
[--C-:B------:R-:W-:Y:S01]  /*1060*/  @!P1 IMAD.IADD R52, R52, 0x1, -R5.reuse ;  /* 0x0000000134349824 */ /* 0x100fe200078e0a05 */
[C---:B------:R-:W-:Y:S01]  /*1070*/  ISETP.GT.U32.AND P1, PT, R5.reuse, R43, PT ;  /* 0x0000002b0500720c */ /* 0x040fe20003f24070 */
[--C-:B------:R-:W-:Y:S01]  /*1080*/  @!P3 IMAD.IADD R28, R28, 0x1, -R5.reuse ;  /* 0x000000011c1cb824 */ /* 0x100fe200078e0a05 */
[C---:B------:R-:W-:Y:S01]  /*1090*/  ISETP.GT.U32.AND P3, PT, R5.reuse, R51, PT ;  /* 0x000000330500720c */ /* 0x040fe20003f64070 */
[----:B------:R-:W-:Y:S01]  /*10a0*/  @!P2 IMAD.IADD R10, R10, 0x1, -R5 ;  /* 0x000000010a0aa824 */ /* 0x000fe200078e0a05 */
[----:B------:R-:W-:Y:S01]  /*10b0*/  ISETP.GT.U32.AND P2, PT, R5, R53, PT ;  /* 0x000000350500720c */ /* 0x000fe20003f44070 */
[----:B------:R-:W-:Y:S01]  /*10c0*/  IMAD.MOV R14, RZ, RZ, -R14 ;  /* 0x000000ffff0e7224 */ /* 0x000fe200078e0a0e */
[----:B------:R1:W-:Y:S01]  /*10d0*/  STL [R1+0x11e0], R20 ;  /* 0x0011e01401007387 */ /* 0x0003e20000100800 */
[C---:B------:R-:W-:Y:S01]  /*10e0*/  IMAD.HI.U32 R9, R2.reuse, R57, RZ ;  /* 0x0000003902097227 */ /* 0x040fe200078e00ff */
[----:B------:R-:W-:Y:S02]  /*10f0*/  IABS R61, R19 ;  /* 0x00000013003d7213 */ /* 0x000fe40000000000 */
[----:B------:R2:W-:Y:S01]  /*1100*/  STL [R1+0x11e4], R19 ;  /* 0x0011e41301007387 */ /* 0x0005e20000100800 */
[----:B------:R-:W-:-:S03]  /*1110*/  IMAD.HI.U32 R11, R2, R58, RZ ;  /* 0x0000003a020b7227 */ /* 0x000fc600078e00ff */
[----:B------:R4:W-:Y:S01]  /*1120*/  STL [R1+0x11e8], R18 ;  /* 0x0011e81201007387 */ /* 0x0009e20000100800 */
[----:B------:R-:W-:Y:S02]  /*1130*/  IMAD R44, R5, R14, R44 ;  /* 0x0000000e052c7224 */ /* 0x000fe400078e022c */
[C---:B0-----:R-:W-:Y:S02]  /*1140*/  VIADD R17, R0.reuse, 0xf ;  /* 0x0000000f00117836 */ /* 0x041fe40000000000 */
[----:B------:R-:W-:Y:S02]  /*1150*/  IMAD.MOV R16, RZ, RZ, -R9 ;  /* 0x000000ffff107224 */ /* 0x000fe400078e0a09 */
[----:B------:R-:W-:Y:S01]  /*1160*/  IMAD.MOV R11, RZ, RZ, -R11 ;  /* 0x000000ffff0b7224 */ /* 0x000fe200078e0a0b */
[----:B------:R-:W-:Y:S01]  /*1170*/  IABS R62, R17 ;  /* 0x00000011003e7213 */ /* 0x000fe20000000000 */
[C---:B-1----:R-:W-:Y:S01]  /*1180*/  VIADD R20, R0.reuse, 0x12 ;  /* 0x0000001200147836 */ /* 0x042fe20000000000 */
[----:B------:R0:W-:Y:S01]  /*1190*/  STL [R1+0x11f0], R17 ;  /* 0x0011f01101007387 */ /* 0x0001e20000100800 */
[----:B--2---:R-:W-:-:S02]  /*11a0*/  VIADD R19, R0, 0x13 ;  /* 0x0000001300137836 */ /* 0x004fc40000000000 */
[----:B------:R-:W-:Y:S01]  /*11b0*/  IMAD.HI.U32 R14, R2, R63, RZ ;  /* 0x0000003f020e7227 */ /* 0x000fe200078e00ff */
[----:B------:R-:W-:Y:S02]  /*11c0*/  IABS R45, R20 ;  /* 0x00000014002d7213 */ /* 0x000fe40000000000 */
[----:B------:R-:W-:Y:S01]  /*11d0*/  IABS R65, R19 ;  /* 0x0000001300417213 */ /* 0x000fe20000000000 */
[C---:B------:R-:W-:Y:S02]  /*11e0*/  IMAD R57, R5.reuse, R16, R57 ;  /* 0x0000001005397224 */ /* 0x040fe400078e0239 */
[----:B------:R-:W-:Y:S02]  /*11f0*/  IMAD R58, R5, R11, R58 ;  /* 0x0000000b053a7224 */ /* 0x000fe400078e023a */
[--C-:B------:R-:W-:Y:S01]  /*1200*/  @!P5 IMAD.IADD R55, R55, 0x1, -R5.reuse ;  /* 0x000000013737d824 */ /* 0x100fe200078e0a05 */
[C---:B------:R-:W-:Y:S01]  /*1210*/  ISETP.GT.U32.AND P5, PT, R5.reuse, R47, PT ;  /* 0x0000002f0500720c */ /* 0x040fe20003fa4070 */
[--C-:B------:R-:W-:Y:S01]  /*1220*/  @!P6 IMAD.IADD R12, R12, 0x1, -R5.reuse ;  /* 0x000000010c0ce824 */ /* 0x100fe200078e0a05 */
[C---:B------:R-:W-:Y:S01]  /*1230*/  ISETP.GT.U32.AND P6, PT, R5.reuse, R28, PT ;  /* 0x0000001c0500720c */ /* 0x040fe20003fc4070 */
[----:B------:R-:W-:Y:S01]  /*1240*/  @!P4 IMAD.IADD R46, R46, 0x1, -R5 ;  /* 0x000000012e2ec824 */ /* 0x000fe200078e0a05 */
[----:B------:R-:W-:Y:S01]  /*1250*/  ISETP.GT.U32.AND P4, PT, R5, R52, PT ;  /* 0x000000340500720c */ /* 0x000fe20003f84070 */
[----:B------:R-:W-:-:S04]  /*1260*/  IMAD.HI.U32 R13, R2, R61, RZ ;  /* 0x0000003d020d7227 */ /* 0x000fc800078e00ff */
[----:B------:R-:W-:Y:S02]  /*1270*/  IMAD.MOV R14, RZ, RZ, -R14 ;  /* 0x000000ffff0e7224 */ /* 0x000fe400078e0a0e */
[C---:B------:R-:W-:Y:S02]  /*1280*/  VIADD R22, R0.reuse, 0x10 ;  /* 0x0000001000167836 */ /* 0x040fe40000000000 */
[----:B------:R-:W-:Y:S02]  /*1290*/  VIADD R21, R0, 0x11 ;  /* 0x0000001100157836 */ /* 0x000fe40000000000 */
[--C-:B------:R-:W-:Y:S01]  /*12a0*/  @!P0 IMAD.IADD R27, R27, 0x1, -R5.reuse ;  /* 0x000000011b1b8824 */ /* 0x100fe200078e0a05 */
[----:B------:R-:W-:Y:S01]  /*12b0*/  ISETP.GT.U32.AND P0, PT, R5, R55, PT ;  /* 0x000000370500720c */ /* 0x000fe20003f04070 */
[--C-:B------:R-:W-:Y:S01]  /*12c0*/  @!P1 IMAD.IADD R43, R43, 0x1, -R5.reuse ;  /* 0x000000012b2b9824 */ /* 0x100fe200078e0a05 */
[----:B------:R-:W-:Y:S01]  /*12d0*/  ISETP.GT.U32.AND P1, PT, R5, R12, PT ;  /* 0x0000000c0500720c */ /* 0x000fe20003f24070 */
[--C-:B------:R-:W-:Y:S01]  /*12e0*/  @!P3 IMAD.IADD R51, R51, 0x1, -R5.reuse ;  /* 0x000000013333b824 */ /* 0x100fe200078e0a05 */
[----:B------:R-:W-:Y:S01]  /*12f0*/  ISETP.GT.U32.AND P3, PT, R5, R57, PT ;  /* 0x000000390500720c */ /* 0x000fe20003f64070 */
[----:B------:R-:W-:Y:S01]  /*1300*/  @!P2 IMAD.IADD R53, R53, 0x1, -R5 ;  /* 0x000000013535a824 */ /* 0x000fe200078e0a05 */
[C---:B------:R-:W-:Y:S01]  /*1310*/  ISETP.GT.U32.AND P2, PT, R5.reuse, R58, PT ;  /* 0x0000003a0500720c */ /* 0x040fe20003f44070 */
[----:B----4-:R-:W-:Y:S01]  /*1320*/  IMAD.MOV R18, RZ, RZ, -R13 ;  /* 0x000000ffff127224 */ /* 0x010fe200078e0a0d */
[----:B------:R-:W-:Y:S01]  /*1330*/  IABS R16, R22 ;  /* 0x0000001600107213 */ /* 0x000fe20000000000 */
[----:B------:R-:W-:Y:S01]  /*1340*/  IMAD R63, R5, R14, R63 ;  /* 0x0000000e053f7224 */ /* 0x000fe200078e023f */
[----:B------:R-:W-:Y:S01]  /*1350*/  STL [R1+0x11fc], R22 ;  /* 0x0011fc1601007387 */ /* 0x000fe20000100800 */
[----:B------:R-:W-:Y:S01]  /*1360*/  IMAD.HI.U32 R15, R2, R62, RZ ;  /* 0x0000003e020f7227 */ /* 0x000fe200078e00ff */
[----:B------:R-:W-:-:S02]  /*1370*/  IABS R29, R21 ;  /* 0x00000015001d7213 */ /* 0x000fc40000000000 */
[----:B------:R-:W-:Y:S01]  /*1380*/  STL [R1+0x1210], R21 ;  /* 0x0012101501007387 */ /* 0x000fe20000100800 */
[----:B0-----:R-:W-:Y:S02]  /*1390*/  VIADD R17, R0, 0x14 ;  /* 0x0000001400117836 */ /* 0x001fe40000000000 */
[C---:B------:R-:W-:Y:S01]  /*13a0*/  IMAD.HI.U32 R13, R2.reuse, R45, RZ ;  /* 0x0000002d020d7227 */ /* 0x040fe200078e00ff */
[----:B------:R0:W-:Y:S02]  /*13b0*/  STL [R1+0x1230], R20 ;  /* 0x0012301401007387 */ /* 0x0001e40000100800 */
[----:B------:R-:W-:Y:S01]  /*13c0*/  IABS R66, R17 ;  /* 0x0000001100427213 */ /* 0x000fe20000000000 */
[----:B------:R-:W-:Y:S01]  /*13d0*/  IMAD.HI.U32 R14, R2, R65, RZ ;  /* 0x00000041020e7227 */ /* 0x000fe200078e00ff */
[----:B------:R-:W-:Y:S03]  /*13e0*/  STL [R1+0x123c], R19 ;  /* 0x00123c1301007387 */ /* 0x000fe60000100800 */
[----:B------:R-:W-:Y:S01]  /*13f0*/  IMAD.MOV R15, RZ, RZ, -R15 ;  /* 0x000000ffff0f7224 */ /* 0x000fe200078e0a0f */
[----:B------:R1:W-:Y:S01]  /*1400*/  STL [R1+0x1250], R17 ;  /* 0x0012501101007387 */ /* 0x0003e20000100800 */
[----:B------:R-:W-:-:S02]  /*1410*/  IMAD R61, R5, R18, R61 ;  /* 0x00000012053d7224 */ /* 0x000fc400078e023d */
[----:B0-----:R-:W-:Y:S02]  /*1420*/  IMAD.MOV R20, RZ, RZ, -R13 ;  /* 0x000000ffff147224 */ /* 0x001fe400078e0a0d */
[----:B------:R-:W-:Y:S02]  /*1430*/  IMAD.MOV R14, RZ, RZ, -R14 ;  /* 0x000000ffff0e7224 */ /* 0x000fe400078e0a0e */
[C---:B------:R-:W-:Y:S02]  /*1440*/  VIADD R23, R0.reuse, 0x15 ;  /* 0x0000001500177836 */ /* 0x040fe40000000000 */
[----:B------:R-:W-:Y:S02]  /*1450*/  VIADD R22, R0, 0x16 ;  /* 0x0000001600167836 */ /* 0x000fe40000000000 */
[----:B------:R-:W-:Y:S01]  /*1460*/  IMAD.HI.U32 R9, R2, R16, RZ ;  /* 0x0000001002097227 */ /* 0x000fe200078e00ff */
[----:B------:R-:W-:Y:S01]  /*1470*/  IABS R69, R23 ;  /* 0x0000001700457213 */ /* 0x000fe20000000000 */
[----:B------:R0:W-:Y:S01]  /*1480*/  STL [R1+0x125c], R23 ;  /* 0x00125c1701007387 */ /* 0x0001e20000100800 */
[----:B------:R-:W-:Y:S01]  /*1490*/  IABS R70, R22 ;  /* 0x0000001600467213 */ /* 0x000fe20000000000 */
[----:B------:R-:W-:-:S02]  /*14a0*/  IMAD R62, R5, R15, R62 ;  /* 0x0000000f053e7224 */ /* 0x000fc400078e023e */
[C---:B------:R-:W-:Y:S01]  /*14b0*/  IMAD R45, R5.reuse, R20, R45 ;  /* 0x00000014052d7224 */ /* 0x040fe200078e022d */
[----:B------:R2:W-:Y:S01]  /*14c0*/  STL [R1+0x1270], R22 ;  /* 0x0012701601007387 */ /* 0x0005e20000100800 */
[----:B------:R-:W-:Y:S02]  /*14d0*/  IMAD R65, R5, R14, R65 ;  /* 0x0000000e05417224 */ /* 0x000fe400078e0241 */
[--C-:B------:R-:W-:Y:S01]  /*14e0*/  @!P5 IMAD.IADD R47, R47, 0x1, -R5.reuse ;  /* 0x000000012f2fd824 */ /* 0x100fe200078e0a05 */
[C---:B------:R-:W-:Y:S01]  /*14f0*/  ISETP.GT.U32.AND P5, PT, R5.reuse, R44, PT ;  /* 0x0000002c0500720c */ /* 0x040fe20003fa4070 */
[----:B------:R-:W-:Y:S01]  /*1500*/  @!P4 IMAD.IADD R52, R52, 0x1, -R5 ;  /* 0x000000013434c824 */ /* 0x000fe200078e0a05 */
[----:B------:R-:W-:Y:S01]  /*1510*/  ISETP.GT.U32.AND P4, PT, R5, R61, PT ;  /* 0x0000003d0500720c */ /* 0x000fe20003f84070 */
[----:B------:R-:W-:-:S04]  /*1520*/  IMAD.HI.U32 R11, R2, R29, RZ ;  /* 0x0000001d020b7227 */ /* 0x000fc800078e00ff */
[----:B------:R-:W-:Y:S02]  /*1530*/  IMAD.MOV R9, RZ, RZ, -R9 ;  /* 0x000000ffff097224 */ /* 0x000fe400078e0a09 */
[----:B------:R-:W-:-:S04]  /*1540*/  IMAD.HI.U32 R15, R2, R66, RZ ;  /* 0x00000042020f7227 */ /* 0x000fc800078e00ff */
[--C-:B------:R-:W-:Y:S01]  /*1550*/  @!P0 IMAD.IADD R55, R55, 0x1, -R5.reuse ;  /* 0x0000000137378824 */ /* 0x100fe200078e0a05 */
[C---:B------:R-:W-:Y:S01]  /*1560*/  ISETP.GT.U32.AND P0, PT, R5.reuse, R63, PT ;  /* 0x0000003f0500720c */ /* 0x040fe20003f04070 */
[--C-:B------:R-:W-:Y:S01]  /*1570*/  @!P1 IMAD.IADD R12, R12, 0x1, -R5.reuse ;  /* 0x000000010c0c9824 */ /* 0x100fe200078e0a05 */
[----:B------:R-:W-:Y:S01]  /*1580*/  ISETP.GT.U32.AND P1, PT, R5, R62, PT ;  /* 0x0000003e0500720c */ /* 0x000fe20003f24070 */
[--C-:B------:R-:W-:Y:S01]  /*1590*/  @!P3 IMAD.IADD R57, R57, 0x1, -R5.reuse ;  /* 0x000000013939b824 */ /* 0x100fe200078e0a05 */
[C---:B------:R-:W-:Y:S01]  /*15a0*/  ISETP.GT.U32.AND P3, PT, R5.reuse, R45, PT ;  /* 0x0000002d0500720c */ /* 0x040fe20003f64070 */
[----:B------:R-:W-:Y:S01]  /*15b0*/  @!P2 IMAD.IADD R58, R58, 0x1, -R5 ;  /* 0x000000013a3aa824 */ /* 0x000fe200078e0a05 */
[C---:B------:R-:W-:Y:S01]  /*15c0*/  ISETP.GT.U32.AND P2, PT, R5.reuse, R65, PT ;  /* 0x000000410500720c */ /* 0x040fe20003f44070 */
[----:B------:R-:W-:Y:S02]  /*15d0*/  IMAD.MOV R18, RZ, RZ, -R11 ;  /* 0x000000ffff127224 */ /* 0x000fe400078e0a0b */
[----:B------:R-:W-:-:S02]  /*15e0*/  IMAD R13, R5, R9, R16 ;  /* 0x00000009050d7224 */ /* 0x000fc400078e0210 */
[----:B------:R-:W-:Y:S02]  /*15f0*/  IMAD.MOV R15, RZ, RZ, -R15 ;  /* 0x000000ffff0f7224 */ /* 0x000fe400078e0a0f */
[----:B------:R-:W-:-:S04]  /*1600*/  IMAD.HI.U32 R9, R2, R69, RZ ;  /* 0x0000004502097227 */ /* 0x000fc800078e00ff */
[----:B------:R-:W-:-:S04]  /*1610*/  IMAD.HI.U32 R11, R2, R70, RZ ;  /* 0x00000046020b7227 */ /* 0x000fc800078e00ff */
[C---:B------:R-:W-:Y:S02]  /*1620*/  IMAD R29, R5.reuse, R18, R29 ;  /* 0x00000012051d7224 */ /* 0x040fe400078e021d */
[C---:B------:R-:W-:Y:S02]  /*1630*/  IMAD R66, R5.reuse, R15, R66 ;  /* 0x0000000f05427224 */ /* 0x040fe400078e0242 */
[----:B------:R-:W-:Y:S02]  /*1640*/  IMAD.MOV R18, RZ, RZ, -R9 ;  /* 0x000000ffff127224 */ /* 0x000fe400078e0a09 */
[----:B------:R-:W-:Y:S02]  /*1650*/  IMAD.MOV R11, RZ, RZ, -R11 ;  /* 0x000000ffff0b7224 */ /* 0x000fe400078e0a0b */
[C---:B------:R-:W-:Y:S02]  /*1660*/  IMAD R69, R5.reuse, R18, R69 ;  /* 0x0000001205457224 */ /* 0x040fe400078e0245 */
[----:B------:R-:W-:-:S02]  /*1670*/  IMAD R70, R5, R11, R70 ;  /* 0x0000000b05467224 */ /* 0x000fc400078e0246 */
[--C-:B------:R-:W-:Y:S01]  /*1680*/  @!P6 IMAD.IADD R28, R28, 0x1, -R5.reuse ;  /* 0x000000011c1ce824 */ /* 0x100fe200078e0a05 */
[C---:B------:R-:W-:Y:S01]  /*1690*/  ISETP.GT.U32.AND P6, PT, R5.reuse, R13, PT ;  /* 0x0000000d0500720c */ /* 0x040fe20003fc4070 */
[--C-:B------:R-:W-:Y:S01]  /*16a0*/  @!P5 IMAD.IADD R44, R44, 0x1, -R5.reuse ;  /* 0x000000012c2cd824 */ /* 0x100fe200078e0a05 */
[----:B------:R-:W-:Y:S01]  /*16b0*/  ISETP.GT.U32.AND P5, PT, R5, R29, PT ;  /* 0x0000001d0500720c */ /* 0x000fe20003fa4070 */
[--C-:B------:R-:W-:Y:S01]  /*16c0*/  @!P4 IMAD.IADD R61, R61, 0x1, -R5.reuse ;  /* 0x000000013d3dc824 */ /* 0x100fe200078e0a05 */
[----:B------:R-:W-:Y:S01]  /*16d0*/  ISETP.GT.U32.AND P4, PT, R5, R66, PT ;  /* 0x000000420500720c */ /* 0x000fe20003f84070 */
[--C-:B------:R-:W-:Y:S01]  /*16e0*/  @!P0 IMAD.IADD R63, R63, 0x1, -R5.reuse ;  /* 0x000000013f3f8824 */ /* 0x100fe200078e0a05 */
[C---:B------:R-:W-:Y:S01]  /*16f0*/  ISETP.GT.U32.AND P0, PT, R5.reuse, R69, PT ;  /* 0x000000450500720c */ /* 0x040fe20003f04070 */
[--C-:B------:R-:W-:Y:S01]  /*1700*/  @!P1 IMAD.IADD R62, R62, 0x1, -R5.reuse ;  /* 0x000000013e3e9824 */ /* 0x100fe200078e0a05 */
[----:B------:R-:W-:Y:S01]  /*1710*/  ISETP.GT.U32.AND P1, PT, R5, R70, PT ;  /* 0x000000460500720c */ /* 0x000fe20003f24070 */
[--C-:B------:R-:W-:Y:S01]  /*1720*/  @!P3 IMAD.IADD R45, R45, 0x1, -R5.reuse ;  /* 0x000000012d2db824 */ /* 0x100fe200078e0a05 */
[----:B------:R-:W-:Y:S01]  /*1730*/  ISETP.GT.U32.AND P3, PT, R5, R58, PT ;  /* 0x0000003a0500720c */ /* 0x000fe20003f64070 */
[----:B------:R-:W-:Y:S01]  /*1740*/  @!P2 IMAD.IADD R65, R65, 0x1, -R5 ;  /* 0x000000014141a824 */ /* 0x000fe200078e0a05 */
[----:B------:R-:W-:Y:S01]  /*1750*/  ISETP.GT.U32.AND P2, PT, R5, R61, PT ;  /* 0x0000003d0500720c */ /* 0x000fe20003f44070 */
[----:B------:R-:W-:-:S02]  /*1760*/  VIADD R21, R0, 0x17 ;  /* 0x0000001700157836 */ /* 0x000fc40000000000 */
[C---:B-1----:R-:W-:Y:S02]  /*1770*/  VIADD R17, R0.reuse, 0x18 ;  /* 0x0000001800117836 */ /* 0x042fe40000000000 */
[C---:B------:R-:W-:Y:S01]  /*1780*/  VIADD R19, R0.reuse, 0x19 ;  /* 0x0000001900137836 */ /* 0x040fe20000000000 */
[----:B------:R1:W-:Y:S01]  /*1790*/  STL [R1+0x127c], R21 ;  /* 0x00127c1501007387 */ /* 0x0003e20000100800 */
[C---:B------:R-:W-:Y:S01]  /*17a0*/  VIADD R24, R0.reuse, 0x1a ;  /* 0x0000001a00187836 */ /* 0x040fe20000000000 */
[----:B------:R-:W-:Y:S01]  /*17b0*/  IABS R71, R21 ;  /* 0x0000001500477213 */ /* 0x000fe20000000000 */
[----:B0-----:R-:W-:Y:S01]  /*17c0*/  VIADD R23, R0, 0x1b ;  /* 0x0000001b00177836 */ /* 0x001fe20000000000 */
[----:B------:R0:W-:Y:S01]  /*17d0*/  STL [R1+0x1290], R17 ;  /* 0x0012901101007387 */ /* 0x0001e20000100800 */
[--C-:B------:R-:W-:Y:S01]  /*17e0*/  @!P6 IMAD.IADD R13, R13, 0x1, -R5.reuse ;  /* 0x000000010d0de824 */ /* 0x100fe200078e0a05 */
[----:B------:R-:W-:Y:S01]  /*17f0*/  IABS R30, R19 ;  /* 0x00000013001e7213 */ /* 0x000fe20000000000 */
[--C-:B------:R-:W-:Y:S01]  /*1800*/  @!P5 IMAD.IADD R29, R29, 0x1, -R5.reuse ;  /* 0x000000011d1dd824 */ /* 0x100fe200078e0a05 */
[----:B------:R-:W-:Y:S01]  /*1810*/  IABS R48, R24 ;  /* 0x0000001800307213 */ /* 0x000fe20000000000 */
[--C-:B------:R-:W-:Y:S01]  /*1820*/  @!P4 IMAD.IADD R66, R66, 0x1, -R5.reuse ;  /* 0x000000014242c824 */ /* 0x100fe200078e0a05 */
[C---:B------:R-:W-:Y:S01]  /*1830*/  ISETP.GT.U32.AND P5, PT, R5.reuse, R57, PT ;  /* 0x000000390500720c */ /* 0x040fe20003fa4070 */
[C---:B--2---:R-:W-:Y:S01]  /*1840*/  VIADD R22, R0.reuse, 0x1c ;  /* 0x0000001c00167836 */ /* 0x044fe20000000000 */
[----:B------:R-:W-:Y:S01]  /*1850*/  ISETP.GT.U32.AND P4, PT, R5, R63, PT ;  /* 0x0000003f0500720c */ /* 0x000fe20003f84070 */
[----:B------:R2:W-:Y:S01]  /*1860*/  STL [R1+0x129c], R19 ;  /* 0x00129c1301007387 */ /* 0x0005e20000100800 */
[----:B-1----:R-:W-:Y:S01]  /*1870*/  VIADD R21, R0, 0x1d ;  /* 0x0000001d00157836 */ /* 0x002fe20000000000 */
[----:B0-----:R-:W-:Y:S01]  /*1880*/  IABS R17, R17 ;  /* 0x0000001100117213 */ /* 0x001fe20000000000 */
[--C-:B------:R-:W-:Y:S01]  /*1890*/  @!P0 IMAD.IADD R69, R69, 0x1, -R5.reuse ;  /* 0x0000000145458824 */ /* 0x100fe200078e0a05 */
[----:B------:R0:W-:Y:S01]  /*18a0*/  STL [R1+0x12b0], R24 ;  /* 0x0012b01801007387 */ /* 0x0001e20000100800 */
[--C-:B------:R-:W-:Y:S01]  /*18b0*/  @!P1 IMAD.IADD R70, R70, 0x1, -R5.reuse ;  /* 0x0000000146469824 */ /* 0x100fe200078e0a05 */
[----:B------:R-:W-:Y:S01]  /*18c0*/  ISETP.GT.U32.AND P0, PT, R5, R62, PT ;  /* 0x0000003e0500720c */ /* 0x000fe20003f04070 */
[--C-:B------:R-:W-:Y:S01]  /*18d0*/  @!P3 IMAD.IADD R58, R58, 0x1, -R5.reuse ;  /* 0x000000013a3ab824 */ /* 0x100fe200078e0a05 */
[----:B------:R-:W-:Y:S01]  /*18e0*/  STL [R1+0x12bc], R23 ;  /* 0x0012bc1701007387 */ /* 0x000fe20000100800 */
[----:B------:R-:W-:Y:S01]  /*18f0*/  @!P2 IMAD.IADD R61, R61, 0x1, -R5 ;  /* 0x000000013d3da824 */ /* 0x000fe200078e0a05 */
[C---:B------:R-:W-:Y:S01]  /*1900*/  ISETP.GT.U32.AND P1, PT, R5.reuse, R13, PT ;  /* 0x0000000d0500720c */ /* 0x040fe20003f24070 */
[----:B--2---:R-:W-:Y:S01]  /*1910*/  VIADD R19, R0, 0x1e ;  /* 0x0000001e00137836 */ /* 0x004fe20000000000 */
[C---:B------:R-:W-:Y:S01]  /*1920*/  ISETP.GT.U32.AND P3, PT, R5.reuse, R45, PT ;  /* 0x0000002d0500720c */ /* 0x040fe20003f64070 */
[C---:B------:R-:W-:Y:S01]  /*1930*/  IMAD.HI.U32 R14, R2.reuse, R71, RZ ;  /* 0x00000047020e7227 */ /* 0x040fe200078e00ff */
[C---:B------:R-:W-:Y:S01]  /*1940*/  ISETP.GT.U32.AND P2, PT, R5.reuse, R65, PT ;  /* 0x000000410500720c */ /* 0x040fe20003f44070 */
[----:B------:R-:W-:Y:S01]  /*1950*/  STL [R1+0x12b8], R22 ;  /* 0x0012b81601007387 */ /* 0x000fe20000100800 */
[----:B------:R-:W-:Y:S01]  /*1960*/  IABS R78, R19 ;  /* 0x00000013004e7213 */ /* 0x000fe20000000000 */
[C---:B------:R-:W-:Y:S01]  /*1970*/  IMAD.HI.U32 R16, R2.reuse, R30, RZ ;  /* 0x0000001e02107227 */ /* 0x040fe200078e00ff */
[----:B------:R-:W-:Y:S01]  /*1980*/  IABS R75, R23 ;  /* 0x00000017004b7213 */ /* 0x000fe20000000000 */
[----:B------:R-:W-:Y:S01]  /*1990*/  STL [R1+0x12b4], R21 ;  /* 0x0012b41501007387 */ /* 0x000fe20000100800 */
[----:B------:R-:W-:Y:S01]  /*19a0*/  IABS R77, R22 ;  /* 0x00000016004d7213 */ /* 0x000fe20000000000 */
[----:B------:R-:W-:Y:S01]  /*19b0*/  IMAD.HI.U32 R9, R2, R48, RZ ;  /* 0x0000003002097227 */ /* 0x000fe200078e00ff */
[----:B------:R-:W-:Y:S01]  /*19c0*/  ISETP.GT.U32.AND P6, PT, R5, R44, PT ;  /* 0x0000002c0500720c */ /* 0x000fe20003fc4070 */
[----:B------:R1:W-:Y:S01]  /*19d0*/  STL [R1+0x12ac], R19 ;  /* 0x0012ac1301007387 */ /* 0x0003e20000100800 */
[----:B------:R-:W-:Y:S01]  /*19e0*/  IABS R76, R21 ;  /* 0x00000015004c7213 */ /* 0x000fe20000000000 */
[----:B0-----:R-:W-:-:S02]  /*19f0*/  VIADD R24, R0, 0x1f ;  /* 0x0000001f00187836 */ /* 0x001fc40000000000 */
[----:B------:R-:W-:-:S03]  /*1a00*/  IMAD.HI.U32 R15, R2, R17, RZ ;  /* 0x00000011020f7227 */ /* 0x000fc600078e00ff */
[----:B------:R-:W-:Y:S01]  /*1a10*/  STL [R1+0x12a8], R24 ;  /* 0x0012a81801007387 */ /* 0x000fe20000100800 */
[----:B------:R-:W-:Y:S01]  /*1a20*/  IMAD.MOV R14, RZ, RZ, -R14 ;  /* 0x000000ffff0e7224 */ /* 0x000fe200078e0a0e */
[----:B------:R-:W-:Y:S01]  /*1a30*/  IABS R79, R24 ;  /* 0x00000018004f7213 */ /* 0x000fe20000000000 */
[C---:B-1----:R-:W-:Y:S02]  /*1a40*/  VIADD R19, R0.reuse, 0x20 ;  /* 0x0000002000137836 */ /* 0x042fe40000000000 */
[----:B------:R-:W-:Y:S02]  /*1a50*/  IMAD.MOV R16, RZ, RZ, -R16 ;  /* 0x000000ffff107224 */ /* 0x000fe400078e0a10 */
[----:B------:R-:W-:Y:S01]  /*1a60*/  IMAD.MOV R9, RZ, RZ, -R9 ;  /* 0x000000ffff097224 */ /* 0x000fe200078e0a09 */
[----:B------:R0:W-:Y:S01]  /*1a70*/  STL [R1+0x12a4], R19 ;  /* 0x0012a41301007387 */ /* 0x0001e20000100800 */
[----:B------:R-:W-:Y:S02]  /*1a80*/  VIADD R23, R0, 0x21 ;  /* 0x0000002100177836 */ /* 0x000fe40000000000 */
[----:B------:R-:W-:-:S02]  /*1a90*/  IMAD.MOV R20, RZ, RZ, -R15 ;  /* 0x000000ffff147224 */ /* 0x000fc400078e0a0f */
[C---:B------:R-:W-:Y:S01]  /*1aa0*/  IMAD R71, R5.reuse, R14, R71 ;  /* 0x0000000e05477224 */ /* 0x040fe200078e0247 */
[----:B------:R-:W-:Y:S01]  /*1ab0*/  IABS R31, R23 ;  /* 0x00000017001f7213 */ /* 0x000fe20000000000 */
[C---:B------:R-:W-:Y:S01]  /*1ac0*/  IMAD R30, R5.reuse, R16, R30 ;  /* 0x00000010051e7224 */ /* 0x040fe200078e021e */
[----:B------:R-:W-:Y:S01]  /*1ad0*/  STL [R1+0x12a0], R23 ;  /* 0x0012a01701007387 */ /* 0x000fe20000100800 */
[----:B------:R-:W-:Y:S01]  /*1ae0*/  IMAD R48, R5, R9, R48 ;  /* 0x0000000905307224 */ /* 0x000fe200078e0230 */
[----:B0-----:R-:W-:Y:S01]  /*1af0*/  IABS R19, R19 ;  /* 0x0000001300137213 */ /* 0x001fe20000000000 */
[--C-:B------:R-:W-:Y:S01]  /*1b00*/  @!P5 IMAD.IADD R57, R57, 0x1, -R5.reuse ;  /* 0x000000013939d824 */ /* 0x100fe200078e0a05 */
[----:B------:R-:W-:Y:S01]  /*1b10*/  ISETP.GT.U32.AND P5, PT, R5, R29, PT ;  /* 0x0000001d0500720c */ /* 0x000fe20003fa4070 */
[----:B------:R-:W-:Y:S01]  /*1b20*/  @!P4 IMAD.IADD R63, R63, 0x1, -R5 ;  /* 0x000000013f3fc824 */ /* 0x000fe200078e0a05 */
[----:B------:R-:W-:Y:S01]  /*1b30*/  ISETP.GT.U32.AND P4, PT, R5, R66, PT ;  /* 0x000000420500720c */ /* 0x000fe20003f84070 */
[----:B------:R-:W-:-:S04]  /*1b40*/  IMAD.HI.U32 R11, R2, R75, RZ ;  /* 0x0000004b020b7227 */ /* 0x000fc800078e00ff */
[----:B------:R-:W-:-:S04]  /*1b50*/  IMAD.HI.U32 R15, R2, R77, RZ ;  /* 0x0000004d020f7227 */ /* 0x000fc800078e00ff */
[C---:B------:R-:W-:Y:S02]  /*1b60*/  IMAD R14, R5.reuse, R20, R17 ;  /* 0x00000014050e7224 */ /* 0x040fe400078e0211 */
        /* <DEDUP_REMOVED lines=8> */
[----:B------:R-:W-:Y:S01]  /*1bf0*/  ISETP.GT.U32.AND P2, PT, R5, R48, PT ;  /* 0x000000300500720c */ /* 0x000fe20003f44070 */
[----:B------:R-:W-:Y:S01]  /*1c00*/  IMAD.MOV R18, RZ, RZ, -R11 ;  /* 0x000000ffff127224 */ /* 0x000fe200078e0a0b */
[----:B------:R0:W-:Y:S01]  /*1c10*/  STL [R1+0x1298], R22 ;  /* 0x0012981601007387 */ /* 0x0001e20000100800 */
[----:B------:R-:W-:Y:S01]  /*1c20*/  IMAD.MOV R20, RZ, RZ, -R15 ;  /* 0x000000ffff147224 */ /* 0x000fe200078e0a0f */
[----:B------:R-:W-:Y:S01]  /*1c30*/  IABS R50, R22 ;  /* 0x0000001600327213 */ /* 0x000fe20000000000 */
[----:B------:R-:W-:-:S04]  /*1c40*/  IMAD.HI.U32 R17, R2, R78, RZ ;  /* 0x0000004e02117227 */ /* 0x000fc800078e00ff */
[----:B------:R-:W-:-:S04]  /*1c50*/  IMAD.HI.U32 R11, R2, R19, RZ ;  /* 0x00000013020b7227 */ /* 0x000fc800078e00ff */
[----:B------:R-:W-:-:S04]  /*1c60*/  IMAD.HI.U32 R15, R2, R31, RZ ;  /* 0x0000001f020f7227 */ /* 0x000fc800078e00ff */
[----:B------:R-:W-:-:S04]  /*1c70*/  IMAD.HI.U32 R16, R2, R76, RZ ;  /* 0x0000004c02107227 */ /* 0x000fc800078e00ff */
[C---:B------:R-:W-:Y:S02]  /*1c80*/  IMAD R77, R5.reuse, R20, R77 ;  /* 0x00000014054d7224 */ /* 0x040fe400078e024d */
[----:B------:R-:W-:Y:S02]  /*1c90*/  IMAD.MOV R17, RZ, RZ, -R17 ;  /* 0x000000ffff117224 */ /* 0x000fe400078e0a11 */
[C---:B------:R-:W-:Y:S02]  /*1ca0*/  IMAD R75, R5.reuse, R18, R75 ;  /* 0x00000012054b7224 */ /* 0x040fe400078e024b */
[----:B------:R-:W-:Y:S02]  /*1cb0*/  VIADD R21, R0, 0x23 ;  /* 0x0000002300157836 */ /* 0x000fe40000000000 */
[----:B------:R-:W-:Y:S02]  /*1cc0*/  IMAD.MOV R20, RZ, RZ, -R11 ;  /* 0x000000ffff147224 */ /* 0x000fe400078e0a0b */
[----:B0-----:R-:W-:Y:S01]  /*1cd0*/  IMAD.MOV R22, RZ, RZ, -R15 ;  /* 0x000000ffff167224 */ /* 0x001fe200078e0a0f */
[----:B------:R-:W-:Y:S01]  /*1ce0*/  IABS R80, R21 ;  /* 0x0000001500507213 */ /* 0x000fe20000000000 */
[----:B------:R-:W-:Y:S01]  /*1cf0*/  IMAD.MOV R16, RZ, RZ, -R16 ;  /* 0x000000ffff107224 */ /* 0x000fe200078e0a10 */
[----:B------:R0:W-:Y:S01]  /*1d00*/  STL [R1+0x1294], R21 ;  /* 0x0012941501007387 */ /* 0x0001e20000100800 */
[----:B------:R-:W-:-:S02]  /*1d10*/  IMAD R78, R5, R17, R78 ;  /* 0x00000011054e7224 */ /* 0x000fc400078e024e */
[C---:B------:R-:W-:Y:S02]  /*1d20*/  IMAD R15, R5.reuse, R20, R19 ;  /* 0x00000014050f7224 */ /* 0x040fe400078e0213 */
[C---:B------:R-:W-:Y:S02]  /*1d30*/  IMAD R31, R5.reuse, R22, R31 ;  /* 0x00000016051f7224 */ /* 0x040fe400078e021f */
[--C-:B------:R-:W-:Y:S01]  /*1d40*/  @!P6 IMAD.IADD R44, R44, 0x1, -R5.reuse ;  /* 0x000000012c2ce824 */ /* 0x100fe200078e0a05 */
[----:B------:R-:W-:Y:S01]  /*1d50*/  ISETP.GT.U32.AND P6, PT, R5, R70, PT ;  /* 0x000000460500720c */ /* 0x000fe20003fc4070 */
[--C-:B------:R-:W-:Y:S01]  /*1d60*/  @!P5 IMAD.IADD R29, R29, 0x1, -R5.reuse ;  /* 0x000000011d1dd824 */ /* 0x100fe200078e0a05 */
[C---:B------:R-:W-:Y:S01]  /*1d70*/  ISETP.GT.U32.AND P5, PT, R5.reuse, R14, PT ;  /* 0x0000000e0500720c */ /* 0x040fe20003fa4070 */
[----:B------:R-:W-:Y:S01]  /*1d80*/  @!P4 IMAD.IADD R66, R66, 0x1, -R5 ;  /* 0x000000014242c824 */ /* 0x000fe200078e0a05 */
[C---:B------:R-:W-:Y:S01]  /*1d90*/  ISETP.GT.U32.AND P4, PT, R5.reuse, R75, PT ;  /* 0x0000004b0500720c */ /* 0x040fe20003f84070 */
[----:B------:R-:W-:-:S02]  /*1da0*/  IMAD R76, R5, R16, R76 ;  /* 0x00000010054c7224 */ /* 0x000fc400078e024c */
[----:B------:R-:W-:-:S04]  /*1db0*/  IMAD.HI.U32 R9, R2, R79, RZ ;  /* 0x0000004f02097227 */ /* 0x000fc800078e00ff */
[----:B------:R-:W-:-:S04]  /*1dc0*/  IMAD.HI.U32 R16, R2, R50, RZ ;  /* 0x0000003202107227 */ /* 0x000fc800078e00ff */
[--C-:B------:R-:W-:Y:S01]  /*1dd0*/  @!P0 IMAD.IADD R69, R69, 0x1, -R5.reuse ;  /* 0x0000000145458824 */ /* 0x100fe200078e0a05 */
[----:B------:R-:W-:Y:S01]  /*1de0*/  ISETP.GT.U32.AND P0, PT, R5, R77, PT ;  /* 0x0000004d0500720c */ /* 0x000fe20003f04070 */
        /* <DEDUP_REMOVED lines=8> */
[----:B------:R-:W-:Y:S02]  /*1e70*/  IMAD.MOV R16, RZ, RZ, -R16 ;  /* 0x000000ffff107224 */ /* 0x000fe400078e0a10 */
[----:B------:R-:W-:Y:S02]  /*1e80*/  IMAD.MOV R17, RZ, RZ, -R17 ;  /* 0x000000ffff117224 */ /* 0x000fe400078e0a11 */
[C---:B------:R-:W-:Y:S02]  /*1e90*/  IMAD R79, R5.reuse, R18, R79 ;  /* 0x00000012054f7224 */ /* 0x040fe400078e024f */
        /* <DEDUP_REMOVED lines=17> */
[C---:B------:R-:W-:Y:S02]  /*1fb0*/  VIADD R24, R0.reuse, 0x26 ;  /* 0x0000002600187836 */ /* 0x040fe40000000000 */
[C---:B------:R-:W-:Y:S01]  /*1fc0*/  VIADD R25, R0.reuse, 0x25 ;  /* 0x0000002500197836 */ /* 0x040fe20000000000 */
[----:B------:R1:W-:Y:S01]  /*1fd0*/  STL [R1+0x12d0], R26 ;  /* 0x0012d01a01007387 */ /* 0x0003e20000100800 */
[C---:B------:R-:W-:Y:S01]  /*1fe0*/  VIADD R23, R0.reuse, 0x27 ;  /* 0x0000002700177836 */ /* 0x040fe20000000000 */
[----:B------:R-:W-:Y:S01]  /*1ff0*/  IABS R81, R26 ;  /* 0x0000001a00517213 */ /* 0x000fe20000000000 */
[----:B0-----:R-:W-:Y:S01]  /*2000*/  VIADD R21, R0, 0x28 ;  /* 0x0000002800157836 */ /* 0x001fe20000000000 */
[----:B------:R-:W-:Y:S01]  /*2010*/  IABS R83, R24 ;  /* 0x0000001800537213 */ /* 0x000fe20000000000 */
[--C-:B------:R-:W-:Y:S01]  /*2020*/  @!P6 IMAD.IADD R76, R76, 0x1, -R5.reuse ;  /* 0x000000014c4ce824 */ /* 0x100fe200078e0a05 */
[----:B------:R-:W-:Y:S01]  /*2030*/  IABS R82, R25 ;  /* 0x0000001900527213 */ /* 0x000fe20000000000 */
[--C-:B------:R-:W-:Y:S01]  /*2040*/  @!P5 IMAD.IADD R79, R79, 0x1, -R5.reuse ;  /* 0x000000014f4fd824 */ /* 0x100fe200078e0a05 */
[----:B------:R-:W-:Y:S01]  /*2050*/  IABS R85, R23 ;  /* 0x0000001700557213 */ /* 0x000fe20000000000 */
[--C-:B------:R-:W-:Y:S01]  /*2060*/  @!P4 IMAD.IADD R50, R50, 0x1, -R5.reuse ;  /* 0x000000013232c824 */ /* 0x100fe200078e0a05 */
[----:B------:R-:W-:Y:S01]  /*2070*/  IABS R19, R21 ;  /* 0x0000001500137213 */ /* 0x000fe20000000000 */
[----:B-1----:R-:W-:Y:S01]  /*2080*/  VIADD R26, R0, 0x29 ;  /* 0x00000029001a7836 */ /* 0x002fe20000000000 */
[C---:B------:R-:W-:Y:S01]  /*2090*/  ISETP.GT.U32.AND P5, PT, R5.reuse, R30, PT ;  /* 0x0000001e0500720c */ /* 0x040fe20003fa4070 */
[----:B------:R0:W-:Y:S01]  /*20a0*/  STL [R1+0x12cc], R25 ;  /* 0x0012cc1901007387 */ /* 0x0001e20000100800 */
[C---:B------:R-:W-:Y:S01]  /*20b0*/  ISETP.GT.U32.AND P4, PT, R5.reuse, R77, PT ;  /* 0x0000004d0500720c */ /* 0x040fe20003f84070 */
[--C-:B------:R-:W-:Y:S01]  /*20c0*/  @!P0 IMAD.IADD R80, R80, 0x1, -R5.reuse ;  /* 0x0000000150508824 */ /* 0x100fe200078e0a05 */
[C---:B------:R-:W-:Y:S01]  /*20d0*/  ISETP.GT.U32.AND P0, PT, R5.reuse, R76, PT ;  /* 0x0000004c0500720c */ /* 0x040fe20003f04070 */
[----:B------:R1:W-:Y:S01]  /*20e0*/  STL [R1+0x12c8], R24 ;  /* 0x0012c81801007387 */ /* 0x0003e20000100800 */
[--C-:B------:R-:W-:Y:S01]  /*20f0*/  @!P1 IMAD.IADD R14, R14, 0x1, -R5.reuse ;  /* 0x000000010e0e9824 */ /* 0x100fe200078e0a05 */
[----:B------:R-:W-:Y:S01]  /*2100*/  ISETP.GT.U32.AND P1, PT, R5, R78, PT ;  /* 0x0000004e0500720c */ /* 0x000fe20003f24070 */
[--C-:B------:R-:W-:Y:S01]  /*2110*/  @!P3 IMAD.IADD R48, R48, 0x1, -R5.reuse ;  /* 0x000000013030b824 */ /* 0x100fe200078e0a05 */
[----:B------:R2:W-:Y:S01]  /*2120*/  STL [R1+0x12dc], R23 ;  /* 0x0012dc1701007387 */ /* 0x0005e20000100800 */
[----:B------:R-:W-:Y:S01]  /*2130*/  @!P2 IMAD.IADD R75, R75, 0x1, -R5 ;  /* 0x000000014b4ba824 */ /* 0x000fe200078e0a05 */
[C---:B------:R-:W-:Y:S01]  /*2140*/  ISETP.GT.U32.AND P3, PT, R5.reuse, R15, PT ;  /* 0x0000000f0500720c */ /* 0x040fe20003f64070 */
[----:B0-----:R-:W-:Y:S01]  /*2150*/  VIADD R25, R0, 0x2a ;  /* 0x0000002a00197836 */ /* 0x001fe20000000000 */
[----:B------:R-:W-:Y:S01]  /*2160*/  ISETP.GT.U32.AND P2, PT, R5, R31, PT ;  /* 0x0000001f0500720c */ /* 0x000fe20003f44070 */
[----:B------:R-:W-:Y:S01]  /*2170*/  IMAD.HI.U32 R16, R2, R83, RZ ;  /* 0x0000005302107227 */ /* 0x000fe200078e00ff */
[----:B------:R-:W-:Y:S01]  /*2180*/  STL [R1+0x12d8], R21 ;  /* 0x0012d81501007387 */ /* 0x000fe20000100800 */
[----:B------:R-:W-:-:S02]  /*2190*/  IABS R32, R26 ;  /* 0x0000001a00207213 */ /* 0x000fc40000000000 */
[----:B-1----:R-:W-:Y:S01]  /*21a0*/  VIADD R24, R0, 0x2b ;  /* 0x0000002b00187836 */ /* 0x002fe20000000000 */
[----:B------:R-:W-:Y:S01]  /*21b0*/  STL [R1+0x12e0], R26 ;  /* 0x0012e01a01007387 */ /* 0x000fe20000100800 */
[C---:B------:R-:W-:Y:S01]  /*21c0*/  IMAD.HI.U32 R9, R2.reuse, R81, RZ ;  /* 0x0000005102097227 */ /* 0x040fe200078e00ff */
[----:B------:R-:W-:Y:S02]  /*21d0*/  IABS R49, R25 ;  /* 0x0000001900317213 */ /* 0x000fe40000000000 */
[----:B------:R0:W-:Y:S01]  /*21e0*/  STL [R1+0x12ec], R25 ;  /* 0x0012ec1901007387 */ /* 0x0001e20000100800 */
[C---:B------:R-:W-:Y:S01]  /*21f0*/  IMAD.HI.U32 R11, R2.reuse, R82, RZ ;  /* 0x00000052020b7227 */ /* 0x040fe200078e00ff */
[----:B------:R-:W-:Y:S02]  /*2200*/  IABS R84, R24 ;  /* 0x0000001800547213 */ /* 0x000fe40000000000 */
[----:B------:R1:W-:Y:S01]  /*2210*/  STL [R1+0x12e8], R24 ;  /* 0x0012e81801007387 */ /* 0x0003e20000100800 */
[----:B------:R-:W-:Y:S01]  /*2220*/  IMAD.HI.U32 R17, R2, R85, RZ ;  /* 0x0000005502117227 */ /* 0x000fe200078e00ff */
[----:B------:R-:W-:-:S03]  /*2230*/  ISETP.GT.U32.AND P6, PT, R5, R71, PT ;  /* 0x000000470500720c */ /* 0x000fc60003fc4070 */
[----:B------:R-:W-:-:S04]  /*2240*/  IMAD.HI.U32 R18, R2, R19, RZ ;  /* 0x0000001302127227 */ /* 0x000fc800078e00ff */
[----:B------:R-:W-:Y:S02]  /*2250*/  IMAD.MOV R16, RZ, RZ, -R16 ;  /* 0x000000ffff107224 */ /* 0x000fe400078e0a10 */
[----:B------:R-:W-:Y:S02]  /*2260*/  IMAD.MOV R20, RZ, RZ, -R9 ;  /* 0x000000ffff147224 */ /* 0x000fe400078e0a09 */
[----:B------:R-:W-:Y:S02]  /*2270*/  IMAD.MOV R11, RZ, RZ, -R11 ;  /* 0x000000ffff0b7224 */ /* 0x000fe400078e0a0b */
[----:B------:R-:W-:Y:S02]  /*2280*/  IMAD.MOV R22, RZ, RZ, -R17 ;  /* 0x000000ffff167224 */ /* 0x000fe400078e0a11 */
[----:B------:R-:W-:Y:S02]  /*2290*/  IMAD.MOV R18, RZ, RZ, -R18 ;  /* 0x000000ffff127224 */ /* 0x000fe400078e0a12 */
[----:B--2---:R-:W-:-:S02]  /*22a0*/  VIADD R23, R0, 0x2c ;  /* 0x0000002c00177836 */ /* 0x004fc40000000000 */
[C---:B0-----:R-:W-:Y:S02]  /*22b0*/  VIADD R25, R0.reuse, 0x2e ;  /* 0x0000002e00197836 */ /* 0x041fe40000000000 */
[----:B-1----:R-:W-:Y:S01]  /*22c0*/  VIADD R24, R0, 0x2f ;  /* 0x0000002f00187836 */ /* 0x002fe20000000000 */
[----:B------:R-:W-:Y:S01]  /*22d0*/  IABS R87, R23 ;  /* 0x0000001700577213 */ /* 0x000fe20000000000 */
[----:B------:R-:W-:Y:S01]  /*22e0*/  IMAD.HI.U32 R9, R2, R32, RZ ;  /* 0x0000002002097227 */ /* 0x000fe200078e00ff */
[----:B------:R-:W-:Y:S01]  /*22f0*/  IABS R88, R25 ;  /* 0x0000001900587213 */ /* 0x000fe20000000000 */
[----:B------:R-:W-:Y:S01]  /*2300*/  STL [R1+0x1300], R23 ;  /* 0x0013001701007387 */ /* 0x000fe20000100800 */
[----:B------:R-:W-:Y:S01]  /*2310*/  IABS R89, R24 ;  /* 0x0000001800597213 */ /* 0x000fe20000000000 */
[----:B------:R-:W-:Y:S02]  /*2320*/  IMAD R83, R5, R16, R83 ;  /* 0x0000001005537224 */ /* 0x000fe400078e0253 */
[----:B------:R-:W-:-:S02]  /*2330*/  VIADD R21, R0, 0x2d ;  /* 0x0000002d00157836 */ /* 0x000fc40000000000 */
[C---:B------:R-:W-:Y:S02]  /*2340*/  IMAD R81, R5.reuse, R20, R81 ;  /* 0x0000001405517224 */ /* 0x040fe400078e0251 */
[C---:B------:R-:W-:Y:S01]  /*2350*/  IMAD R82, R5.reuse, R11, R82 ;  /* 0x0000000b05527224 */ /* 0x040fe200078e0252 */
[----:B------:R0:W-:Y:S01]  /*2360*/  STL [R1+0x12fc], R21 ;  /* 0x0012fc1501007387 */ /* 0x0001e20000100800 */
[C---:B------:R-:W-:Y:S01]  /*2370*/  IMAD R85, R5.reuse, R22, R85 ;  /* 0x0000001605557224 */ /* 0x040fe200078e0255 */
[----:B------:R-:W-:Y:S01]  /*2380*/  IABS R86, R21 ;  /* 0x0000001500567213 */ /* 0x000fe20000000000 */
[C---:B------:R-:W-:Y:S01]  /*2390*/  IMAD R16, R5.reuse, R18, R19 ;  /* 0x0000001205107224 */ /* 0x040fe200078e0213 */
[----:B------:R-:W-:Y:S01]  /*23a0*/  STL [R1+0x12f8], R25 ;  /* 0x0012f81901007387 */ /* 0x000fe20000100800 */
[--C-:B------:R-:W-:Y:S01]  /*23b0*/  @!P5 IMAD.IADD R30, R30, 0x1, -R5.reuse ;  /* 0x000000011e1ed824 */ /* 0x100fe200078e0a05 */
[----:B------:R-:W-:Y:S01]  /*23c0*/  ISETP.GT.U32.AND P5, PT, R5, R79, PT ;  /* 0x0000004f0500720c */ /* 0x000fe20003fa4070 */
[----:B------:R-:W-:Y:S01]  /*23d0*/  @!P4 IMAD.IADD R77, R77, 0x1, -R5 ;  /* 0x000000014d4dc824 */ /* 0x000fe200078e0a05 */
[----:B------:R-:W-:Y:S01]  /*23e0*/  ISETP.GT.U32.AND P4, PT, R5, R50, PT ;  /* 0x000000320500720c */ /* 0x000fe20003f84070 */
[----:B------:R-:W-:Y:S01]  /*23f0*/  IMAD.HI.U32 R11, R2, R49, RZ ;  /* 0x00000031020b7227 */ /* 0x000fe200078e00ff */
[----:B------:R-:W-:Y:S03]  /*2400*/  STL [R1+0x130c], R24 ;  /* 0x00130c1801007387 */ /* 0x000fe60000100800 */
[----:B------:R-:W-:-:S02]  /*2410*/  IMAD.MOV R9, RZ, RZ, -R9 ;  /* 0x000000ffff097224 */ /* 0x000fc400078e0a09 */
[--C-:B------:R-:W-:Y:S01]  /*2420*/  @!P0 IMAD.IADD R76, R76, 0x1, -R5.reuse ;  /* 0x000000014c4c8824 */ /* 0x100fe200078e0a05 */
[C---:B------:R-:W-:Y:S01]  /*2430*/  ISETP.GT.U32.AND P0, PT, R5.reuse, R81, PT ;  /* 0x000000510500720c */ /* 0x040fe20003f04070 */
[--C-:B------:R-:W-:Y:S01]  /*2440*/  @!P1 IMAD.IADD R78, R78, 0x1, -R5.reuse ;  /* 0x000000014e4e9824 */ /* 0x100fe200078e0a05 */
[----:B------:R-:W-:Y:S01]  /*2450*/  ISETP.GT.U32.AND P1, PT, R5, R82, PT ;  /* 0x000000520500720c */ /* 0x000fe20003f24070 */
[--C-:B------:R-:W-:Y:S01]  /*2460*/  @!P3 IMAD.IADD R15, R15, 0x1, -R5.reuse ;  /* 0x000000010f0fb824 */ /* 0x100fe200078e0a05 */
[----:B------:R-:W-:Y:S01]  /*2470*/  ISETP.GT.U32.AND P3, PT, R5, R85, PT ;  /* 0x000000550500720c */ /* 0x000fe20003f64070 */
[----:B------:R-:W-:Y:S01]  /*2480*/  @!P2 IMAD.IADD R31, R31, 0x1, -R5 ;  /* 0x000000011f1fa824 */ /* 0x000fe200078e0a05 */
[C---:B------:R-:W-:Y:S01]  /*2490*/  ISETP.GT.U32.AND P2, PT, R5.reuse, R16, PT ;  /* 0x000000100500720c */ /* 0x040fe20003f44070 */
[----:B------:R-:W-:Y:S02]  /*24a0*/  IMAD.MOV R20, RZ, RZ, -R11 ;  /* 0x000000ffff147224 */ /* 0x000fe400078e0a0b */
[----:B------:R-:W-:-:S02]  /*24b0*/  IMAD R32, R5, R9, R32 ;  /* 0x0000000905207224 */ /* 0x000fc400078e0220 */
[----:B0-----:R-:W-:Y:S02]  /*24c0*/  VIADD R21, R0, 0x30 ;  /* 0x0000003000157836 */ /* 0x001fe40000000000 */
[----:B------:R-:W-:-:S03]  /*24d0*/  IMAD.HI.U32 R17, R2, R84, RZ ;  /* 0x0000005402117227 */ /* 0x000fc600078e00ff */
[----:B------:R0:W-:Y:S01]  /*24e0*/  STL [R1+0x1308], R21 ;  /* 0x0013081501007387 */ /* 0x0001e20000100800 */
[----:B------:R-:W-:-:S04]  /*24f0*/  IMAD.HI.U32 R18, R2, R87, RZ ;  /* 0x0000005702127227 */ /* 0x000fc800078e00ff */
[----:B------:R-:W-:-:S04]  /*2500*/  IMAD.HI.U32 R9, R2, R88, RZ ;  /* 0x0000005802097227 */ /* 0x000fc800078e00ff */
[----:B------:R-:W-:Y:S01]  /*2510*/  IMAD.HI.U32 R11, R2, R89, RZ ;  /* 0x00000059020b7227 */ /* 0x000fe200078e00ff */
[----:B0-----:R-:W-:-:S03]  /*2520*/  IABS R21, R21 ;  /* 0x0000001500157213 */ /* 0x001fc60000000000 */
[----:B------:R-:W-:Y:S02]  /*2530*/  IMAD R49, R5, R20, R49 ;  /* 0x0000001405317224 */ /* 0x000fe400078e0231 */
[----:B------:R-:W-:Y:S02]  /*2540*/  IMAD.MOV R17, RZ, RZ, -R17 ;  /* 0x000000ffff117224 */ /* 0x000fe400078e0a11 */
[----:B------:R-:W-:Y:S02]  /*2550*/  IMAD.MOV R18, RZ, RZ, -R18 ;  /* 0x000000ffff127224 */ /* 0x000fe400078e0a12 */
[----:B------:R-:W-:Y:S02]  /*2560*/  IMAD.MOV R9, RZ, RZ, -R9 ;  /* 0x000000ffff097224 */ /* 0x000fe400078e0a09 */
[----:B------:R-:W-:Y:S02]  /*2570*/  IMAD.MOV R20, RZ, RZ, -R11 ;  /* 0x000000ffff147224 */ /* 0x000fe400078e0a0b */
[----:B------:R-:W-:Y:S01]  /*2580*/  @!P6 IMAD.IADD R71, R71, 0x1, -R5 ;  /* 0x000000014747e824 */ /* 0x000fe200078e0a05 */
[----:B------:R-:W-:Y:S01]  /*2590*/  ISETP.GT.U32.AND P6, PT, R5, R80, PT ;  /* 0x000000500500720c */ /* 0x000fe20003fc4070 */
[----:B------:R-:W-:-:S02]  /*25a0*/  VIADD R23, R0, 0x31 ;  /* 0x0000003100177836 */ /* 0x000fc40000000000 */
[C---:B------:R-:W-:Y:S02]  /*25b0*/  IMAD R84, R5.reuse, R17, R84 ;  /* 0x0000001105547224 */ /* 0x040fe400078e0254 */
[C---:B------:R-:W-:Y:S01]  /*25c0*/  IMAD R87, R5.reuse, R18, R87 ;  /* 0x0000001205577224 */ /* 0x040fe200078e0257 */
[----:B------:R-:W-:Y:S01]  /*25d0*/  STL [R1+0x1310], R23 ;  /* 0x0013101701007387 */ /* 0x000fe20000100800 */
[----:B------:R-:W-:Y:S01]  /*25e0*/  VIADD R22, R0, 0x32 ;  /* 0x0000003200167836 */ /* 0x000fe20000000000 */
[----:B------:R-:W-:Y:S01]  /*25f0*/  IABS R33, R23 ;  /* 0x0000001700217213 */ /* 0x000fe20000000000 */
[C---:B------:R-:W-:Y:S02]  /*2600*/  IMAD R88, R5.reuse, R9, R88 ;  /* 0x0000000905587224 */ /* 0x040fe400078e0258 */
[----:B------:R-:W-:Y:S01]  /*2610*/  IMAD R89, R5, R20, R89 ;  /* 0x0000001405597224 */ /* 0x000fe200078e0259 */
[----:B------:R0:W-:Y:S01]  /*2620*/  STL [R1+0x131c], R22 ;  /* 0x00131c1601007387 */ /* 0x0001e20000100800 */
[--C-:B------:R-:W-:Y:S01]  /*2630*/  @!P5 IMAD.IADD R79, R79, 0x1, -R5.reuse ;  /* 0x000000014f4fd824 */ /* 0x100fe200078e0a05 */
[C---:B------:R-:W-:Y:S01]  /*2640*/  ISETP.GT.U32.AND P5, PT, R5.reuse, R83, PT ;  /* 0x000000530500720c */ /* 0x040fe20003fa4070 */
[----:B------:R-:W-:Y:S01]  /*2650*/  @!P4 IMAD.IADD R50, R50, 0x1, -R5 ;  /* 0x000000013232c824 */ /* 0x000fe200078e0a05 */
[----:B------:R-:W-:Y:S01]  /*2660*/  ISETP.GT.U32.AND P4, PT, R5, R32, PT ;  /* 0x000000200500720c */ /* 0x000fe20003f84070 */
[----:B------:R-:W-:Y:S01]  /*2670*/  IMAD.HI.U32 R19, R2, R86, RZ ;  /* 0x0000005602137227 */ /* 0x000fe200078e00ff */
[----:B------:R-:W-:-:S03]  /*2680*/  IABS R54, R22 ;  /* 0x0000001600367213 */ /* 0x000fc60000000000 */
        /* <DEDUP_REMOVED lines=8> */
[----:B------:R-:W-:Y:S01]  /*2710*/  ISETP.GT.U32.AND P2, PT, R5, R89, PT ;  /* 0x000000590500720c */ /* 0x000fe20003f44070 */
[----:B------:R-:W-:Y:S02]  /*2720*/  IMAD.MOV R19, RZ, RZ, -R19 ;  /* 0x000000ffff137224 */ /* 0x000fe400078e0a13 */
[----:B0-----:R-:W-:-:S02]  /*2730*/  IMAD.MOV R22, RZ, RZ, -R17 ;  /* 0x000000ffff167224 */ /* 0x001fc400078e0a11 */
[C---:B------:R-:W-:Y:S02]  /*2740*/  IMAD R86, R5.reuse, R19, R86 ;  /* 0x0000001305567224 */ /* 0x040fe400078e0256 */
[C---:B------:R-:W-:Y:S02]  /*2750*/  IMAD R17, R5.reuse, R22, R21 ;  /* 0x0000001605117224 */ /* 0x040fe400078e0215 */
[--C-:B------:R-:W-:Y:S01]  /*2760*/  @!P6 IMAD.IADD R80, R80, 0x1, -R5.reuse ;  /* 0x000000015050e824 */ /* 0x100fe200078e0a05 */
[----:B------:R-:W-:Y:S01]  /*2770*/  ISETP.GT.U32.AND P6, PT, R5, R49, PT ;  /* 0x000000310500720c */ /* 0x000fe20003fc4070 */
[--C-:B------:R-:W-:Y:S01]  /*2780*/  @!P5 IMAD.IADD R83, R83, 0x1, -R5.reuse ;  /* 0x000000015353d824 */ /* 0x100fe200078e0a05 */
[C---:B------:R-:W-:Y:S01]  /*2790*/  ISETP.GT.U32.AND P5, PT, R5.reuse, R86, PT ;  /* 0x000000560500720c */ /* 0x040fe20003fa4070 */
[--C-:B------:R-:W-:Y:S01]  /*27a0*/  @!P4 IMAD.IADD R32, R32, 0x1, -R5.reuse ;  /* 0x000000012020c824 */ /* 0x100fe200078e0a05 */
[C---:B------:R-:W-:Y:S01]  /*27b0*/  ISETP.GT.U32.AND P4, PT, R5.reuse, R17, PT ;  /* 0x000000110500720c */ /* 0x040fe20003f84070 */
[--C-:B------:R-:W-:Y:S01]  /*27c0*/  @!P0 IMAD.IADD R84, R84, 0x1, -R5.reuse ;  /* 0x0000000154548824 */ /* 0x100fe200078e0a05 */
[----:B------:R-:W-:Y:S01]  /*27d0*/  ISETP.GT.U32.AND P0, PT, R5, R82, PT ;  /* 0x000000520500720c */ /* 0x000fe20003f04070 */
[--C-:B------:R-:W-:Y:S01]  /*27e0*/  @!P1 IMAD.IADD R87, R87, 0x1, -R5.reuse ;  /* 0x0000000157579824 */ /* 0x100fe200078e0a05 */
[C---:B------:R-:W-:Y:S01]  /*27f0*/  ISETP.GT.U32.AND P1, PT, R5.reuse, R83, PT ;  /* 0x000000530500720c */ /* 0x040fe20003f24070 */
[--C-:B------:R-:W-:Y:S01]  /*2800*/  @!P3 IMAD.IADD R88, R88, 0x1, -R5.reuse ;  /* 0x000000015858b824 */ /* 0x100fe200078e0a05 */
[----:B------:R-:W-:Y:S01]  /*2810*/  ISETP.GT.U32.AND P3, PT, R5, R16, PT ;  /* 0x000000100500720c */ /* 0x000fe20003f64070 */
[----:B------:R-:W-:Y:S01]  /*2820*/  @!P2 IMAD.IADD R89, R89, 0x1, -R5 ;  /* 0x000000015959a824 */ /* 0x000fe200078e0a05 */
[----:B------:R-:W-:Y:S01]  /*2830*/  ISETP.GT.U32.AND P2, PT, R5, R32, PT ;  /* 0x000000200500720c */ /* 0x000fe20003f44070 */
[----:B------:R-:W-:-:S02]  /*2840*/  VIADD R34, R0, 0x33 ;  /* 0x0000003300227836 */ /* 0x000fc40000000000 */
[----:B------:R-:W-:Y:S02]  /*2850*/  VIADD R25, R0, 0x35 ;  /* 0x0000003500197836 */ /* 0x000fe40000000000 */
[----:B------:R-:W-:Y:S01]  /*2860*/  IMAD.HI.U32 R18, R2, R33, RZ ;  /* 0x0000002102127227 */ /* 0x000fe200078e00ff */
[----:B------:R-:W-:Y:S01]  /*2870*/  IABS R90, R34 ;  /* 0x00000022005a7213 */ /* 0x000fe20000000000 */
[----:B------:R-:W-:Y:S01]  /*2880*/  STL [R1+0x1318], R34 ;  /* 0x0013182201007387 */ /* 0x000fe20000100800 */
[----:B------:R-:W-:Y:S01]  /*2890*/  IABS R93, R25 ;  /* 0x00000019005d7213 */ /* 0x000fe20000000000 */
[C---:B------:R-:W-:Y:S02]  /*28a0*/  VIADD R26, R0.reuse, 0x34 ;  /* 0x00000034001a7836 */ /* 0x040fe40000000000 */
[----:B------:R-:W-:Y:S02]  /*28b0*/  VIADD R24, R0, 0x36 ;  /* 0x0000003600187836 */ /* 0x000fe40000000000 */
[----:B------:R-:W-:Y:S01]  /*28c0*/  @!P6 IMAD.IADD R49, R49, 0x1, -R5 ;  /* 0x000000013131e824 */ /* 0x000fe200078e0a05 */
[----:B------:R-:W-:Y:S01]  /*28d0*/  STL [R1+0x1330], R26 ;  /* 0x0013301a01007387 */ /* 0x000fe20000100800 */
[----:B------:R-:W-:Y:S01]  /*28e0*/  IMAD.HI.U32 R19, R2, R54, RZ ;  /* 0x0000003602137227 */ /* 0x000fe200078e00ff */
[----:B------:R-:W-:-:S02]  /*28f0*/  IABS R91, R26 ;  /* 0x0000001a005b7213 */ /* 0x000fc40000000000 */
[----:B------:R0:W-:Y:S01]  /*2900*/  STL [R1+0x132c], R25 ;  /* 0x00132c1901007387 */ /* 0x0001e20000100800 */
[----:B------:R-:W-:Y:S01]  /*2910*/  IMAD.MOV R18, RZ, RZ, -R18 ;  /* 0x000000ffff127224 */ /* 0x000fe200078e0a12 */
[----:B------:R-:W-:Y:S01]  /*2920*/  IABS R92, R24 ;  /* 0x00000018005c7213 */ /* 0x000fe20000000000 */
[C---:B------:R-:W-:Y:S01]  /*2930*/  VIADD R23, R0.reuse, 0x37 ;  /* 0x0000003700177836 */ /* 0x040fe20000000000 */
[C---:B------:R-:W-:Y:S01]  /*2940*/  ISETP.GT.U32.AND P6, PT, R5.reuse, R81, PT ;  /* 0x000000510500720c */ /* 0x040fe20003fc4070 */
[----:B------:R-:W-:Y:S01]  /*2950*/  VIADD R21, R0, 0x38 ;  /* 0x0000003800157836 */ /* 0x000fe20000000000 */
[----:B------:R-:W-:Y:S01]  /*2960*/  STL [R1+0x1328], R24 ;  /* 0x0013281801007387 */ /* 0x000fe20000100800 */
[--C-:B------:R-:W-:Y:S01]  /*2970*/  @!P5 IMAD.IADD R86, R86, 0x1, -R5.reuse ;  /* 0x000000015656d824 */ /* 0x100fe200078e0a05 */
[----:B------:R-:W-:Y:S01]  /*2980*/  ISETP.GT.U32.AND P5, PT, R5, R85, PT ;  /* 0x000000550500720c */ /* 0x000fe20003fa4070 */
[----:B------:R-:W-:Y:S01]  /*2990*/  @!P4 IMAD.IADD R17, R17, 0x1, -R5 ;  /* 0x000000011111c824 */ /* 0x000fe200078e0a05 */
[C---:B------:R-:W-:Y:S01]  /*29a0*/  ISETP.GT.U32.AND P4, PT, R5.reuse, R49, PT ;  /* 0x000000310500720c */ /* 0x040fe20003f84070 */
[----:B------:R-:W-:Y:S01]  /*29b0*/  IMAD.MOV R19, RZ, RZ, -R19 ;  /* 0x000000ffff137224 */ /* 0x000fe200078e0a13 */
[----:B------:R-:W-:Y:S01]  /*29c0*/  STL [R1+0x133c], R23 ;  /* 0x00133c1701007387 */ /* 0x000fe20000100800 */
[----:B------:R-:W-:Y:S01]  /*29d0*/  IMAD R33, R5, R18, R33 ;  /* 0x0000001205217224 */ /* 0x000fe200078e0221 */
[----:B------:R-:W-:Y:S01]  /*29e0*/  IABS R94, R23 ;  /* 0x00000017005e7213 */ /* 0x000fe20000000000 */
[----:B------:R-:W-:Y:S01]  /*29f0*/  IMAD.HI.U32 R9, R2, R90, RZ ;  /* 0x0000005a02097227 */ /* 0x000fe200078e00ff */
[----:B------:R1:W-:Y:S03]  /*2a00*/  STL [R1+0x1338], R21 ;  /* 0x0013381501007387 */ /* 0x0003e60000100800 */
[----:B0-----:R-:W-:-:S02]  /*2a10*/  VIADD R25, R0, 0x3a ;  /* 0x0000003a00197836 */ /* 0x001fc40000000000 */
[----:B------:R-:W-:-:S03]  /*2a20*/  IMAD.HI.U32 R18, R2, R93, RZ ;  /* 0x0000005d02127227 */ /* 0x000fc600078e00ff */
[----:B------:R-:W-:Y:S01]  /*2a30*/  IABS R56, R25 ;  /* 0x0000001900387213 */ /* 0x000fe20000000000 */
[--C-:B------:R-:W-:Y:S01]  /*2a40*/  @!P0 IMAD.IADD R82, R82, 0x1, -R5.reuse ;  /* 0x0000000152528824 */ /* 0x100fe200078e0a05 */
[----:B-1----:R-:W-:Y:S01]  /*2a50*/  IABS R21, R21 ;  /* 0x0000001500157213 */ /* 0x002fe20000000000 */
[--C-:B------:R-:W-:Y:S01]  /*2a60*/  @!P1 IMAD.IADD R83, R83, 0x1, -R5.reuse ;  /* 0x0000000153539824 */ /* 0x100fe200078e0a05 */
[C---:B------:R-:W-:Y:S01]  /*2a70*/  ISETP.GT.U32.AND P0, PT, R5.reuse, R84, PT ;  /* 0x000000540500720c */ /* 0x040fe20003f04070 */
[--C-:B------:R-:W-:Y:S01]  /*2a80*/  @!P3 IMAD.IADD R16, R16, 0x1, -R5.reuse ;  /* 0x000000011010b824 */ /* 0x100fe200078e0a05 */
[C---:B------:R-:W-:Y:S01]  /*2a90*/  ISETP.GT.U32.AND P1, PT, R5.reuse, R87, PT ;  /* 0x000000570500720c */ /* 0x040fe20003f24070 */
[----:B------:R-:W-:Y:S01]  /*2aa0*/  @!P2 IMAD.IADD R32, R32, 0x1, -R5 ;  /* 0x000000012020a824 */ /* 0x000fe200078e0a05 */
[C---:B------:R-:W-:Y:S01]  /*2ab0*/  ISETP.GT.U32.AND P3, PT, R5.reuse, R88, PT ;  /* 0x000000580500720c */ /* 0x040fe20003f64070 */
[C---:B------:R-:W-:Y:S01]  /*2ac0*/  IMAD R54, R5.reuse, R19, R54 ;  /* 0x0000001305367224 */ /* 0x040fe200078e0236 */
[----:B------:R-:W-:Y:S01]  /*2ad0*/  ISETP.GT.U32.AND P2, PT, R5, R89, PT ;  /* 0x000000590500720c */ /* 0x000fe20003f44070 */
[----:B------:R-:W-:-:S04]  /*2ae0*/  IMAD.HI.U32 R11, R2, R91, RZ ;  /* 0x0000005b020b7227 */ /* 0x000fc800078e00ff */
[----:B------:R-:W-:Y:S02]  /*2af0*/  IMAD.MOV R9, RZ, RZ, -R9 ;  /* 0x000000ffff097224 */ /* 0x000fe400078e0a09 */
[----:B------:R-:W-:-:S04]  /*2b00*/  IMAD.HI.U32 R19, R2, R92, RZ ;  /* 0x0000005c02137227 */ /* 0x000fc800078e00ff */
[----:B------:R-:W-:Y:S02]  /*2b10*/  IMAD.MOV R18, RZ, RZ, -R18 ;  /* 0x000000ffff127224 */ /* 0x000fe400078e0a12 */
[----:B------:R-:W-:Y:S02]  /*2b20*/  IMAD.MOV R22, RZ, RZ, -R11 ;  /* 0x000000ffff167224 */ /* 0x000fe400078e0a0b */
[C---:B------:R-:W-:Y:S02]  /*2b30*/  IMAD R90, R5.reuse, R9, R90 ;  /* 0x00000009055a7224 */ /* 0x040fe400078e025a */
[----:B------:R-:W-:Y:S02]  /*2b40*/  IMAD.MOV R19, RZ, RZ, -R19 ;  /* 0x000000ffff137224 */ /* 0x000fe400078e0a13 */
[----:B------:R-:W-:Y:S02]  /*2b50*/  IMAD R93, R5, R18, R93 ;  /* 0x00000012055d7224 */ /* 0x000fe400078e025d */
[----:B------:R-:W-:-:S02]  /*2b60*/  VIADD R26, R0, 0x39 ;  /* 0x00000039001a7836 */ /* 0x000fc40000000000 */
[----:B------:R-:W-:Y:S02]  /*2b70*/  VIADD R23, R0, 0x3c ;  /* 0x0000003c00177836 */ /* 0x000fe40000000000 */
[----:B------:R-:W-:Y:S01]  /*2b80*/  IMAD.HI.U32 R9, R2, R21, RZ ;  /* 0x0000001502097227 */ /* 0x000fe200078e00ff */
[----:B------:R-:W-:Y:S01]  /*2b90*/  IABS R34, R26 ;  /* 0x0000001a00227213 */ /* 0x000fe20000000000 */
[----:B------:R-:W-:Y:S01]  /*2ba0*/  STL [R1+0x1340], R26 ;  /* 0x0013401a01007387 */ /* 0x000fe20000100800 */
[----:B------:R-:W-:Y:S01]  /*2bb0*/  IABS R96, R23 ;  /* 0x0000001700607213 */ /* 0x000fe20000000000 */
[----:B------:R-:W-:Y:S02]  /*2bc0*/  VIADD R36, R0, 0x3d ;  /* 0x0000003d00247836 */ /* 0x000fe40000000000 */
[C---:B------:R-:W-:Y:S01]  /*2bd0*/  IMAD.HI.U32 R20, R2.reuse, R94, RZ ;  /* 0x0000005e02147227 */ /* 0x040fe200078e00ff */
[----:B------:R-:W-:Y:S02]  /*2be0*/  STL [R1+0x134c], R25 ;  /* 0x00134c1901007387 */ /* 0x000fe40000100800 */
[----:B------:R-:W-:Y:S01]  /*2bf0*/  IABS R99, R36 ;  /* 0x0000002400637213 */ /* 0x000fe20000000000 */
[----:B------:R-:W-:-:S04]  /*2c00*/  IMAD.HI.U32 R18, R2, R56, RZ ;  /* 0x0000003802127227 */ /* 0x000fc800078e00ff */
[C---:B------:R-:W-:Y:S02]  /*2c10*/  IMAD R91, R5.reuse, R22, R91 ;  /* 0x00000016055b7224 */ /* 0x040fe400078e025b */
[----:B------:R-:W-:Y:S02]  /*2c20*/  IMAD R92, R5, R19, R92 ;  /* 0x00000013055c7224 */ /* 0x000fe400078e025c */
[----:B------:R-:W-:Y:S02]  /*2c30*/  IMAD.MOV R22, RZ, RZ, -R9 ;  /* 0x000000ffff167224 */ /* 0x000fe400078e0a09 */
[--C-:B------:R-:W-:Y:S01]  /*2c40*/  @!P6 IMAD.IADD R81, R81, 0x1, -R5.reuse ;  /* 0x000000015151e824 */ /* 0x100fe200078e0a05 */
[----:B------:R-:W-:Y:S01]  /*2c50*/  ISETP.GT.U32.AND P6, PT, R5, R17, PT ;  /* 0x000000110500720c */ /* 0x000fe20003fc4070 */
[--C-:B------:R-:W-:Y:S01]  /*2c60*/  @!P5 IMAD.IADD R85, R85, 0x1, -R5.reuse ;  /* 0x000000015555d824 */ /* 0x100fe200078e0a05 */
[----:B------:R-:W-:Y:S01]  /*2c70*/  ISETP.GT.U32.AND P5, PT, R5, R86, PT ;  /* 0x000000560500720c */ /* 0x000fe20003fa4070 */
[----:B------:R-:W-:Y:S01]  /*2c80*/  @!P4 IMAD.IADD R49, R49, 0x1, -R5 ;  /* 0x000000013131c824 */ /* 0x000fe200078e0a05 */
[----:B------:R-:W-:Y:S01]  /*2c90*/  ISETP.GT.U32.AND P4, PT, R5, R33, PT ;  /* 0x000000210500720c */ /* 0x000fe20003f84070 */
[----:B------:R-:W-:-:S02]  /*2ca0*/  IMAD.MOV R20, RZ, RZ, -R20 ;  /* 0x000000ffff147224 */ /* 0x000fc400078e0a14 */
[----:B------:R-:W-:Y:S02]  /*2cb0*/  IMAD.MOV R9, RZ, RZ, -R18 ;  /* 0x000000ffff097224 */ /* 0x000fe400078e0a12 */
[--C-:B------:R-:W-:Y:S01]  /*2cc0*/  @!P0 IMAD.IADD R84, R84, 0x1, -R5.reuse ;  /* 0x0000000154548824 */ /* 0x100fe200078e0a05 */
[----:B------:R-:W-:Y:S01]  /*2cd0*/  ISETP.GT.U32.AND P0, PT, R5, R54, PT ;  /* 0x000000360500720c */ /* 0x000fe20003f04070 */
[--C-:B------:R-:W-:Y:S01]  /*2ce0*/  @!P1 IMAD.IADD R87, R87, 0x1, -R5.reuse ;  /* 0x0000000157579824 */ /* 0x100fe200078e0a05 */
[C---:B------:R-:W-:Y:S01]  /*2cf0*/  ISETP.GT.U32.AND P1, PT, R5.reuse, R90, PT ;  /* 0x0000005a0500720c */ /* 0x040fe20003f24070 */
[--C-:B------:R-:W-:Y:S01]  /*2d00*/  @!P3 IMAD.IADD R88, R88, 0x1, -R5.reuse ;  /* 0x000000015858b824 */ /* 0x100fe200078e0a05 */
[----:B------:R-:W-:Y:S01]  /*2d10*/  ISETP.GT.U32.AND P3, PT, R5, R93, PT ;  /* 0x0000005d0500720c */ /* 0x000fe20003f64070 */
[----:B------:R-:W-:Y:S01]  /*2d20*/  @!P2 IMAD.IADD R89, R89, 0x1, -R5 ;  /* 0x000000015959a824 */ /* 0x000fe200078e0a05 */
[C---:B------:R-:W-:Y:S01]  /*2d30*/  ISETP.GT.U32.AND P2, PT, R5.reuse, R92, PT ;  /* 0x0000005c0500720c */ /* 0x040fe20003f44070 */
[----:B------:R-:W-:-:S02]  /*2d40*/  IMAD R94, R5, R20, R94 ;  /* 0x00000014055e7224 */ /* 0x000fc400078e025e */
[----:B------:R-:W-:Y:S02]  /*2d50*/  IMAD R56, R5, R9, R56 ;  /* 0x0000000905387224 */ /* 0x000fe400078e0238 */
[----:B------:R-:W-:Y:S02]  /*2d60*/  VIADD R24, R0, 0x3b ;  /* 0x0000003b00187836 */ /* 0x000fe40000000000 */
[----:B------:R-:W-:-:S03]  /*2d70*/  IMAD.HI.U32 R11, R2, R34, RZ ;  /* 0x00000022020b7227 */ /* 0x000fc600078e00ff */
[----:B------:R-:W-:Y:S01]  /*2d80*/  IABS R95, R24 ;  /* 0x00000018005f7213 */ /* 0x000fe20000000000 */
[C---:B------:R-:W-:Y:S01]  /*2d90*/  IMAD.HI.U32 R20, R2.reuse, R96, RZ ;  /* 0x0000006002147227 */ /* 0x040fe200078e00ff */
[----:B------:R0:W-:Y:S03]  /*2da0*/  STL [R1+0x1348], R24 ;  /* 0x0013481801007387 */ /* 0x0001e60000100800 */
[----:B------:R-:W-:Y:S01]  /*2db0*/  IMAD.HI.U32 R9, R2, R99, RZ ;  /* 0x0000006302097227 */ /* 0x000fe200078e00ff */
[----:B------:R1:W-:Y:S03]  /*2dc0*/  STL [R1+0x1360], R23 ;  /* 0x0013601701007387 */ /* 0x0003e60000100800 */
[----:B------:R-:W-:Y:S01]  /*2dd0*/  IMAD R18, R5, R22, R21 ;  /* 0x0000001605127224 */ /* 0x000fe200078e0215 */
[----:B------:R-:W-:Y:S01]  /*2de0*/  STL [R1+0x135c], R36 ;  /* 0x00135c2401007387 */ /* 0x000fe20000100800 */
[----:B------:R-:W-:-:S02]  /*2df0*/  IMAD.MOV R11, RZ, RZ, -R11 ;  /* 0x000000ffff0b7224 */ /* 0x000fc400078e0a0b */
[----:B------:R-:W-:Y:S02]  /*2e00*/  IMAD.MOV R20, RZ, RZ, -R20 ;  /* 0x000000ffff147224 */ /* 0x000fe400078e0a14 */
[----:B------:R-:W-:Y:S02]  /*2e10*/  IMAD.MOV R22, RZ, RZ, -R9 ;  /* 0x000000ffff167224 */ /* 0x000fe400078e0a09 */
[C---:B------:R-:W-:Y:S02]  /*2e20*/  IMAD R34, R5.reuse, R11, R34 ;  /* 0x0000000b05227224 */ /* 0x040fe400078e0222 */
[C---:B------:R-:W-:Y:S02]  /*2e30*/  IMAD R96, R5.reuse, R20, R96 ;  /* 0x0000001405607224 */ /* 0x040fe400078e0260 */
[C---:B------:R-:W-:Y:S02]  /*2e40*/  IMAD R99, R5.reuse, R22, R99 ;  /* 0x0000001605637224 */ /* 0x040fe400078e0263 */
[--C-:B------:R-:W-:Y:S01]  /*2e50*/  @!P5 IMAD.IADD R86, R86, 0x1, -R5.reuse ;  /* 0x000000015656d824 */ /* 0x100fe200078e0a05 */
[----:B------:R-:W-:Y:S01]  /*2e60*/  ISETP.GT.U32.AND P5, PT, R5, R91, PT ;  /* 0x0000005b0500720c */ /* 0x000fe20003fa4070 */
[--C-:B------:R-:W-:Y:S01]  /*2e70*/  @!P6 IMAD.IADD R17, R17, 0x1, -R5.reuse ;  /* 0x000000011111e824 */ /* 0x100fe200078e0a05 */
[----:B------:R-:W-:Y:S01]  /*2e80*/  ISETP.GT.U32.AND P6, PT, R5, R94, PT ;  /* 0x0000005e0500720c */ /* 0x000fe20003fc4070 */
[----:B------:R-:W-:Y:S01]  /*2e90*/  @!P4 IMAD.IADD R33, R33, 0x1, -R5 ;  /* 0x000000012121c824 */ /* 0x000fe200078e0a05 */
[----:B------:R-:W-:Y:S01]  /*2ea0*/  ISETP.GT.U32.AND P4, PT, R5, R18, PT ;  /* 0x000000120500720c */ /* 0x000fe20003f84070 */
        /* <DEDUP_REMOVED lines=9> */
[----:B0-----:R-:W-:Y:S02]  /*2f40*/  IMAD.MOV R24, RZ, RZ, -R19 ;  /* 0x000000ffff187224 */ /* 0x001fe400078e0a13 */
[----:B------:R-:W-:-:S02]  /*2f50*/  VIADD R35, R0, 0x3e ;  /* 0x0000003e00237836 */ /* 0x000fc40000000000 */
[----:B------:R-:W-:Y:S02]  /*2f60*/  IMAD R95, R5, R24, R95 ;  /* 0x00000018055f7224 */ /* 0x000fe400078e025f */
[C---:B------:R-:W-:Y:S01]  /*2f70*/  VIADD R26, R0.reuse, 0x3f ;  /* 0x0000003f001a7836 */ /* 0x040fe20000000000 */
[----:B------:R-:W-:Y:S01]  /*2f80*/  IABS R101, R35 ;  /* 0x0000002300657213 */ /* 0x000fe20000000000 */
[----:B-1----:R-:W-:Y:S01]  /*2f90*/  VIADD R23, R0, 0x40 ;  /* 0x0000004000177836 */ /* 0x002fe20000000000 */
[----:B------:R-:W-:Y:S01]  /*2fa0*/  STL [R1+0x1358], R35 ;  /* 0x0013582301007387 */ /* 0x000fe20000100800 */
[--C-:B------:R-:W-:Y:S01]  /*2fb0*/  @!P5 IMAD.IADD R91, R91, 0x1, -R5.reuse ;  /* 0x000000015b5bd824 */ /* 0x100fe200078e0a05 */
[C---:B------:R-:W-:Y:S01]  /*2fc0*/  ISETP.GT.U32.AND P5, PT, R5.reuse, R95, PT ;  /* 0x0000005f0500720c */ /* 0x040fe20003fa4070 */
[--C-:B------:R-:W-:Y:S01]  /*2fd0*/  @!P6 IMAD.IADD R94, R94, 0x1, -R5.reuse ;  /* 0x000000015e5ee824 */ /* 0x100fe200078e0a05 */
[----:B------:R-:W-:Y:S01]  /*2fe0*/  STL [R1+0x136c], R26 ;  /* 0x00136c1a01007387 */ /* 0x000fe20000100800 */
[--C-:B------:R-:W-:Y:S01]  /*2ff0*/  @!P4 IMAD.IADD R18, R18, 0x1, -R5.reuse ;  /* 0x000000011212c824 */ /* 0x100fe200078e0a05 */
[C---:B------:R-:W-:Y:S01]  /*3000*/  ISETP.GT.U32.AND P4, PT, R5.reuse, R54, PT ;  /* 0x000000360500720c */ /* 0x040fe20003f84070 */
[--C-:B------:R-:W-:Y:S01]  /*3010*/  @!P0 IMAD.IADD R34, R34, 0x1, -R5.reuse ;  /* 0x0000000122228824 */ /* 0x100fe200078e0a05 */
[----:B------:R0:W-:Y:S01]  /*3020*/  STL [R1+0x1368], R23 ;  /* 0x0013681701007387 */ /* 0x0001e20000100800 */
[--C-:B------:R-:W-:Y:S01]  /*3030*/  @!P1 IMAD.IADD R56, R56, 0x1, -R5.reuse ;  /* 0x0000000138389824 */ /* 0x100fe200078e0a05 */
[----:B------:R-:W-:Y:S01]  /*3040*/  IABS R100, R26 ;  /* 0x0000001a00647213 */ /* 0x000fe20000000000 */
[--C-:B------:R-:W-:Y:S01]  /*3050*/  @!P3 IMAD.IADD R96, R96, 0x1, -R5.reuse ;  /* 0x000000016060b824 */ /* 0x100fe200078e0a05 */
[----:B------:R-:W-:Y:S01]  /*3060*/  ISETP.GT.U32.AND P0, PT, R5, R90, PT ;  /* 0x0000005a0500720c */ /* 0x000fe20003f04070 */
[----:B------:R-:W-:Y:S01]  /*3070*/  @!P2 IMAD.IADD R99, R99, 0x1, -R5 ;  /* 0x000000016363a824 */ /* 0x000fe200078e0a05 */
[C---:B------:R-:W-:Y:S01]  /*3080*/  ISETP.GT.U32.AND P1, PT, R5.reuse, R91, PT ;  /* 0x0000005b0500720c */ /* 0x040fe20003f24070 */
[----:B------:R-:W-:Y:S01]  /*3090*/  VIADD R25, R0, 0x41 ;  /* 0x0000004100197836 */ /* 0x000fe20000000000 */
[C---:B------:R-:W-:Y:S01]  /*30a0*/  ISETP.GT.U32.AND P3, PT, R5.reuse, R92, PT ;  /* 0x0000005c0500720c */ /* 0x040fe20003f64070 */
[----:B------:R-:W-:Y:S01]  /*30b0*/  IMAD.HI.U32 R11, R2, R101, RZ ;  /* 0x00000065020b7227 */ /* 0x000fe200078e00ff */
[----:B------:R-:W-:-:S02]  /*30c0*/  ISETP.GT.U32.AND P2, PT, R5, R94, PT ;  /* 0x0000005e0500720c */ /* 0x000fc40003f44070 */
[----:B0-----:R-:W-:Y:S01]  /*30d0*/  IABS R23, R23 ;  /* 0x0000001700177213 */ /* 0x001fe20000000000 */
[----:B------:R-:W-:Y:S01]  /*30e0*/  IMAD.HI.U32 R19, R2, R100, RZ ;  /* 0x0000006402137227 */ /* 0x000fe200078e00ff */
[----:B------:R-:W-:Y:S01]  /*30f0*/  IABS R35, R25 ;  /* 0x0000001900237213 */ /* 0x000fe20000000000 */
[----:B------:R0:W-:Y:S01]  /*3100*/  STL [R1+0x1370], R25 ;  /* 0x0013701901007387 */ /* 0x0001e20000100800 */
[----:B------:R-:W-:Y:S01]  /*3110*/  ISETP.GT.U32.AND P6, PT, R5, R33, PT ;  /* 0x000000210500720c */ /* 0x000fe20003fc4070 */
[----:B------:R-:W-:Y:S02]  /*3120*/  IMAD.MOV R24, RZ, RZ, -R11 ;  /* 0x000000ffff187224 */ /* 0x000fe400078e0a0b */
[C---:B------:R-:W-:Y:S02]  /*3130*/  VIADD R37, R0.reuse, 0x44 ;  /* 0x0000004400257836 */ /* 0x040fe40000000000 */
[----:B------:R-:W-:Y:S02]  /*3140*/  VIADD R36, R0, 0x45 ;  /* 0x0000004500247836 */ /* 0x000fe40000000000 */
[----:B------:R-:W-:Y:S01]  /*3150*/  IMAD.HI.U32 R20, R2, R23, RZ ;  /* 0x0000001702147227 */ /* 0x000fe200078e00ff */
[----:B------:R-:W-:-:S02]  /*3160*/  IABS R103, R37 ;  /* 0x0000002500677213 */ /* 0x000fc40000000000 */
[----:B------:R-:W-:Y:S01]  /*3170*/  IABS R105, R36 ;  /* 0x0000002400697213 */ /* 0x000fe20000000000 */
[----:B------:R-:W-:Y:S02]  /*3180*/  IMAD.MOV R19, RZ, RZ, -R19 ;  /* 0x000000ffff137224 */ /* 0x000fe400078e0a13 */
[----:B------:R-:W-:Y:S02]  /*3190*/  IMAD R101, R5, R24, R101 ;  /* 0x0000001805657224 */ /* 0x000fe400078e0265 */
[--C-:B------:R-:W-:Y:S01]  /*31a0*/  @!P5 IMAD.IADD R95, R95, 0x1, -R5.reuse ;  /* 0x000000015f5fd824 */ /* 0x100fe200078e0a05 */
[C---:B------:R-:W-:Y:S01]  /*31b0*/  ISETP.GT.U32.AND P5, PT, R5.reuse, R93, PT ;  /* 0x0000005d0500720c */ /* 0x040fe20003fa4070 */
[----:B------:R-:W-:Y:S01]  /*31c0*/  @!P4 IMAD.IADD R54, R54, 0x1, -R5 ;  /* 0x000000013636c824 */ /* 0x000fe200078e0a05 */
[----:B------:R-:W-:Y:S01]  /*31d0*/  ISETP.GT.U32.AND P4, PT, R5, R18, PT ;  /* 0x000000120500720c */ /* 0x000fe20003f84070 */
[----:B------:R-:W-:-:S04]  /*31e0*/  IMAD.HI.U32 R21, R2, R35, RZ ;  /* 0x0000002302157227 */ /* 0x000fc800078e00ff */
[----:B------:R-:W-:Y:S02]  /*31f0*/  IMAD.MOV R20, RZ, RZ, -R20 ;  /* 0x000000ffff147224 */ /* 0x000fe400078e0a14 */
[C---:B0-----:R-:W-:Y:S02]  /*3200*/  VIADD R25, R0.reuse, 0x46 ;  /* 0x0000004600197836 */ /* 0x041fe40000000000 */
[C---:B------:R-:W-:Y:S02]  /*3210*/  VIADD R39, R0.reuse, 0x42 ;  /* 0x0000004200277836 */ /* 0x040fe40000000000 */
[----:B------:R-:W-:Y:S01]  /*3220*/  VIADD R38, R0, 0x43 ;  /* 0x0000004300267836 */ /* 0x000fe20000000000 */
[----:B------:R-:W-:Y:S01]  /*3230*/  IABS R106, R25 ;  /* 0x00000019006a7213 */ /* 0x000fe20000000000 */
[C---:B------:R-:W-:Y:S01]  /*3240*/  IMAD R100, R5.reuse, R19, R100 ;  /* 0x0000001305647224 */ /* 0x040fe200078e0264 */
[----:B------:R-:W-:Y:S01]  /*3250*/  STL [R1+0x137c], R39 ;  /* 0x00137c2701007387 */ /* 0x000fe20000100800 */
[--C-:B------:R-:W-:Y:S01]  /*3260*/  @!P0 IMAD.IADD R90, R90, 0x1, -R5.reuse ;  /* 0x000000015a5a8824 */ /* 0x100fe200078e0a05 */
[----:B------:R-:W-:Y:S01]  /*3270*/  ISETP.GT.U32.AND P0, PT, R5, R34, PT ;  /* 0x000000220500720c */ /* 0x000fe20003f04070 */
[--C-:B------:R-:W-:Y:S01]  /*3280*/  @!P1 IMAD.IADD R91, R91, 0x1, -R5.reuse ;  /* 0x000000015b5b9824 */ /* 0x100fe200078e0a05 */
[C---:B------:R-:W-:Y:S01]  /*3290*/  ISETP.GT.U32.AND P1, PT, R5.reuse, R56, PT ;  /* 0x000000380500720c */ /* 0x040fe20003f24070 */
[--C-:B------:R-:W-:Y:S01]  /*32a0*/  @!P3 IMAD.IADD R92, R92, 0x1, -R5.reuse ;  /* 0x000000015c5cb824 */ /* 0x100fe200078e0a05 */
[C---:B------:R-:W-:Y:S01]  /*32b0*/  ISETP.GT.U32.AND P3, PT, R5.reuse, R99, PT ;  /* 0x000000630500720c */ /* 0x040fe20003f64070 */
[----:B------:R-:W-:Y:S01]  /*32c0*/  @!P2 IMAD.IADD R94, R94, 0x1, -R5 ;  /* 0x000000015e5ea824 */ /* 0x000fe200078e0a05 */
[C---:B------:R-:W-:Y:S01]  /*32d0*/  ISETP.GT.U32.AND P2, PT, R5.reuse, R101, PT ;  /* 0x000000650500720c */ /* 0x040fe20003f44070 */
[----:B------:R-:W-:Y:S01]  /*32e0*/  IMAD.MOV R26, RZ, RZ, -R21 ;  /* 0x000000ffff1a7224 */ /* 0x000fe200078e0a15 */
[----:B------:R0:W-:Y:S01]  /*32f0*/  STL [R1+0x1378], R38 ;  /* 0x0013782601007387 */ /* 0x0001e20000100800 */
[----:B------:R-:W-:Y:S01]  /*3300*/  IMAD R19, R5, R20, R23 ;  /* 0x0000001405137224 */ /* 0x000fe200078e0217 */
[----:B------:R-:W-:Y:S01]  /*3310*/  IABS R98, R38 ;  /* 0x0000002600627213 */ /* 0x000fe20000000000 */
[----:B------:R-:W-:Y:S01]  /*3320*/  IMAD.HI.U32 R20, R2, R103, RZ ;  /* 0x0000006702147227 */ /* 0x000fe200078e00ff */
[----:B------:R1:W-:Y:S01]  /*3330*/  STL [R1+0x1390], R37 ;  /* 0x0013902501007387 */ /* 0x0003e20000100800 */
[----:B------:R-:W-:-:S02]  /*3340*/  IABS R59, R39 ;  /* 0x00000027003b7213 */ /* 0x000fc40000000000 */
[----:B------:R-:W-:Y:S01]  /*3350*/  IMAD.HI.U32 R21, R2, R105, RZ ;  /* 0x0000006902157227 */ /* 0x000fe200078e00ff */
[----:B------:R2:W-:Y:S03]  /*3360*/  STL [R1+0x138c], R36 ;  /* 0x00138c2401007387 */ /* 0x0005e60000100800 */
[----:B------:R-:W-:Y:S01]  /*3370*/  IMAD R35, R5, R26, R35 ;  /* 0x0000001a05237224 */ /* 0x000fe200078e0223 */
[----:B------:R4:W-:Y:S01]  /*3380*/  STL [R1+0x1388], R25 ;  /* 0x0013881901007387 */ /* 0x0009e20000100800 */
[----:B------:R-:W-:Y:S02]  /*3390*/  IMAD.MOV R20, RZ, RZ, -R20 ;  /* 0x000000ffff147224 */ /* 0x000fe400078e0a14 */
[----:B------:R-:W-:Y:S02]  /*33a0*/  IMAD.MOV R26, RZ, RZ, -R21 ;  /* 0x000000ffff1a7224 */ /* 0x000fe400078e0a15 */
[----:B0-----:R-:W-:-:S02]  /*33b0*/  VIADD R38, R0, 0x47 ;  /* 0x0000004700267836 */ /* 0x001fc40000000000 */
[----:B-1----:R-:W-:Y:S02]  /*33c0*/  VIADD R37, R0, 0x48 ;  /* 0x0000004800257836 */ /* 0x002fe40000000000 */
[----:B------:R-:W-:Y:S01]  /*33d0*/  IMAD.HI.U32 R22, R2, R106, RZ ;  /* 0x0000006a02167227 */ /* 0x000fe200078e00ff */
[----:B------:R-:W-:Y:S01]  /*33e0*/  STL [R1+0x139c], R38 ;  /* 0x00139c2601007387 */ /* 0x000fe20000100800 */
[----:B------:R-:W-:Y:S02]  /*33f0*/  IABS R109, R38 ;  /* 0x00000026006d7213 */ /* 0x000fe40000000000 */
[C---:B--2---:R-:W-:Y:S01]  /*3400*/  VIADD R36, R0.reuse, 0x49 ;  /* 0x0000004900247836 */ /* 0x044fe20000000000 */
[----:B------:R-:W-:Y:S01]  /*3410*/  STL [R1+0x1398], R37 ;  /* 0x0013982501007387 */ /* 0x000fe20000100800 */
[C---:B----4-:R-:W-:Y:S02]  /*3420*/  VIADD R25, R0.reuse, 0x4a ;  /* 0x0000004a00197836 */ /* 0x050fe40000000000 */
[C---:B------:R-:W-:Y:S01]  /*3430*/  IMAD R103, R5.reuse, R20, R103 ;  /* 0x0000001405677224 */ /* 0x040fe200078e0267 */
[----:B------:R-:W-:Y:S01]  /*3440*/  IABS R20, R37 ;  /* 0x0000002500147213 */ /* 0x000fe20000000000 */
[----:B------:R-:W-:Y:S01]  /*3450*/  IMAD R105, R5, R26, R105 ;  /* 0x0000001a05697224 */ /* 0x000fe200078e0269 */
[----:B------:R0:W-:Y:S01]  /*3460*/  STL [R1+0x13a0], R36 ;  /* 0x0013a02401007387 */ /* 0x0001e20000100800 */
[----:B------:R-:W-:Y:S01]  /*3470*/  VIADD R23, R0, 0x4b ;  /* 0x0000004b00177836 */ /* 0x000fe20000000000 */
[----:B------:R-:W-:Y:S01]  /*3480*/  IABS R60, R25 ;  /* 0x00000019003c7213 */ /* 0x000fe20000000000 */
[--C-:B------:R-:W-:Y:S01]  /*3490*/  @!P6 IMAD.IADD R33, R33, 0x1, -R5.reuse ;  /* 0x000000012121e824 */ /* 0x100fe200078e0a05 */
[----:B------:R-:W-:Y:S01]  /*34a0*/  ISETP.GT.U32.AND P6, PT, R5, R95, PT ;  /* 0x0000005f0500720c */ /* 0x000fe20003fc4070 */
[--C-:B------:R-:W-:Y:S01]  /*34b0*/  @!P5 IMAD.IADD R93, R93, 0x1, -R5.reuse ;  /* 0x000000015d5dd824 */ /* 0x100fe200078e0a05 */
[C---:B------:R-:W-:Y:S01]  /*34c0*/  ISETP.GT.U32.AND P5, PT, R5.reuse, R96, PT ;  /* 0x000000600500720c */ /* 0x040fe20003fa4070 */
[----:B------:R-:W-:Y:S01]  /*34d0*/  @!P4 IMAD.IADD R18, R18, 0x1, -R5 ;  /* 0x000000011212c824 */ /* 0x000fe200078e0a05 */
[----:B------:R-:W-:Y:S01]  /*34e0*/  ISETP.GT.U32.AND P4, PT, R5, R100, PT ;  /* 0x000000640500720c */ /* 0x000fe20003f84070 */
[----:B------:R-:W-:Y:S01]  /*34f0*/  IMAD.MOV R22, RZ, RZ, -R22 ;  /* 0x000000ffff167224 */ /* 0x000fe200078e0a16 */
[----:B------:R-:W-:Y:S01]  /*3500*/  STL [R1+0x13ac], R25 ;  /* 0x0013ac1901007387 */ /* 0x000fe20000100800 */
[----:B------:R-:W-:Y:S01]  /*3510*/  IMAD.HI.U32 R9, R2, R59, RZ ;  /* 0x0000003b02097227 */ /* 0x000fe200078e00ff */
[----:B------:R-:W-:-:S02]  /*3520*/  IABS R97, R23 ;  /* 0x0000001700617213 */ /* 0x000fc40000000000 */
[----:B------:R1:W-:Y:S01]  /*3530*/  STL [R1+0x13a8], R23 ;  /* 0x0013a81701007387 */ /* 0x0003e20000100800 */
[----:B------:R-:W-:Y:S01]  /*3540*/  IMAD.HI.U32 R11, R2, R98, RZ ;  /* 0x00000062020b7227 */ /* 0x000fe200078e00ff */
[----:B0-----:R-:W-:-:S03]  /*3550*/  IABS R36, R36 ;  /* 0x0000002400247213 */ /* 0x001fc60000000000 */
        /* <DEDUP_REMOVED lines=8> */
[----:B------:R-:W-:Y:S02]  /*35e0*/  IMAD R106, R5, R22, R106 ;  /* 0x00000016056a7224 */ /* 0x000fe400078e026a */
[----:B------:R-:W-:-:S02]  /*35f0*/  IMAD.MOV R24, RZ, RZ, -R9 ;  /* 0x000000ffff187224 */ /* 0x000fc400078e0a09 */
[----:B------:R-:W-:Y:S02]  /*3600*/  IMAD.MOV R11, RZ, RZ, -R11 ;  /* 0x000000ffff0b7224 */ /* 0x000fe400078e0a0b */
[----:B-1----:R-:W-:-:S04]  /*3610*/  IMAD.HI.U32 R23, R2, R109, RZ ;  /* 0x0000006d02177227 */ /* 0x002fc800078e00ff */
        /* <DEDUP_REMOVED lines=10> */
[C---:B------:R-:W-:Y:S01]  /*36c0*/  ISETP.GT.U32.AND P5, PT, R5.reuse, R98, PT ;  /* 0x000000620500720c */ /* 0x040fe20003fa4070 */
[----:B------:R-:W-:Y:S01]  /*36d0*/  @!P4 IMAD.IADD R100, R100, 0x1, -R5 ;  /* 0x000000016464c824 */ /* 0x000fe200078e0a05 */
[----:B------:R-:W-:Y:S01]  /*36e0*/  ISETP.GT.U32.AND P4, PT, R5, R106, PT ;  /* 0x0000006a0500720c */ /* 0x000fe20003f84070 */
[----:B------:R-:W-:-:S04]  /*36f0*/  IMAD.HI.U32 R21, R2, R36, RZ ;  /* 0x0000002402157227 */ /* 0x000fc800078e00ff */
[----:B------:R-:W-:-:S04]  /*3700*/  IMAD.HI.U32 R11, R2, R60, RZ ;  /* 0x0000003c020b7227 */ /* 0x000fc800078e00ff */
        /* <DEDUP_REMOVED lines=8> */
[----:B------:R-:W-:Y:S02]  /*3790*/  IMAD.MOV R21, RZ, RZ, -R21 ;  /* 0x000000ffff157224 */ /* 0x000fe400078e0a15 */
[----:B------:R-:W-:-:S02]  /*37a0*/  IMAD.MOV R11, RZ, RZ, -R11 ;  /* 0x000000ffff0b7224 */ /* 0x000fc400078e0a0b */
[C---:B------:R-:W-:Y:S02]  /*37b0*/  IMAD R36, R5.reuse, R21, R36 ;  /* 0x0000001505247224 */ /* 0x040fe400078e0224 */
[----:B------:R-:W-:Y:S02]  /*37c0*/  IMAD R60, R5, R11, R60 ;  /* 0x0000000b053c7224 */ /* 0x000fe400078e023c */
[C---:B------:R-:W-:Y:S02]  /*37d0*/  VIADD R38, R0.reuse, 0x4c ;  /* 0x0000004c00267836 */ /* 0x040fe40000000000 */
[C---:B------:R-:W-:Y:S02]  /*37e0*/  VIADD R37, R0.reuse, 0x4d ;  /* 0x0000004d00257836 */ /* 0x040fe40000000000 */
[C---:B------:R-:W-:Y:S01]  /*37f0*/  VIADD R26, R0.reuse, 0x4e ;  /* 0x0000004e001a7836 */ /* 0x040fe20000000000 */
[----:B------:R-:W-:Y:S01]  /*3800*/  STL [R1+0x13a4], R38 ;  /* 0x0013a42601007387 */ /* 0x000fe20000100800 */
[C---:B------:R-:W-:Y:S01]  /*3810*/  VIADD R25, R0.reuse, 0x4f ;  /* 0x0000004f00197836 */ /* 0x040fe20000000000 */
[----:B------:R-:W-:Y:S01]  /*3820*/  IABS R111, R38 ;  /* 0x00000026006f7213 */ /* 0x000fe20000000000 */
[----:B------:R-:W-:Y:S01]  /*3830*/  VIADD R24, R0, 0x50 ;  /* 0x0000005000187836 */ /* 0x000fe20000000000 */
[----:B------:R0:W-:Y:S01]  /*3840*/  STL [R1+0x1394], R37 ;  /* 0x0013942501007387 */ /* 0x0001e20000100800 */
[--C-:B------:R-:W-:Y:S01]  /*3850*/  @!P6 IMAD.IADD R59, R59, 0x1, -R5.reuse ;  /* 0x000000013b3be824 */ /* 0x100fe200078e0a05 */
[C---:B------:R-:W-:Y:S01]  /*3860*/  ISETP.GT.U32.AND P6, PT, R5.reuse, R36, PT ;  /* 0x000000240500720c */ /* 0x040fe20003fc4070 */
[--C-:B------:R-:W-:Y:S01]  /*3870*/  @!P5 IMAD.IADD R98, R98, 0x1, -R5.reuse ;  /* 0x000000016262d824 */ /* 0x100fe200078e0a05 */
[C---:B------:R-:W-:Y:S01]  /*3880*/  ISETP.GT.U32.AND P5, PT, R5.reuse, R60, PT ;  /* 0x0000003c0500720c */ /* 0x040fe20003fa4070 */
[--C-:B------:R-:W-:Y:S01]  /*3890*/  @!P4 IMAD.IADD R106, R106, 0x1, -R5.reuse ;  /* 0x000000016a6ac824 */ /* 0x100fe200078e0a05 */
[----:B------:R-:W-:Y:S01]  /*38a0*/  ISETP.GT.U32.AND P4, PT, R5, R19, PT ;  /* 0x000000130500720c */ /* 0x000fe20003f84070 */
[----:B------:R-:W-:Y:S01]  /*38b0*/  STL [R1+0x1384], R26 ;  /* 0x0013841a01007387 */ /* 0x000fe20000100800 */
[--C-:B------:R-:W-:Y:S01]  /*38c0*/  @!P0 IMAD.IADD R109, R109, 0x1, -R5.reuse ;  /* 0x000000016d6d8824 */ /* 0x100fe200078e0a05 */
[----:B------:R-:W-:Y:S01]  /*38d0*/  IABS R21, R24 ;  /* 0x0000001800157213 */ /* 0x000fe20000000000 */
[--C-:B------:R-:W-:Y:S01]  /*38e0*/  @!P1 IMAD.IADD R20, R20, 0x1, -R5.reuse ;  /* 0x0000000114149824 */ /* 0x100fe200078e0a05 */
[----:B------:R-:W-:Y:S01]  /*38f0*/  STL [R1+0x1380], R25 ;  /* 0x0013801901007387 */ /* 0x000fe20000100800 */
[--C-:B------:R-:W-:Y:S01]  /*3900*/  @!P3 IMAD.IADD R101, R101, 0x1, -R5.reuse ;  /* 0x000000016565b824 */ /* 0x100fe200078e0a05 */
[C---:B------:R-:W-:Y:S01]  /*3910*/  ISETP.GT.U32.AND P0, PT, R5.reuse, R35, PT ;  /* 0x000000230500720c */ /* 0x040fe20003f04070 */
[----:B------:R-:W-:Y:S01]  /*3920*/  @!P2 IMAD.IADD R100, R100, 0x1, -R5 ;  /* 0x000000016464a824 */ /* 0x000fe200078e0a05 */
[----:B------:R1:W-:Y:S01]  /*3930*/  STL [R1+0x1374], R24 ;  /* 0x0013741801007387 */ /* 0x0003e20000100800 */
[C---:B------:R-:W-:Y:S01]  /*3940*/  ISETP.GT.U32.AND P1, PT, R5.reuse, R59, PT ;  /* 0x0000003b0500720c */ /* 0x040fe20003f24070 */
[----:B------:R-:W-:Y:S01]  /*3950*/  IMAD.HI.U32 R9, R2, R97, RZ ;  /* 0x0000006102097227 */ /* 0x000fe200078e00ff */
[----:B------:R-:W-:-:S02]  /*3960*/  ISETP.GT.U32.AND P3, PT, R5, R103, PT ;  /* 0x000000670500720c */ /* 0x000fc40003f64070 */
[----:B------:R-:W-:Y:S01]  /*3970*/  ISETP.GT.U32.AND P2, PT, R5, R105, PT ;  /* 0x000000690500720c */ /* 0x000fe20003f44070 */
[----:B------:R-:W-:Y:S01]  /*3980*/  IMAD.MOV R9, RZ, RZ, -R9 ;  /* 0x000000ffff097224 */ /* 0x000fe200078e0a09 */
[----:B------:R-:W-:Y:S01]  /*3990*/  IABS R110, R37 ;  /* 0x00000025006e7213 */ /* 0x000fe20000000000 */
[----:B0-----:R-:W-:Y:S01]  /*39a0*/  VIADD R37, R0, 0x51 ;  /* 0x0000005100257836 */ /* 0x001fe20000000000 */
[----:B------:R-:W-:Y:S01]  /*39b0*/  IABS R113, R26 ;  /* 0x0000001a00717213 */ /* 0x000fe20000000000 */
[----:B-1----:R-:W-:Y:S01]  /*39c0*/  IMAD.HI.U32 R24, R2, R111, RZ ;  /* 0x0000006f02187227 */ /* 0x002fe200078e00ff */
[----:B------:R-:W-:Y:S02]  /*39d0*/  IABS R114, R25 ;  /* 0x0000001900727213 */ /* 0x000fe40000000000 */
[----:B------:R0:W-:Y:S01]  /*39e0*/  STL [R1+0x1364], R37 ;  /* 0x0013642501007387 */ /* 0x0001e20000100800 */
[----:B------:R-:W-:Y:S02]  /*39f0*/  IMAD.MOV R24, RZ, RZ, -R24 ;  /* 0x000000ffff187224 */ /* 0x000fe400078e0a18 */
[----:B------:R-:W-:-:S02]  /*3a00*/  VIADD R39, R0, 0x52 ;  /* 0x0000005200277836 */ /* 0x000fc40000000000 */
[----:B------:R-:W-:Y:S02]  /*3a10*/  VIADD R38, R0, 0x53 ;  /* 0x0000005300267836 */ /* 0x000fe40000000000 */
[C---:B------:R-:W-:Y:S01]  /*3a20*/  IMAD.HI.U32 R23, R2.reuse, R110, RZ ;  /* 0x0000006e02177227 */ /* 0x040fe200078e00ff */
[----:B------:R-:W-:Y:S01]  /*3a30*/  IABS R64, R39 ;  /* 0x0000002700407213 */ /* 0x000fe20000000000 */
[----:B------:R1:W-:Y:S01]  /*3a40*/  STL [R1+0x1354], R39 ;  /* 0x0013542701007387 */ /* 0x0003e20000100800 */
[----:B0-----:R-:W-:Y:S01]  /*3a50*/  IABS R37, R37 ;  /* 0x0000002500257213 */ /* 0x001fe20000000000 */
[----:B------:R-:W-:Y:S01]  /*3a60*/  IMAD.HI.U32 R22, R2, R113, RZ ;  /* 0x0000007102167227 */ /* 0x000fe200078e00ff */
[----:B------:R-:W-:Y:S01]  /*3a70*/  IABS R102, R38 ;  /* 0x0000002600667213 */ /* 0x000fe20000000000 */
[----:B------:R0:W-:Y:S02]  /*3a80*/  STL [R1+0x1350], R38 ;  /* 0x0013502601007387 */ /* 0x0001e40000100800 */
[----:B------:R-:W-:-:S02]  /*3a90*/  IMAD R97, R5, R9, R97 ;  /* 0x0000000905617224 */ /* 0x000fc400078e0261 */
[C---:B------:R-:W-:Y:S02]  /*3aa0*/  IMAD R111, R5.reuse, R24, R111 ;  /* 0x00000018056f7224 */ /* 0x040fe400078e026f */
[--C-:B------:R-:W-:Y:S01]  /*3ab0*/  @!P6 IMAD.IADD R36, R36, 0x1, -R5.reuse ;  /* 0x000000012424e824 */ /* 0x100fe200078e0a05 */
[----:B------:R-:W-:Y:S01]  /*3ac0*/  ISETP.GT.U32.AND P6, PT, R5, R98, PT ;  /* 0x000000620500720c */ /* 0x000fe20003fc4070 */
[--C-:B------:R-:W-:Y:S02]  /*3ad0*/  @!P5 IMAD.IADD R60, R60, 0x1, -R5.reuse ;  /* 0x000000013c3cd824 */ /* 0x100fe400078e0a05 */
[----:B------:R-:W-:Y:S01]  /*3ae0*/  @!P4 IMAD.IADD R19, R19, 0x1, -R5 ;  /* 0x000000011313c824 */ /* 0x000fe200078e0a05 */
[C---:B------:R-:W-:Y:S01]  /*3af0*/  ISETP.GT.U32.AND P4, PT, R5.reuse, R106, PT ;  /* 0x0000006a0500720c */ /* 0x040fe20003f84070 */
[----:B------:R-:W-:Y:S01]  /*3b00*/  IMAD.MOV R23, RZ, RZ, -R23 ;  /* 0x000000ffff177224 */ /* 0x000fe200078e0a17 */
[----:B------:R-:W-:Y:S01]  /*3b10*/  ISETP.GT.U32.AND P5, PT, R5, R60, PT ;  /* 0x0000003c0500720c */ /* 0x000fe20003fa4070 */
[----:B------:R-:W-:-:S02]  /*3b20*/  IMAD.MOV R22, RZ, RZ, -R22 ;  /* 0x000000ffff167224 */ /* 0x000fc400078e0a16 */
        /* <DEDUP_REMOVED lines=8> */
[C---:B------:R-:W-:Y:S02]  /*3bb0*/  IMAD R110, R5.reuse, R23, R110 ;  /* 0x00000017056e7224 */ /* 0x040fe400078e026e */
[----:B------:R-:W-:-:S02]  /*3bc0*/  IMAD R113, R5, R22, R113 ;  /* 0x0000001605717224 */ /* 0x000fc400078e0271 */
[----:B------:R-:W-:-:S04]  /*3bd0*/  IMAD.HI.U32 R11, R2, R114, RZ ;  /* 0x00000072020b7227 */ /* 0x000fc800078e00ff */
[----:B------:R-:W-:Y:S02]  /*3be0*/  VIADD R26, R0, 0x54 ;  /* 0x00000054001a7836 */ /* 0x000fe40000000000 */
[----:B------:R-:W-:-:S03]  /*3bf0*/  IMAD.HI.U32 R24, R2, R37, RZ ;  /* 0x0000002502187227 */ /* 0x000fc600078e00ff */
[----:B------:R-:W-:Y:S01]  /*3c00*/  IABS R117, R26 ;  /* 0x0000001a00757213 */ /* 0x000fe20000000000 */
[C---:B------:R-:W-:Y:S01]  /*3c10*/  IMAD.HI.U32 R23, R2.reuse, R64, RZ ;  /* 0x0000004002177227 */ /* 0x040fe200078e00ff */
[----:B------:R2:W-:Y:S03]  /*3c20*/  STL [R1+0x1344], R26 ;  /* 0x0013441a01007387 */ /* 0x0005e60000100800 */
[----:B------:R-:W-:-:S04]  /*3c30*/  IMAD.HI.U32 R22, R2, R102, RZ ;  /* 0x0000006602167227 */ /* 0x000fc800078e00ff */
[C---:B------:R-:W-:Y:S02]  /*3c40*/  VIADD R25, R0.reuse, 0x55 ;  /* 0x0000005500197836 */ /* 0x040fe40000000000 */
[----:B------:R-:W-:Y:S02]  /*3c50*/  IMAD.MOV R11, RZ, RZ, -R11 ;  /* 0x000000ffff0b7224 */ /* 0x000fe400078e0a0b */
[----:B------:R-:W-:Y:S01]  /*3c60*/  IMAD.MOV R24, RZ, RZ, -R24 ;  /* 0x000000ffff187224 */ /* 0x000fe200078e0a18 */
[----:B------:R4:W-:Y:S01]  /*3c70*/  STL [R1+0x1334], R25 ;  /* 0x0013341901007387 */ /* 0x0009e20000100800 */
[----:B------:R-:W-:Y:S01]  /*3c80*/  IMAD.MOV R23, RZ, RZ, -R23 ;  /* 0x000000ffff177224 */ /* 0x000fe200078e0a17 */
[----:B------:R-:W-:Y:S01]  /*3c90*/  IABS R116, R25 ;  /* 0x0000001900747213 */ /* 0x000fe20000000000 */
[----:B------:R-:W-:Y:S02]  /*3ca0*/  IMAD.MOV R22, RZ, RZ, -R22 ;  /* 0x000000ffff167224 */ /* 0x000fe400078e0a16 */
[----:B------:R-:W-:-:S02]  /*3cb0*/  VIADD R40, R0, 0x56 ;  /* 0x0000005600287836 */ /* 0x000fc40000000000 */
[----:B------:R-:W-:-:S03]  /*3cc0*/  IMAD.HI.U32 R9, R2, R21, RZ ;  /* 0x0000001502097227 */ /* 0x000fc600078e00ff */
[----:B------:R-:W-:Y:S01]  /*3cd0*/  STL [R1+0x1324], R40 ;  /* 0x0013242801007387 */ /* 0x000fe20000100800 */
[C---:B-1----:R-:W-:Y:S01]  /*3ce0*/  VIADD R39, R0.reuse, 0x57 ;  /* 0x0000005700277836 */ /* 0x042fe20000000000 */
[----:B------:R-:W-:Y:S01]  /*3cf0*/  IABS R118, R40 ;  /* 0x0000002800767213 */ /* 0x000fe20000000000 */
[C---:B0-----:R-:W-:Y:S02]  /*3d00*/  VIADD R38, R0.reuse, 0x58 ;  /* 0x0000005800267836 */ /* 0x041fe40000000000 */
[----:B--2---:R-:W-:Y:S01]  /*3d10*/  VIADD R26, R0, 0x59 ;  /* 0x00000059001a7836 */ /* 0x004fe20000000000 */
[----:B------:R-:W-:Y:S01]  /*3d20*/  STL [R1+0x1320], R39 ;  /* 0x0013202701007387 */ /* 0x000fe20000100800 */
[C---:B------:R-:W-:Y:S01]  /*3d30*/  IMAD R114, R5.reuse, R11, R114 ;  /* 0x0000000b05727224 */ /* 0x040fe200078e0272 */
[----:B------:R-:W-:Y:S01]  /*3d40*/  IABS R119, R39 ;  /* 0x0000002700777213 */ /* 0x000fe20000000000 */
[C---:B------:R-:W-:Y:S01]  /*3d50*/  IMAD R37, R5.reuse, R24, R37 ;  /* 0x0000001805257224 */ /* 0x040fe200078e0225 */
[----:B------:R0:W-:Y:S01]  /*3d60*/  STL [R1+0x1314], R38 ;  /* 0x0013142601007387 */ /* 0x0001e20000100800 */
[----:B------:R-:W-:-:S02]  /*3d70*/  IMAD R64, R5, R23, R64 ;  /* 0x0000001705407224 */ /* 0x000fc400078e0240 */
[C---:B------:R-:W-:Y:S01]  /*3d80*/  IMAD R102, R5.reuse, R22, R102 ;  /* 0x0000001605667224 */ /* 0x040fe200078e0266 */
[----:B------:R-:W-:Y:S01]  /*3d90*/  IABS R22, R38 ;  /* 0x0000002600167213 */ /* 0x000fe20000000000 */
[----:B----4-:R-:W-:Y:S01]  /*3da0*/  VIADD R25, R0, 0x5a ;  /* 0x0000005a00197836 */ /* 0x010fe20000000000 */
[----:B------:R-:W-:Y:S01]  /*3db0*/  STL [R1+0x1304], R26 ;  /* 0x0013041a01007387 */ /* 0x000fe20000100800 */
[--C-:B------:R-:W-:Y:S01]  /*3dc0*/  @!P6 IMAD.IADD R98, R98, 0x1, -R5.reuse ;  /* 0x000000016262e824 */ /* 0x100fe200078e0a05 */
[C---:B------:R-:W-:Y:S01]  /*3dd0*/  ISETP.GT.U32.AND P6, PT, R5.reuse, R36, PT ;  /* 0x000000240500720c */ /* 0x040fe20003fc4070 */
[----:B------:R-:W-:Y:S01]  /*3de0*/  @!P4 IMAD.IADD R106, R106, 0x1, -R5 ;  /* 0x000000016a6ac824 */ /* 0x000fe200078e0a05 */
[----:B------:R-:W-:Y:S01]  /*3df0*/  ISETP.GT.U32.AND P4, PT, R5, R110, PT ;  /* 0x0000006e0500720c */ /* 0x000fe20003f84070 */
[----:B------:R-:W-:Y:S01]  /*3e00*/  IMAD.MOV R9, RZ, RZ, -R9 ;  /* 0x000000ffff097224 */ /* 0x000fe200078e0a09 */
[----:B------:R1:W-:Y:S01]  /*3e10*/  STL [R1+0x12f4], R25 ;  /* 0x0012f41901007387 */ /* 0x0003e20000100800 */
[----:B------:R-:W-:Y:S01]  /*3e20*/  IMAD.HI.U32 R11, R2, R117, RZ ;  /* 0x00000075020b7227 */ /* 0x000fe200078e00ff */
[----:B------:R-:W-:-:S02]  /*3e30*/  IABS R67, R25 ;  /* 0x0000001900437213 */ /* 0x000fc40000000000 */
[----:B0-----:R-:W-:Y:S01]  /*3e40*/  IABS R38, R26 ;  /* 0x0000001a00267213 */ /* 0x001fe20000000000 */
[--C-:B------:R-:W-:Y:S01]  /*3e50*/  @!P0 IMAD.IADD R109, R109, 0x1, -R5.reuse ;  /* 0x000000016d6d8824 */ /* 0x100fe200078e0a05 */
[C---:B------:R-:W-:Y:S01]  /*3e60*/  ISETP.GT.U32.AND P0, PT, R5.reuse, R113, PT ;  /* 0x000000710500720c */ /* 0x040fe20003f04070 */
        /* <DEDUP_REMOVED lines=8> */
[----:B------:R-:W-:-:S02]  /*3ef0*/  IMAD R21, R5, R9, R21 ;  /* 0x0000000905157224 */ /* 0x000fc400078e0215 */
[----:B------:R-:W-:-:S04]  /*3f00*/  IMAD.HI.U32 R9, R2, R116, RZ ;  /* 0x0000007402097227 */ /* 0x000fc800078e00ff */
[----:B------:R-:W-:Y:S02]  /*3f10*/  IMAD.MOV R11, RZ, RZ, -R11 ;  /* 0x000000ffff0b7224 */ /* 0x000fe400078e0a0b */
[----:B-1----:R-:W-:-:S04]  /*3f20*/  IMAD.HI.U32 R25, R2, R118, RZ ;  /* 0x0000007602197227 */ /* 0x002fc800078e00ff */
[----:B------:R-:W-:Y:S02]  /*3f30*/  VIADD R40, R0, 0x5d ;  /* 0x0000005d00287836 */ /* 0x000fe40000000000 */
[----:B------:R-:W-:-:S03]  /*3f40*/  IMAD.HI.U32 R23, R2, R22, RZ ;  /* 0x0000001602177227 */ /* 0x000fc600078e00ff */
[----:B------:R-:W-:Y:S01]  /*3f50*/  IABS R123, R40 ;  /* 0x00000028007b7213 */ /* 0x000fe20000000000 */
[C---:B------:R-:W-:Y:S02]  /*3f60*/  VIADD R42, R0.reuse, 0x5b ;  /* 0x0000005b002a7836 */ /* 0x040fe40000000000 */
[C---:B------:R-:W-:Y:S02]  /*3f70*/  VIADD R41, R0.reuse, 0x5c ;  /* 0x0000005c00297836 */ /* 0x040fe40000000000 */
[----:B------:R-:W-:Y:S01]  /*3f80*/  IMAD.MOV R9, RZ, RZ, -R9 ;  /* 0x000000ffff097224 */ /* 0x000fe200078e0a09 */
[----:B------:R0:W-:Y:S01]  /*3f90*/  STL [R1+0x12f0], R42 ;  /* 0x0012f02a01007387 */ /* 0x0001e20000100800 */
[----:B------:R-:W-:Y:S01]  /*3fa0*/  IMAD R117, R5, R11, R117 ;  /* 0x0000000b05757224 */ /* 0x000fe200078e0275 */
[----:B------:R-:W-:Y:S01]  /*3fb0*/  IABS R104, R42 ;  /* 0x0000002a00687213 */ /* 0x000fe20000000000 */
[----:B------:R-:W-:Y:S01]  /*3fc0*/  IMAD.MOV R25, RZ, RZ, -R25 ;  /* 0x000000ffff197224 */ /* 0x000fe200078e0a19 */
[----:B------:R-:W-:Y:S01]  /*3fd0*/  STL [R1+0x12e4], R41 ;  /* 0x0012e42901007387 */ /* 0x000fe20000100800 */
[----:B------:R-:W-:Y:S01]  /*3fe0*/  VIADD R39, R0, 0x5e ;  /* 0x0000005e00277836 */ /* 0x000fe20000000000 */
[----:B------:R-:W-:Y:S01]  /*3ff0*/  IABS R120, R41 ;  /* 0x0000002900787213 */ /* 0x000fe20000000000 */
[----:B------:R-:W-:Y:S01]  /*4000*/  IMAD.MOV R23, RZ, RZ, -R23 ;  /* 0x000000ffff177224 */ /* 0x000fe200078e0a17 */
[----:B------:R-:W-:Y:S01]  /*4010*/  STL [R1+0x12d4], R40 ;  /* 0x0012d42801007387 */ /* 0x000fe20000100800 */
[----:B------:R-:W-:Y:S01]  /*4020*/  IMAD.HI.U32 R24, R2, R119, RZ ;  /* 0x0000007702187227 */ /* 0x000fe200078e00ff */
[----:B------:R-:W-:-:S02]  /*4030*/  IABS R122, R39 ;  /* 0x00000027007a7213 */ /* 0x000fc40000000000 */
[----:B------:R1:W-:Y:S01]  /*4040*/  STL [R1+0x12c4], R39 ;  /* 0x0012c42701007387 */ /* 0x0003e20000100800 */
[C---:B------:R-:W-:Y:S02]  /*4050*/  IMAD R116, R5.reuse, R9, R116 ;  /* 0x0000000905747224 */ /* 0x040fe400078e0274 */
[C---:B------:R-:W-:Y:S02]  /*4060*/  IMAD R118, R5.reuse, R25, R118 ;  /* 0x0000001905767224 */ /* 0x040fe400078e0276 */
[--C-:B------:R-:W-:Y:S01]  /*4070*/  @!P6 IMAD.IADD R36, R36, 0x1, -R5.reuse ;  /* 0x000000012424e824 */ /* 0x100fe200078e0a05 */
[C---:B------:R-:W-:Y:S01]  /*4080*/  ISETP.GT.U32.AND P6, PT, R5.reuse, R21, PT ;  /* 0x000000150500720c */ /* 0x040fe20003fc4070 */
[----:B------:R-:W-:Y:S01]  /*4090*/  @!P4 IMAD.IADD R110, R110, 0x1, -R5 ;  /* 0x000000016e6ec824 */ /* 0x000fe200078e0a05 */
[C---:B------:R-:W-:Y:S01]  /*40a0*/  ISETP.GT.U32.AND P4, PT, R5.reuse, R117, PT ;  /* 0x000000750500720c */ /* 0x040fe20003f84070 */
[----:B------:R-:W-:Y:S02]  /*40b0*/  VIADD R26, R0, 0x5f ;  /* 0x0000005f001a7836 */ /* 0x000fe40000000000 */
[----:B------:R-:W-:-:S02]  /*40c0*/  IMAD R22, R5, R23, R22 ;  /* 0x0000001705167224 */ /* 0x000fc400078e0216 */
[----:B0-----:R-:W-:Y:S01]  /*40d0*/  VIADD R42, R0, 0x60 ;  /* 0x00000060002a7836 */ /* 0x001fe20000000000 */
[----:B------:R-:W-:Y:S01]  /*40e0*/  STL [R1+0x12c0], R26 ;  /* 0x0012c01a01007387 */ /* 0x000fe20000100800 */
[----:B------:R-:W-:Y:S01]  /*40f0*/  IMAD.MOV R24, RZ, RZ, -R24 ;  /* 0x000000ffff187224 */ /* 0x000fe200078e0a18 */
[----:B------:R-:W-:Y:S01]  /*4100*/  IABS R121, R26 ;  /* 0x0000001a00797213 */ /* 0x000fe20000000000 */
[----:B------:R-:W-:Y:S01]  /*4110*/  IMAD.HI.U32 R23, R2, R123, RZ ;  /* 0x0000007b02177227 */ /* 0x000fe200078e00ff */
[----:B------:R-:W-:Y:S03]  /*4120*/  STL [R1+0x128c], R42 ;  /* 0x00128c2a01007387 */ /* 0x000fe60000100800 */
[----:B-1----:R-:W-:Y:S02]  /*4130*/  VIADD R39, R0, 0x61 ;  /* 0x0000006100277836 */ /* 0x002fe40000000000 */
[--C-:B------:R-:W-:Y:S01]  /*4140*/  @!P0 IMAD.IADD R113, R113, 0x1, -R5.reuse ;  /* 0x0000000171718824 */ /* 0x100fe200078e0a05 */
[C---:B------:R-:W-:Y:S01]  /*4150*/  ISETP.GT.U32.AND P0, PT, R5.reuse, R116, PT ;  /* 0x000000740500720c */ /* 0x040fe20003f04070 */
        /* <DEDUP_REMOVED lines=8> */
[C---:B------:R-:W-:Y:S01]  /*41e0*/  IMAD.HI.U32 R25, R2.reuse, R104, RZ ;  /* 0x0000006802197227 */ /* 0x040fe200078e00ff */
[----:B------:R0:W-:Y:S03]  /*41f0*/  STL [R1+0x1288], R39 ;  /* 0x0012882701007387 */ /* 0x0001e60000100800 */
[----:B------:R-:W-:-:S04]  /*4200*/  IMAD.HI.U32 R11, R2, R38, RZ ;  /* 0x00000026020b7227 */ /* 0x000fc800078e00ff */
[----:B------:R-:W-:Y:S02]  /*4210*/  IMAD R119, R5, R24, R119 ;  /* 0x0000001805777224 */ /* 0x000fe400078e0277 */
[----:B------:R-:W-:Y:S01]  /*4220*/  IMAD.MOV R23, RZ, RZ, -R23 ;  /* 0x000000ffff177224 */ /* 0x000fe200078e0a17 */
[----:B0-----:R-:W-:Y:S01]  /*4230*/  IABS R39, R39 ;  /* 0x0000002700277213 */ /* 0x001fe20000000000 */
[----:B------:R-:W-:Y:S02]  /*4240*/  VIADD R41, R0, 0x62 ;  /* 0x0000006200297836 */ /* 0x000fe40000000000 */
[----:B------:R-:W-:-:S03]  /*4250*/  IMAD.HI.U32 R24, R2, R120, RZ ;  /* 0x0000007802187227 */ /* 0x000fc600078e00ff */
[----:B------:R-:W-:Y:S01]  /*4260*/  IABS R68, R41 ;  /* 0x0000002900447213 */ /* 0x000fe20000000000 */
[----:B------:R-:W-:Y:S01]  /*4270*/  IMAD.MOV R25, RZ, RZ, -R25 ;  /* 0x000000ffff197224 */ /* 0x000fe200078e0a19 */
[----:B------:R0:W-:Y:S01]  /*4280*/  STL [R1+0x1284], R41 ;  /* 0x0012842901007387 */ /* 0x0001e20000100800 */
[----:B------:R-:W-:Y:S02]  /*4290*/  IMAD.MOV R11, RZ, RZ, -R11 ;  /* 0x000000ffff0b7224 */ /* 0x000fe400078e0a0b */
[C---:B------:R-:W-:Y:S01]  /*42a0*/  IMAD R123, R5.reuse, R23, R123 ;  /* 0x00000017057b7224 */ /* 0x040fe200078e027b */
[----:B------:R-:W-:Y:S01]  /*42b0*/  IABS R23, R42 ;  /* 0x0000002a00177213 */ /* 0x000fe20000000000 */
[----:B------:R-:W-:Y:S02]  /*42c0*/  IMAD.MOV R24, RZ, RZ, -R24 ;  /* 0x000000ffff187224 */ /* 0x000fe400078e0a18 */
[----:B------:R-:W-:Y:S02]  /*42d0*/  IMAD R104, R5, R25, R104 ;  /* 0x0000001905687224 */ /* 0x000fe400078e0268 */
[----:B------:R-:W-:-:S02]  /*42e0*/  VIADD R42, R0, 0x67 ;  /* 0x00000067002a7836 */ /* 0x000fc40000000000 */
[----:B------:R-:W-:Y:S02]  /*42f0*/  IMAD R38, R5, R11, R38 ;  /* 0x0000000b05267224 */ /* 0x000fe400078e0226 */
[----:B------:R-:W-:Y:S01]  /*4300*/  VIADD R40, R0, 0x63 ;  /* 0x0000006300287836 */ /* 0x000fe20000000000 */
[----:B------:R-:W-:Y:S01]  /*4310*/  IABS R127, R42 ;  /* 0x0000002a007f7213 */ /* 0x000fe20000000000 */
[----:B------:R-:W-:-:S03]  /*4320*/  IMAD.HI.U32 R25, R2, R39, RZ ;  /* 0x0000002702197227 */ /* 0x000fc600078e00ff */
[----:B------:R-:W-:Y:S01]  /*4330*/  IABS R107, R40 ;  /* 0x00000028006b7213 */ /* 0x000fe20000000000 */
[--C-:B------:R-:W-:Y:S01]  /*4340*/  @!P6 IMAD.IADD R21, R21, 0x1, -R5.reuse ;  /* 0x000000011515e824 */ /* 0x100fe200078e0a05 */
[----:B------:R-:W-:Y:S01]  /*4350*/  ISETP.GT.U32.AND P6, PT, R5, R119, PT ;  /* 0x000000770500720c */ /* 0x000fe20003fc4070 */
[----:B------:R-:W-:Y:S01]  /*4360*/  @!P4 IMAD.IADD R117, R117, 0x1, -R5 ;  /* 0x000000017575c824 */ /* 0x000fe200078e0a05 */
[----:B------:R-:W-:Y:S01]  /*4370*/  ISETP.GT.U32.AND P4, PT, R5, R113, PT ;  /* 0x000000710500720c */ /* 0x000fe20003f84070 */
[C---:B------:R-:W-:Y:S01]  /*4380*/  IMAD.HI.U32 R11, R2.reuse, R122, RZ ;  /* 0x0000007a020b7227 */ /* 0x040fe200078e00ff */
[----:B------:R1:W-:Y:S03]  /*4390*/  STL [R1+0x1280], R40 ;  /* 0x0012802801007387 */ /* 0x0003e60000100800 */
[----:B------:R-:W-:-:S04]  /*43a0*/  IMAD.HI.U32 R9, R2, R67, RZ ;  /* 0x0000004302097227 */ /* 0x000fc800078e00ff */
[----:B------:R-:W-:Y:S02]  /*43b0*/  IMAD R120, R5, R24, R120 ;  /* 0x0000001805787224 */ /* 0x000fe400078e0278 */
[----:B------:R-:W-:Y:S02]  /*43c0*/  VIADD R26, R0, 0x64 ;  /* 0x00000064001a7836 */ /* 0x000fe40000000000 */
[----:B------:R-:W-:-:S03]  /*43d0*/  IMAD.HI.U32 R24, R2, R68, RZ ;  /* 0x0000004402187227 */ /* 0x000fc600078e00ff */
[----:B------:R-:W-:Y:S01]  /*43e0*/  STL [R1+0x1278], R26 ;  /* 0x0012781a01007387 */ /* 0x000fe20000100800 */
[----:B------:R-:W-:Y:S01]  /*43f0*/  VIADD R73, R0, 0x65 ;  /* 0x0000006500497836 */ /* 0x000fe20000000000 */
[----:B------:R-:W-:Y:S01]  /*4400*/  IABS R125, R26 ;  /* 0x0000001a007d7213 */ /* 0x000fe20000000000 */
[----:B------:R-:W-:Y:S02]  /*4410*/  IMAD.MOV R25, RZ, RZ, -R25 ;  /* 0x000000ffff197224 */ /* 0x000fe400078e0a19 */
        /* <DEDUP_REMOVED lines=8> */
[----:B------:R-:W-:Y:S01]  /*44a0*/  @!P2 IMAD.IADD R110, R110, 0x1, -R5 ;  /* 0x000000016e6ea824 */ /* 0x000fe200078e0a05 */
[----:B------:R-:W-:Y:S01]  /*44b0*/  ISETP.GT.U32.AND P2, PT, R5, R102, PT ;  /* 0x000000660500720c */ /* 0x000fe20003f44070 */
[----:B------:R-:W-:Y:S01]  /*44c0*/  IMAD.MOV R11, RZ, RZ, -R11 ;  /* 0x000000ffff0b7224 */ /* 0x000fe200078e0a0b */
[----:B------:R-:W-:Y:S01]  /*44d0*/  IABS R124, R73 ;  /* 0x00000049007c7213 */ /* 0x000fe20000000000 */
[----:B------:R-:W-:Y:S01]  /*44e0*/  VIADD R72, R0, 0x66 ;  /* 0x0000006600487836 */ /* 0x000fe20000000000 */
[----:B------:R-:W-:Y:S01]  /*44f0*/  STL [R1+0x1274], R73 ;  /* 0x0012744901007387 */ /* 0x000fe20000100800 */
[----:B------:R-:W-:-:S02]  /*4500*/  IMAD.MOV R9, RZ, RZ, -R9 ;  /* 0x000000ffff097224 */ /* 0x000fc400078e0a09 */
[----:B------:R-:W-:Y:S01]  /*4510*/  IMAD.MOV R24, RZ, RZ, -R24 ;  /* 0x000000ffff187224 */ /* 0x000fe200078e0a18 */
[----:B------:R2:W-:Y:S01]  /*4520*/  STL [R1+0x126c], R72 ;  /* 0x00126c4801007387 */ /* 0x0005e20000100800 */
[C---:B0-----:R-:W-:Y:S01]  /*4530*/  VIADD R41, R0.reuse, 0x68 ;  /* 0x0000006800297836 */ /* 0x041fe20000000000 */
[----:B------:R-:W-:Y:S01]  /*4540*/  IABS R126, R72 ;  /* 0x00000048007e7213 */ /* 0x000fe20000000000 */
[C---:B------:R-:W-:Y:S01]  /*4550*/  IMAD R39, R5.reuse, R25, R39 ;  /* 0x0000001905277224 */ /* 0x040fe200078e0227 */
[----:B------:R-:W-:Y:S01]  /*4560*/  STL [R1+0x1268], R42 ;  /* 0x0012682a01007387 */ /* 0x000fe20000100800 */
[----:B------:R-:W-:Y:S02]  /*4570*/  VIADD R74, R0, 0x6c ;  /* 0x0000006c004a7836 */ /* 0x000fe40000000000 */
[----:B------:R-:W-:Y:S01]  /*4580*/  IMAD R122, R5, R11, R122 ;  /* 0x0000000b057a7224 */ /* 0x000fe200078e027a */
[----:B------:R0:W-:Y:S01]  /*4590*/  STL [R1+0x1264], R41 ;  /* 0x0012642901007387 */ /* 0x0001e20000100800 */
[----:B------:R-:W-:Y:S01]  /*45a0*/  IMAD.HI.U32 R25, R2, R127, RZ ;  /* 0x0000007f02197227 */ /* 0x000fe200078e00ff */
[----:B------:R-:W-:-:S03]  /*45b0*/  IABS R128, R74 ;  /* 0x0000004a00807213 */ /* 0x000fc60000000000 */
[----:B------:R-:W-:Y:S02]  /*45c0*/  IMAD R67, R5, R9, R67 ;  /* 0x0000000905437224 */ /* 0x000fe400078e0243 */
[----:B------:R-:W-:-:S04]  /*45d0*/  IMAD.HI.U32 R11, R2, R107, RZ ;  /* 0x0000006b020b7227 */ /* 0x000fc800078e00ff */
[----:B-1----:R-:W-:Y:S02]  /*45e0*/  VIADD R40, R0, 0x69 ;  /* 0x0000006900287836 */ /* 0x002fe40000000000 */
[----:B------:R-:W-:-:S03]  /*45f0*/  IMAD.HI.U32 R9, R2, R121, RZ ;  /* 0x0000007902097227 */ /* 0x000fc600078e00ff */
[----:B------:R1:W-:Y:S01]  /*4600*/  STL [R1+0x1260], R40 ;  /* 0x0012602801007387 */ /* 0x0003e20000100800 */
[----:B------:R-:W-:Y:S01]  /*4610*/  IMAD R68, R5, R24, R68 ;  /* 0x0000001805447224 */ /* 0x000fe200078e0244 */
[----:B------:R-:W-:Y:S01]  /*4620*/  IABS R24, R41 ;  /* 0x0000002900187213 */ /* 0x000fe20000000000 */
[----:B--2---:R-:W-:Y:S02]  /*4630*/  VIADD R72, R0, 0x6a ;  /* 0x0000006a00487836 */ /* 0x004fe40000000000 */
[----:B0-----:R-:W-:-:S03]  /*4640*/  IMAD.HI.U32 R41, R2, R124, RZ ;  /* 0x0000007c02297227 */ /* 0x001fc600078e00ff */
[----:B------:R0:W-:Y:S01]  /*4650*/  STL [R1+0x1258], R72 ;  /* 0x0012584801007387 */ /* 0x0001e20000100800 */
[----:B------:R-:W-:Y:S01]  /*4660*/  IMAD.MOV R25, RZ, RZ, -R25 ;  /* 0x000000ffff197224 */ /* 0x000fe200078e0a19 */
[----:B-1----:R-:W-:Y:S01]  /*4670*/  IABS R40, R40 ;  /* 0x0000002800287213 */ /* 0x002fe20000000000 */
[----:B------:R-:W-:Y:S02]  /*4680*/  IMAD.MOV R11, RZ, RZ, -R11 ;  /* 0x000000ffff0b7224 */ /* 0x000fe400078e0a0b */
[--C-:B------:R-:W-:Y:S01]  /*4690*/  @!P6 IMAD.IADD R119, R119, 0x1, -R5.reuse ;  /* 0x000000017777e824 */ /* 0x100fe200078e0a05 */
[----:B------:R-:W-:Y:S01]  /*46a0*/  ISETP.GT.U32.AND P6, PT, R5, R118, PT ;  /* 0x000000760500720c */ /* 0x000fe20003fc4070 */
[----:B------:R-:W-:Y:S01]  /*46b0*/  @!P4 IMAD.IADD R113, R113, 0x1, -R5 ;  /* 0x000000017171c824 */ /* 0x000fe200078e0a05 */
[----:B------:R-:W-:Y:S01]  /*46c0*/  ISETP.GT.U32.AND P4, PT, R5, R117, PT ;  /* 0x000000750500720c */ /* 0x000fe20003f84070 */
[----:B------:R-:W-:Y:S01]  /*46d0*/  IMAD.MOV R9, RZ, RZ, -R9 ;  /* 0x000000ffff097224 */ /* 0x000fe200078e0a09 */
[----:B0-----:R-:W-:Y:S01]  /*46e0*/  IABS R72, R72 ;  /* 0x0000004800487213 */ /* 0x001fe20000000000 */
[----:B------:R-:W-:-:S02]  /*46f0*/  IMAD.MOV R41, RZ, RZ, -R41 ;  /* 0x000000ffff297224 */ /* 0x000fc400078e0a29 */
[C---:B------:R-:W-:Y:S02]  /*4700*/  IMAD R127, R5.reuse, R25, R127 ;  /* 0x00000019057f7224 */ /* 0x040fe400078e027f */
[C---:B------:R-:W-:Y:S02]  /*4710*/  VIADD R108, R0.reuse, 0x6b ;  /* 0x0000006b006c7836 */ /* 0x040fe40000000000 */
[----:B------:R-:W-:Y:S02]  /*4720*/  IMAD R107, R5, R11, R107 ;  /* 0x0000000b056b7224 */ /* 0x000fe400078e026b */
[----:B------:R-:W-:Y:S01]  /*4730*/  VIADD R73, R0, 0x6d ;  /* 0x0000006d00497836 */ /* 0x000fe20000000000 */
[----:B------:R0:W-:Y:S01]  /*4740*/  STL [R1+0x1254], R108 ;  /* 0x0012546c01007387 */ /* 0x0001e20000100800 */
[----:B------:R-:W-:-:S03]  /*4750*/  IMAD.HI.U32 R25, R2, R128, RZ ;  /* 0x0000008002197227 */ /* 0x000fc600078e00ff */
[----:B------:R1:W-:Y:S01]  /*4760*/  STL [R1+0x124c], R74 ;  /* 0x00124c4a01007387 */ /* 0x0003e20000100800 */
[--C-:B------:R-:W-:Y:S01]  /*4770*/  @!P0 IMAD.IADD R114, R114, 0x1, -R5.reuse ;  /* 0x0000000172728824 */ /* 0x100fe200078e0a05 */
[----:B------:R-:W-:Y:S01]  /*4780*/  ISETP.GT.U32.AND P0, PT, R5, R116, PT ;  /* 0x000000740500720c */ /* 0x000fe20003f04070 */
        /* <DEDUP_REMOVED lines=8> */
[----:B------:R-:W-:Y:S01]  /*4810*/  IMAD R121, R5, R9, R121 ;  /* 0x0000000905797224 */ /* 0x000fe200078e0279 */
[----:B------:R-:W-:Y:S01]  /*4820*/  IABS R129, R73 ;  /* 0x0000004900817213 */ /* 0x000fe20000000000 */
[----:B------:R-:W-:Y:S01]  /*4830*/  IMAD.HI.U32 R11, R2, R24, RZ ;  /* 0x00000018020b7227 */ /* 0x000fe200078e00ff */
[----:B------:R2:W-:Y:S01]  /*4840*/  STL [R1+0x1248], R73 ;  /* 0x0012484901007387 */ /* 0x0005e20000100800 */
[----:B0-----:R-:W-:-:S02]  /*4850*/  IABS R108, R108 ;  /* 0x0000006c006c7213 */ /* 0x001fc40000000000 */
[----:B------:R-:W-:-:S04]  /*4860*/  IMAD.HI.U32 R26, R2, R23, RZ ;  /* 0x00000017021a7227 */ /* 0x000fc800078e00ff */
[----:B------:R-:W-:-:S04]  /*4870*/  IMAD.HI.U32 R9, R2, R125, RZ ;  /* 0x0000007d02097227 */ /* 0x000fc800078e00ff */
[----:B------:R-:W-:Y:S02]  /*4880*/  VIADD R42, R0, 0x6e ;  /* 0x0000006e002a7836 */ /* 0x000fe40000000000 */
[----:B------:R-:W-:Y:S02]  /*4890*/  IMAD R124, R5, R41, R124 ;  /* 0x00000029057c7224 */ /* 0x000fe400078e027c */
[----:B------:R-:W-:Y:S01]  /*48a0*/  IMAD.HI.U32 R41, R2, R72, RZ ;  /* 0x0000004802297227 */ /* 0x000fe200078e00ff */
[----:B------:R0:W-:Y:S01]  /*48b0*/  STL [R1+0x1244], R42 ;  /* 0x0012442a01007387 */ /* 0x0001e20000100800 */
[----:B------:R-:W-:Y:S02]  /*48c0*/  IABS R130, R42 ;  /* 0x0000002a00827213 */ /* 0x000fe40000000000 */
[----:B------:R-:W-:Y:S02]  /*48d0*/  IMAD.MOV R25, RZ, RZ, -R25 ;  /* 0x000000ffff197224 */ /* 0x000fe400078e0a19 */
[----:B------:R-:W-:-:S02]  /*48e0*/  VIADD R115, R0, 0x6f ;  /* 0x0000006f00737836 */ /* 0x000fc40000000000 */
[C---:B------:R-:W-:Y:S02]  /*48f0*/  VIADD R112, R0.reuse, 0x70 ;  /* 0x0000007000707836 */ /* 0x040fe40000000000 */
[----:B------:R-:W-:Y:S01]  /*4900*/  IMAD.MOV R11, RZ, RZ, -R11 ;  /* 0x000000ffff0b7224 */ /* 0x000fe200078e0a0b */
[----:B------:R-:W-:Y:S01]  /*4910*/  STL [R1+0x1240], R115 ;  /* 0x0012407301007387 */ /* 0x000fe20000100800 */
[----:B------:R-:W-:Y:S01]  /*4920*/  IMAD.MOV R26, RZ, RZ, -R26 ;  /* 0x000000ffff1a7224 */ /* 0x000fe200078e0a1a */
[----:B------:R-:W-:Y:S01]  /*4930*/  IABS R131, R115 ;  /* 0x0000007300837213 */ /* 0x000fe20000000000 */
[----:B------:R-:W-:Y:S01]  /*4940*/  IMAD.MOV R9, RZ, RZ, -R9 ;  /* 0x000000ffff097224 */ /* 0x000fe200078e0a09 */
[----:B------:R4:W-:Y:S01]  /*4950*/  STL [R1+0x1238], R112 ;  /* 0x0012387001007387 */ /* 0x0009e20000100800 */
[C---:B-1----:R-:W-:Y:S02]  /*4960*/  VIADD R74, R0.reuse, 0x71 ;  /* 0x00000071004a7836 */ /* 0x042fe40000000000 */
[----:B--2---:R-:W-:-:S02]  /*4970*/  VIADD R73, R0, 0x72 ;  /* 0x0000007200497836 */ /* 0x004fc40000000000 */
[----:B------:R-:W-:Y:S01]  /*4980*/  IMAD.MOV R41, RZ, RZ, -R41 ;  /* 0x000000ffff297224 */ /* 0x000fe200078e0a29 */
[----:B------:R1:W-:Y:S01]  /*4990*/  STL [R1+0x1234], R74 ;  /* 0x0012344a01007387 */ /* 0x0003e20000100800 */
[C---:B------:R-:W-:Y:S01]  /*49a0*/  IMAD R128, R5.reuse, R25, R128 ;  /* 0x0000001905807224 */ /* 0x040fe200078e0280 */
[----:B------:R-:W-:Y:S01]  /*49b0*/  IABS R25, R112 ;  /* 0x0000007000197213 */ /* 0x000fe20000000000 */
[----:B0-----:R-:W-:Y:S01]  /*49c0*/  VIADD R42, R0, 0x73 ;  /* 0x00000073002a7836 */ /* 0x001fe20000000000 */
[----:B------:R-:W-:Y:S01]  /*49d0*/  STL [R1+0x122c], R73 ;  /* 0x00122c4901007387 */ /* 0x000fe20000100800 */
[C---:B------:R-:W-:Y:S02]  /*49e0*/  IMAD R24, R5.reuse, R11, R24 ;  /* 0x0000000b05187224 */ /* 0x040fe400078e0218 */
[C---:B------:R-:W-:Y:S01]  /*49f0*/  IMAD R23, R5.reuse, R26, R23 ;  /* 0x0000001a05177224 */ /* 0x040fe200078e0217 */
[----:B------:R0:W-:Y:S01]  /*4a00*/  STL [R1+0x1228], R42 ;  /* 0x0012282a01007387 */ /* 0x0001e20000100800 */
[----:B------:R-:W-:Y:S01]  /*4a10*/  IMAD R125, R5, R9, R125 ;  /* 0x00000009057d7224 */ /* 0x000fe200078e027d */
[----:B----4-:R-:W-:Y:S01]  /*4a20*/  IABS R112, R42 ;  /* 0x0000002a00707213 */ /* 0x010fe20000000000 */
[----:B------:R-:W-:-:S04]  /*4a30*/  IMAD.HI.U32 R11, R2, R129, RZ ;  /* 0x00000081020b7227 */ /* 0x000fc800078e00ff */
[----:B------:R-:W-:Y:S01]  /*4a40*/  @!P4 IMAD.IADD R117, R117, 0x1, -R5 ;  /* 0x000000017575c824 */ /* 0x000fe200078e0a05 */
[----:B------:R-:W-:Y:S01]  /*4a50*/  ISETP.GT.U32.AND P4, PT, R5, R104, PT ;  /* 0x000000680500720c */ /* 0x000fe20003f84070 */
[----:B------:R-:W-:-:S04]  /*4a60*/  IMAD.HI.U32 R9, R2, R40, RZ ;  /* 0x0000002802097227 */ /* 0x000fc800078e00ff */
[----:B------:R-:W-:Y:S01]  /*4a70*/  IMAD R72, R5, R41, R72 ;  /* 0x0000002905487224 */ /* 0x000fe200078e0248 */
[----:B------:R-:W-:Y:S01]  /*4a80*/  IABS R41, R74 ;  /* 0x0000004a00297213 */ /* 0x000fe20000000000 */
[----:B------:R-:W-:Y:S01]  /*4a90*/  VIADD R133, R0, 0x74 ;  /* 0x0000007400857836 */ /* 0x000fe20000000000 */
[----:B-1----:R-:W-:Y:S01]  /*4aa0*/  IABS R74, R73 ;  /* 0x00000049004a7213 */ /* 0x002fe20000000000 */
[----:B------:R-:W-:-:S03]  /*4ab0*/  IMAD.HI.U32 R26, R2, R126, RZ ;  /* 0x0000007e021a7227 */ /* 0x000fc600078e00ff */
[----:B------:R1:W-:Y:S01]  /*4ac0*/  STL [R1+0x1224], R133 ;  /* 0x0012248501007387 */ /* 0x0003e20000100800 */
[----:B------:R-:W-:Y:S02]  /*4ad0*/  IMAD.MOV R11, RZ, RZ, -R11 ;  /* 0x000000ffff0b7224 */ /* 0x000fe400078e0a0b */
[----:B0-----:R-:W-:-:S04]  /*4ae0*/  IMAD.HI.U32 R42, R2, R25, RZ ;  /* 0x00000019022a7227 */ /* 0x001fc800078e00ff */
        /* <DEDUP_REMOVED lines=8> */
[----:B------:R-:W-:Y:S01]  /*4b70*/  @!P2 IMAD.IADD R67, R67, 0x1, -R5 ;  /* 0x000000014343a824 */ /* 0x000fe200078e0a05 */
[----:B------:R-:W-:Y:S01]  /*4b80*/  ISETP.GT.U32.AND P2, PT, R5, R39, PT ;  /* 0x000000270500720c */ /* 0x000fe20003f44070 */
[----:B------:R-:W-:Y:S01]  /*4b90*/  IMAD.MOV R9, RZ, RZ, -R9 ;  /* 0x000000ffff097224 */ /* 0x000fe200078e0a09 */
[----:B-1----:R-:W-:Y:S01]  /*4ba0*/  IABS R133, R133 ;  /* 0x0000008500857213 */ /* 0x002fe20000000000 */
[----:B------:R-:W-:-:S02]  /*4bb0*/  IMAD.MOV R26, RZ, RZ, -R26 ;  /* 0x000000ffff1a7224 */ /* 0x000fc400078e0a1a */
[C---:B------:R-:W-:Y:S02]  /*4bc0*/  IMAD R129, R5.reuse, R11, R129 ;  /* 0x0000000b05817224 */ /* 0x040fe400078e0281 */
[----:B------:R-:W-:Y:S02]  /*4bd0*/  IMAD.MOV R42, RZ, RZ, -R42 ;  /* 0x000000ffff2a7224 */ /* 0x000fe400078e0a2a */
[----:B------:R-:W-:Y:S02]  /*4be0*/  VIADD R134, R0, 0x76 ;  /* 0x0000007600867836 */ /* 0x000fe40000000000 */
[----:B------:R-:W-:Y:S02]  /*4bf0*/  IMAD R40, R5, R9, R40 ;  /* 0x0000000905287224 */ /* 0x000fe400078e0228 */
[----:B------:R-:W-:Y:S01]  /*4c00*/  IMAD.HI.U32 R11, R2, R74, RZ ;  /* 0x0000004a020b7227 */ /* 0x000fe200078e00ff */
[----:B------:R-:W-:-:S03]  /*4c10*/  IABS R135, R134 ;  /* 0x0000008600877213 */ /* 0x000fc60000000000 */
[----:B------:R-:W-:-:S04]  /*4c20*/  IMAD.HI.U32 R9, R2, R130, RZ ;  /* 0x0000008202097227 */ /* 0x000fc800078e00ff */
[----:B------:R-:W-:Y:S02]  /*4c30*/  IMAD R126, R5, R26, R126 ;  /* 0x0000001a057e7224 */ /* 0x000fe400078e027e */
[----:B------:R-:W-:-:S04]  /*4c40*/  IMAD.HI.U32 R26, R2, R108, RZ ;  /* 0x0000006c021a7227 */ /* 0x000fc800078e00ff */
[----:B------:R-:W-:Y:S02]  /*4c50*/  IMAD R25, R5, R42, R25 ;  /* 0x0000002a05197224 */ /* 0x000fe400078e0219 */
[----:B------:R-:W-:Y:S02]  /*4c60*/  IMAD.MOV R11, RZ, RZ, -R11 ;  /* 0x000000ffff0b7224 */ /* 0x000fe400078e0a0b */
[----:B------:R-:W-:-:S04]  /*4c70*/  IMAD.HI.U32 R42, R2, R133, RZ ;  /* 0x00000085022a7227 */ /* 0x000fc800078e00ff */
[----:B------:R-:W-:Y:S02]  /*4c80*/  IMAD.MOV R9, RZ, RZ, -R9 ;  /* 0x000000ffff097224 */ /* 0x000fe400078e0a09 */
[--C-:B------:R-:W-:Y:S01]  /*4c90*/  @!P6 IMAD.IADD R118, R118, 0x1, -R5.reuse ;  /* 0x000000017676e824 */ /* 0x100fe200078e0a05 */
[C---:B------:R-:W-:Y:S01]  /*4ca0*/  ISETP.GT.U32.AND P6, PT, R5.reuse, R123, PT ;  /* 0x0000007b0500720c */ /* 0x040fe20003fc4070 */
[----:B------:R-:W-:Y:S01]  /*4cb0*/  @!P4 IMAD.IADD R104, R104, 0x1, -R5 ;  /* 0x000000016868c824 */ /* 0x000fe200078e0a05 */
[----:B------:R-:W-:Y:S01]  /*4cc0*/  ISETP.GT.U32.AND P4, PT, R5, R68, PT ;  /* 0x000000440500720c */ /* 0x000fe20003f84070 */
[----:B------:R-:W-:Y:S02]  /*4cd0*/  IMAD.MOV R26, RZ, RZ, -R26 ;  /* 0x000000ffff1a7224 */ /* 0x000fe400078e0a1a */
[----:B------:R-:W-:Y:S02]  /*4ce0*/  VIADD R132, R0, 0x75 ;  /* 0x0000007500847836 */ /* 0x000fe40000000000 */
[----:B------:R-:W-:-:S03]  /*4cf0*/  IMAD.HI.U32 R73, R2, R131, RZ ;  /* 0x0000008302497227 */ /* 0x000fc600078e00ff */
[----:B------:R0:W-:Y:S01]  /*4d00*/  STL [R1+0x1220], R132 ;  /* 0x0012208401007387 */ /* 0x0001e20000100800 */
[C---:B------:R-:W-:Y:S02]  /*4d10*/  IMAD R74, R5.reuse, R11, R74 ;  /* 0x0000000b054a7224 */ /* 0x040fe400078e024a */
[----:B------:R-:W-:Y:S01]  /*4d20*/  IMAD.MOV R42, RZ, RZ, -R42 ;  /* 0x000000ffff2a7224 */ /* 0x000fe200078e0a2a */
[----:B------:R1:W-:Y:S01]  /*4d30*/  STL [R1+0x121c], R134 ;  /* 0x00121c8601007387 */ /* 0x0003e20000100800 */
[C---:B------:R-:W-:Y:S02]  /*4d40*/  VIADD R136, R0.reuse, 0x79 ;  /* 0x0000007900887836 */ /* 0x040fe40000000000 */
[----:B------:R-:W-:Y:S02]  /*4d50*/  IMAD R130, R5, R9, R130 ;  /* 0x0000000905827224 */ /* 0x000fe400078e0282 */
[----:B------:R-:W-:Y:S01]  /*4d60*/  VIADD R115, R0, 0x77 ;  /* 0x0000007700737836 */ /* 0x000fe20000000000 */
[----:B0-----:R-:W-:Y:S01]  /*4d70*/  IABS R132, R132 ;  /* 0x0000008400847213 */ /* 0x001fe20000000000 */
[----:B------:R-:W-:-:S03]  /*4d80*/  IMAD.HI.U32 R11, R2, R135, RZ ;  /* 0x00000087020b7227 */ /* 0x000fc600078e00ff */
[----:B-1----:R-:W-:Y:S01]  /*4d90*/  IABS R134, R115 ;  /* 0x0000007300867213 */ /* 0x002fe20000000000 */
[--C-:B------:R-:W-:Y:S01]  /*4da0*/  @!P0 IMAD.IADD R120, R120, 0x1, -R5.reuse ;  /* 0x0000000178788824 */ /* 0x100fe200078e0a05 */
[C---:B------:R-:W-:Y:S01]  /*4db0*/  ISETP.GT.U32.AND P0, PT, R5.reuse, R107, PT ;  /* 0x0000006b0500720c */ /* 0x040fe20003f04070 */
        /* <DEDUP_REMOVED lines=8> */
[C---:B------:R-:W-:Y:S01]  /*4e40*/  IMAD.HI.U32 R9, R2.reuse, R112, RZ ;  /* 0x0000007002097227 */ /* 0x040fe200078e00ff */
[----:B------:R-:W-:Y:S03]  /*4e50*/  STL [R1+0x1218], R115 ;  /* 0x0012187301007387 */ /* 0x000fe60000100800 */
[----:B------:R-:W-:Y:S01]  /*4e60*/  IMAD R108, R5, R26, R108 ;  /* 0x0000001a056c7224 */ /* 0x000fe200078e026c */
[----:B------:R-:W-:Y:S01]  /*4e70*/  STL [R1+0x11b0], R139 ;  /* 0x0011b08b01007387 */ /* 0x000fe20000100800 */
[----:B------:R-:W-:-:S04]  /*4e80*/  IMAD.HI.U32 R26, R2, R41, RZ ;  /* 0x00000029021a7227 */ /* 0x000fc800078e00ff */
[----:B------:R-:W-:Y:S02]  /*4e90*/  IMAD.MOV R73, RZ, RZ, -R73 ;  /* 0x000000ffff497224 */ /* 0x000fe400078e0a49 */
[----:B------:R-:W-:Y:S01]  /*4ea0*/  IMAD R133, R5, R42, R133 ;  /* 0x0000002a05857224 */ /* 0x000fe200078e0285 */
[----:B------:R-:W-:Y:S01]  /*4eb0*/  IABS R42, R136 ;  /* 0x00000088002a7213 */ /* 0x000fe20000000000 */
[----:B------:R-:W-:Y:S02]  /*4ec0*/  IMAD.MOV R11, RZ, RZ, -R11 ;  /* 0x000000ffff0b7224 */ /* 0x000fe400078e0a0b */
[----:B------:R-:W-:Y:S02]  /*4ed0*/  IMAD.MOV R9, RZ, RZ, -R9 ;  /* 0x000000ffff097224 */ /* 0x000fe400078e0a09 */
[----:B------:R-:W-:Y:S02]  /*4ee0*/  VIADD R137, R0, 0x78 ;  /* 0x0000007800897836 */ /* 0x000fe40000000000 */
[----:B------:R-:W-:-:S02]  /*4ef0*/  IMAD.MOV R26, RZ, RZ, -R26 ;  /* 0x000000ffff1a7224 */ /* 0x000fc400078e0a1a */
[C---:B------:R-:W-:Y:S01]  /*4f00*/  IMAD R131, R5.reuse, R73, R131 ;  /* 0x0000004905837224 */ /* 0x040fe200078e0283 */
[----:B------:R-:W-:Y:S01]  /*4f10*/  STL [R1+0x1214], R137 ;  /* 0x0012148901007387 */ /* 0x000fe20000100800 */
[C---:B------:R-:W-:Y:S02]  /*4f20*/  IMAD R135, R5.reuse, R11, R135 ;  /* 0x0000000b05877224 */ /* 0x040fe400078e0287 */
[----:B------:R-:W-:Y:S01]  /*4f30*/  VIADD R73, R0, 0x7a ;  /* 0x0000007a00497836 */ /* 0x000fe20000000000 */
[----:B------:R-:W-:Y:S01]  /*4f40*/  STL [R1+0x120c], R136 ;  /* 0x00120c8801007387 */ /* 0x000fe20000100800 */
[----:B------:R-:W-:Y:S02]  /*4f50*/  IMAD R112, R5, R9, R112 ;  /* 0x0000000905707224 */ /* 0x000fe400078e0270 */
[C---:B------:R-:W-:Y:S01]  /*4f60*/  IMAD.HI.U32 R11, R2.reuse, R42, RZ ;  /* 0x0000002a020b7227 */ /* 0x040fe200078e00ff */
[----:B------:R0:W-:Y:S03]  /*4f70*/  STL [R1+0x1208], R73 ;  /* 0x0012084901007387 */ /* 0x0001e60000100800 */
[----:B------:R-:W-:-:S04]  /*4f80*/  IMAD.HI.U32 R9, R2, R134, RZ ;  /* 0x0000008602097227 */ /* 0x000fc800078e00ff */
[--C-:B------:R-:W-:Y:S01]  /*4f90*/  @!P6 IMAD.IADD R123, R123, 0x1, -R5.reuse ;  /* 0x000000017b7be824 */ /* 0x100fe200078e0a05 */
[C---:B------:R-:W-:Y:S01]  /*4fa0*/  ISETP.GT.U32.AND P6, PT, R5.reuse, R125, PT ;  /* 0x0000007d0500720c */ /* 0x040fe20003fc4070 */
[----:B------:R-:W-:Y:S01]  /*4fb0*/  @!P4 IMAD.IADD R68, R68, 0x1, -R5 ;  /* 0x000000014444c824 */ /* 0x000fe200078e0a05 */
[C---:B------:R-:W-:Y:S01]  /*4fc0*/  ISETP.GT.U32.AND P4, PT, R5.reuse, R120, PT ;  /* 0x000000780500720c */ /* 0x040fe20003f84070 */
[----:B------:R-:W-:Y:S01]  /*4fd0*/  IMAD R41, R5, R26, R41 ;  /* 0x0000001a05297224 */ /* 0x000fe200078e0229 */
[----:B0-----:R-:W-:Y:S01]  /*4fe0*/  IABS R73, R73 ;  /* 0x0000004900497213 */ /* 0x001fe20000000000 */
[----:B------:R-:W-:-:S04]  /*4ff0*/  IMAD.HI.U32 R26, R2, R132, RZ ;  /* 0x00000084021a7227 */ /* 0x000fc800078e00ff */
[----:B------:R-:W-:Y:S02]  /*5000*/  VIADD R115, R0, 0x7b ;  /* 0x0000007b00737836 */ /* 0x000fe40000000000 */
[----:B------:R-:W-:Y:S02]  /*5010*/  IMAD.MOV R11, RZ, RZ, -R11 ;  /* 0x000000ffff0b7224 */ /* 0x000fe400078e0a0b */
[----:B------:R-:W-:Y:S01]  /*5020*/  IMAD.MOV R9, RZ, RZ, -R9 ;  /* 0x000000ffff097224 */ /* 0x000fe200078e0a09 */
[----:B------:R0:W-:Y:S01]  /*5030*/  STL [R1+0x1204], R115 ;  /* 0x0012047301007387 */ /* 0x0001e20000100800 */
        /* <DEDUP_REMOVED lines=10> */
[----:B------:R-:W-:Y:S01]  /*50e0*/  IMAD.MOV R26, RZ, RZ, -R26 ;  /* 0x000000ffff1a7224 */ /* 0x000fe200078e0a1a */
[----:B0-----:R-:W-:Y:S01]  /*50f0*/  IABS R115, R115 ;  /* 0x0000007300737213 */ /* 0x001fe20000000000 */
[----:B------:R-:W-:-:S02]  /*5100*/  VIADD R8, R0, 0x7c ;  /* 0x0000007c00087836 */ /* 0x000fc40000000000 */
[C---:B------:R-:W-:Y:S02]  /*5110*/  IMAD R42, R5.reuse, R11, R42 ;  /* 0x0000000b052a7224 */ /* 0x040fe400078e022a */
[----:B------:R-:W-:Y:S01]  /*5120*/  IMAD R134, R5, R9, R134 ;  /* 0x0000000905867224 */ /* 0x000fe200078e0286 */
[----:B------:R0:W-:Y:S01]  /*5130*/  STL [R1+0x1200], R8 ;  /* 0x0012000801007387 */ /* 0x0001e20000100800 */
[----:B------:R-:W-:Y:S02]  /*5140*/  VIADD R11, R0, 0x7d ;  /* 0x0000007d000b7836 */ /* 0x000fe40000000000 */
[----:B------:R-:W-:-:S03]  /*5150*/  IMAD.HI.U32 R9, R2, R73, RZ ;  /* 0x0000004902097227 */ /* 0x000fc600078e00ff */
[----:B------:R-:W-:Y:S01]  /*5160*/  IABS R4, R11 ;  /* 0x0000000b00047213 */ /* 0x000fe20000000000 */
[----:B------:R-:W-:Y:S01]  /*5170*/  IMAD R132, R5, R26, R132 ;  /* 0x0000001a05847224 */ /* 0x000fe200078e0284 */
[----:B------:R-:W-:Y:S01]  /*5180*/  IABS R26, R137 ;  /* 0x00000089001a7213 */ /* 0x000fe20000000000 */
[----:B------:R-:W-:Y:S01]  /*5190*/  IMAD.MOV R9, RZ, RZ, -R9 ;  /* 0x000000ffff097224 */ /* 0x000fe200078e0a09 */
[----:B------:R-:W-:Y:S01]  /*51a0*/  IABS R137, R8 ;  /* 0x0000000800897213 */ /* 0x000fe20000000000 */
[----:B0-----:R-:W-:Y:S01]  /*51b0*/  IMAD.HI.U32 R8, R2, R115, RZ ;  /* 0x0000007302087227 */ /* 0x001fe200078e00ff */
[----:B------:R0:W-:Y:S03]  /*51c0*/  STL [R1+0x11f8], R11 ;  /* 0x0011f80b01007387 */ /* 0x0001e60000100800 */
[--C-:B------:R-:W-:Y:S01]  /*51d0*/  @!P6 IMAD.IADD R125, R125, 0x1, -R5.reuse ;  /* 0x000000017d7de824 */ /* 0x100fe200078e0a05 */
[C---:B------:R-:W-:Y:S01]  /*51e0*/  ISETP.GT.U32.AND P6, PT, R5.reuse, R107, PT ;  /* 0x0000006b0500720c */ /* 0x040fe20003fc4070 */
[----:B------:R-:W-:Y:S01]  /*51f0*/  @!P4 IMAD.IADD R120, R120, 0x1, -R5 ;  /* 0x000000017878c824 */ /* 0x000fe200078e0a05 */
[----:B------:R-:W-:Y:S01]  /*5200*/  ISETP.GT.U32.AND P4, PT, R5, R68, PT ;  /* 0x000000440500720c */ /* 0x000fe20003f84070 */
[----:B------:R-:W-:Y:S01]  /*5210*/  IMAD.HI.U32 R136, R2, R26, RZ ;  /* 0x0000001a02887227 */ /* 0x000fe200078e00ff */
[----:B0-----:R-:W-:-:S03]  /*5220*/  SHF.R.U32.HI R11, RZ, 0x5, R138 ;  /* 0x00000005ff0b7819 */ /* 0x001fc6000001168a */
[----:B------:R-:W-:Y:S02]  /*5230*/  IMAD.MOV R8, RZ, RZ, -R8 ;  /* 0x000000ffff087224 */ /* 0x000fe400078e0a08 */
[----:B------:R-:W-:Y:S01]  /*5240*/  IMAD R73, R5, R9, R73 ;  /* 0x0000000905497224 */ /* 0x000fe200078e0249 */
[----:B------:R-:W-:Y:S01]  /*5250*/  R2UR UR12, R11 ;  /* 0x000000000b0c72ca */ /* 0x000fe200000e0000 */
[----:B------:R-:W-:-:S04]  /*5260*/  IMAD.HI.U32 R9, R2, R137, RZ ;  /* 0x0000008902097227 */ /* 0x000fc800078e00ff */
[----:B------:R-:W-:-:S04]  /*5270*/  IMAD.HI.U32 R6, R2, R4, RZ ;  /* 0x0000000402067227 */ /* 0x000fc800078e00ff */
        /* <DEDUP_REMOVED lines=10> */
[----:B------:R-:W-:-:S02]  /*5320*/  IMAD.MOV R136, RZ, RZ, -R136 ;  /* 0x000000ffff887224 */ /* 0x000fc400078e0a88 */
[C---:B------:R-:W-:Y:S02]  /*5330*/  IMAD R115, R5.reuse, R8, R115 ;  /* 0x0000000805737224 */ /* 0x040fe400078e0273 */
[----:B------:R-:W-:Y:S02]  /*5340*/  IMAD.MOV R9, RZ, RZ, -R9 ;  /* 0x000000ffff097224 */ /* 0x000fe400078e0a09 */
[----:B------:R-:W-:Y:S02]  /*5350*/  IMAD.MOV R6, RZ, RZ, -R6 ;  /* 0x000000ffff067224 */ /* 0x000fe400078e0a06 */
[----:B------:R-:W-:Y:S02]  /*5360*/  VIADD R8, R0, 0x7e ;  /* 0x0000007e00087836 */ /* 0x000fe40000000000 */
[C---:B------:R-:W-:Y:S02]  /*5370*/  IMAD R26, R5.reuse, R136, R26 ;  /* 0x00000088051a7224 */ /* 0x040fe400078e021a */
[C---:B------:R-:W-:Y:S01]  /*5380*/  IMAD R136, R5.reuse, R6, R4 ;  /* 0x0000000605887224 */ /* 0x040fe200078e0204 */
[----:B------:R0:W-:Y:S01]  /*5390*/  STL [R1+0x11ec], R8 ;  /* 0x0011ec0801007387 */ /* 0x0001e20000100800 */
[C---:B------:R-:W-:Y:S01]  /*53a0*/  IMAD R137, R5.reuse, R9, R137 ;  /* 0x0000000905897224 */ /* 0x040fe200078e0289 */
[----:B------:R-:W-:Y:S01]  /*53b0*/  IABS R6, R8 ;  /* 0x0000000800067213 */ /* 0x000fe20000000000 */
[--C-:B------:R-:W-:Y:S01]  /*53c0*/  @!P4 IMAD.IADD R68, R68, 0x1, -R5.reuse ;  /* 0x000000014444c824 */ /* 0x100fe200078e0a05 */
[----:B------:R-:W-:Y:S01]  /*53d0*/  ISETP.GT.U32.AND P4, PT, R5, R40, PT ;  /* 0x000000280500720c */ /* 0x000fe20003f84070 */
[--C-:B------:R-:W-:Y:S01]  /*53e0*/  @!P0 IMAD.IADD R125, R125, 0x1, -R5.reuse ;  /* 0x000000017d7d8824 */ /* 0x100fe200078e0a05 */
[C---:B------:R-:W-:Y:S01]  /*53f0*/  ISETP.GT.U32.AND P0, PT, R5.reuse, R108, PT ;  /* 0x0000006c0500720c */ /* 0x040fe20003f04070 */
[--C-:B------:R-:W-:Y:S01]  /*5400*/  @!P1 IMAD.IADD R124, R124, 0x1, -R5.reuse ;  /* 0x000000017c7c9824 */ /* 0x100fe200078e0a05 */
[----:B------:R-:W-:Y:S01]  /*5410*/  ISETP.GT.U32.AND P1, PT, R5, R128, PT ;  /* 0x000000800500720c */ /* 0x000fe20003f24070 */
[--C-:B------:R-:W-:Y:S01]  /*5420*/  @!P5 IMAD.IADD R126, R126, 0x1, -R5.reuse ;  /* 0x000000017e7ed824 */ /* 0x100fe200078e0a05 */
[----:B0-----:R-:W0:Y:S01]  /*5430*/  LDC.64 R8, c[0x0][0x3a8] ;  /* 0x0000ea00ff087b82 */ /* 0x001e220000000a00 */
        /* <DEDUP_REMOVED lines=8> */
[--C-:B------:R-:W-:Y:S01]  /*54c0*/  @!P0 IMAD.IADD R108, R108, 0x1, -R5.reuse ;  /* 0x000000016c6c8824 */ /* 0x100fe200078e0a05 */
[C---:B------:R-:W-:Y:S01]  /*54d0*/  ISETP.GT.U32.AND P4, PT, R5.reuse, R25, PT ;  /* 0x000000190500720c */ /* 0x040fe20003f84070 */
[--C-:B------:R-:W-:Y:S01]  /*54e0*/  @!P1 IMAD.IADD R128, R128, 0x1, -R5.reuse ;  /* 0x0000000180809824 */ /* 0x100fe200078e0a05 */
[C---:B------:R-:W-:Y:S01]  /*54f0*/  ISETP.GT.U32.AND P0, PT, R5.reuse, R124, PT ;  /* 0x0000007c0500720c */ /* 0x040fe20003f04070 */
[----:B------:R-:W-:Y:S01]  /*5500*/  IMAD.HI.U32 R2, R2, R6, RZ ;  /* 0x0000000602027227 */ /* 0x000fe200078e00ff */
[----:B------:R-:W-:Y:S01]  /*5510*/  ISETP.GT.U32.AND P1, PT, R5, R126, PT ;  /* 0x0000007e0500720c */ /* 0x000fe20003f24070 */
[----:B------:R-:W1:Y:S02]  /*5520*/  LDC R4, c[0x0][0x3a0] ;  /* 0x0000e800ff047b82 */ /* 0x000e640000000800 */
        /* <DEDUP_REMOVED lines=8> */
[----:B0-----:R-:W-:-:S02]  /*55b0*/  IMAD R164, R8, 0x1e, RZ ;  /* 0x0000001e08a47824 */ /* 0x001fc400078e02ff */
[C---:B------:R-:W-:Y:S02]  /*55c0*/  IMAD R164, R8.reuse, 0x1f, RZ ;  /* 0x0000001f08a47824 */ /* 0x040fe400078e02ff */
[C---:B------:R-:W-:Y:S02]  /*55d0*/  IMAD.SHL.U32 R164, R8.reuse, 0x20, RZ ;  /* 0x0000002008a47824 */ /* 0x040fe400078e00ff */
[C---:B------:R-:W-:Y:S02]  /*55e0*/  IMAD R164, R8.reuse, 0x21, RZ ;  /* 0x0000002108a47824 */ /* 0x040fe400078e02ff */
[C---:B------:R-:W-:Y:S02]  /*55f0*/  IMAD R164, R8.reuse, 0x22, RZ ;  /* 0x0000002208a47824 */ /* 0x040fe400078e02ff */
[C---:B------:R-:W-:Y:S02]  /*5600*/  IMAD R164, R8.reuse, 0x23, RZ ;  /* 0x0000002308a47824 */ /* 0x040fe400078e02ff */
[----:B------:R-:W-:-:S02]  /*5610*/  IMAD R164, R8, 0x24, RZ ;  /* 0x0000002408a47824 */ /* 0x000fc400078e02ff */
[----:B------:R-:W-:Y:S02]  /*5620*/  IMAD R164, R8, 0x25, RZ ;  /* 0x0000002508a47824 */ /* 0x000fe400078e02ff */
        /* <DEDUP_REMOVED lines=12> */
[----:B------:R-:W-:-:S02]  /*56f0*/  IMAD R164, R8, 0x26, RZ ;  /* 0x0000002608a47824 */ /* 0x000fc400078e02ff */
[C---:B------:R-:W-:Y:S02]  /*5700*/  IMAD R164, R8.reuse, 0x27, RZ ;  /* 0x0000002708a47824 */ /* 0x040fe400078e02ff */
[C---:B------:R-:W-:Y:S02]  /*5710*/  IMAD R164, R8.reuse, 0x28, RZ ;  /* 0x0000002808a47824 */ /* 0x040fe400078e02ff */
[C---:B------:R-:W-:Y:S02]  /*5720*/  IMAD R164, R8.reuse, 0x29, RZ ;  /* 0x0000002908a47824 */ /* 0x040fe400078e02ff */
[C---:B------:R-:W-:Y:S02]  /*5730*/  IMAD R164, R8.reuse, 0x2a, RZ ;  /* 0x0000002a08a47824 */ /* 0x040fe400078e02ff */
[C---:B------:R-:W-:Y:S02]  /*5740*/  IMAD R164, R8.reuse, 0x2b, RZ ;  /* 0x0000002b08a47824 */ /* 0x040fe400078e02ff */
[----:B------:R-:W-:-:S02]  /*5750*/  IMAD R164, R8, 0x2c, RZ ;  /* 0x0000002c08a47824 */ /* 0x000fc400078e02ff */
[C---:B------:R-:W-:Y:S02]  /*5760*/  IMAD R164, R8.reuse, 0x2d, RZ ;  /* 0x0000002d08a47824 */ /* 0x040fe400078e02ff */
[C---:B------:R-:W-:Y:S02]  /*5770*/  IMAD R164, R8.reuse, 0x2e, RZ ;  /* 0x0000002e08a47824 */ /* 0x040fe400078e02ff */
[C---:B------:R-:W-:Y:S02]  /*5780*/  IMAD R164, R8.reuse, 0x2f, RZ ;  /* 0x0000002f08a47824 */ /* 0x040fe400078e02ff */
[----:B------:R-:W-:Y:S01]  /*5790*/  @!P6 IMAD.IADD R41, R41, 0x1, -R5 ;  /* 0x000000012929e824 */ /* 0x000fe200078e0a05 */
[----:B------:R-:W-:Y:S01]  /*57a0*/  ISETP.GT.U32.AND P6, PT, R5, R25, PT ;  /* 0x000000190500720c */ /* 0x000fe20003fc4070 */
[C---:B------:R-:W-:Y:S02]  /*57b0*/  IMAD R164, R8.reuse, 0x30, RZ ;  /* 0x0000003008a47824 */ /* 0x040fe400078e02ff */
[----:B------:R-:W-:-:S02]  /*57c0*/  IMAD R164, R8, 0x31, RZ ;  /* 0x0000003108a47824 */ /* 0x000fc400078e02ff */
[C---:B------:R-:W-:Y:S02]  /*57d0*/  IMAD R164, R8.reuse, 0x32, RZ ;  /* 0x0000003208a47824 */ /* 0x040fe400078e02ff */
        /* <DEDUP_REMOVED lines=25> */
[----:B------:R-:W-:Y:S02]  /*5970*/  IMAD R164, R8, 0x3e, RZ ;  /* 0x0000003e08a47824 */ /* 0x000fe400078e02ff */
[----:B------:R-:W-:-:S02]  /*5980*/  IMAD.MOV R2, RZ, RZ, -R2 ;  /* 0x000000ffff027224 */ /* 0x000fc400078e0a02 */
[C---:B------:R-:W-:Y:S02]  /*5990*/  IMAD R164, R8.reuse, 0x3f, RZ ;  /* 0x0000003f08a47824 */ /* 0x040fe400078e02ff */
[C---:B------:R-:W-:Y:S02]  /*59a0*/  IMAD.SHL.U32 R164, R8.reuse, 0x40, RZ ;  /* 0x0000004008a47824 */ /* 0x040fe400078e00ff */
        /* <DEDUP_REMOVED lines=15> */
[----:B------:R-:W-:Y:S02]  /*5aa0*/  IMAD R6, R5, R2, R6 ;  /* 0x0000000205067224 */ /* 0x000fe400078e0206 */
[C---:B------:R-:W-:Y:S01]  /*5ab0*/  IMAD R164, R8.reuse, 0x44, RZ ;  /* 0x0000004408a47824 */ /* 0x040fe200078e02ff */
[----:B------:R-:W0:Y:S01]  /*5ac0*/  LDS R2, [UR9] ;  /* 0x00000009ff027984 */ /* 0x000e220008000800 */
[C---:B------:R-:W-:Y:S02]  /*5ad0*/  IMAD R164, R8.reuse, 0x45, RZ ;  /* 0x0000004508a47824 */ /* 0x040fe400078e02ff */
[C---:B------:R-:W-:Y:S02]  /*5ae0*/  IMAD R164, R8.reuse, 0x46, RZ ;  /* 0x0000004608a47824 */ /* 0x040fe400078e02ff */
[----:B------:R-:W-:-:S02]  /*5af0*/  IMAD R164, R8, 0x47, RZ ;  /* 0x0000004708a47824 */ /* 0x000fc400078e02ff */
[C---:B------:R-:W-:Y:S02]  /*5b00*/  IMAD R164, R8.reuse, 0x48, RZ ;  /* 0x0000004808a47824 */ /* 0x040fe400078e02ff */
[C---:B------:R-:W-:Y:S02]  /*5b10*/  IMAD R164, R8.reuse, 0x49, RZ ;  /* 0x0000004908a47824 */ /* 0x040fe400078e02ff */
[C---:B------:R-:W-:Y:S02]  /*5b20*/  IMAD R164, R8.reuse, 0x4a, RZ ;  /* 0x0000004a08a47824 */ /* 0x040fe400078e02ff */
[----:B------:R-:W-:Y:S02]  /*5b30*/  IMAD R164, R8, 0x4b, RZ ;  /* 0x0000004b08a47824 */ /* 0x000fe400078e02ff */
[----:B------:R-:W-:Y:S01]  /*5b40*/  @!P6 IMAD.IADD R134, R134, 0x1, -R5 ;  /* 0x000000018686e824 */ /* 0x000fe200078e0a05 */
[----:B------:R-:W-:Y:S01]  /*5b50*/  ISETP.GT.U32.AND P6, PT, R5, R6, PT ;  /* 0x000000060500720c */ /* 0x000fe20003fc4070 */
[----:B------:R-:W-:-:S02]  /*5b60*/  IMAD R164, R8, 0x4c, RZ ;  /* 0x0000004c08a47824 */ /* 0x000fc400078e02ff */
[C---:B------:R-:W-:Y:S02]  /*5b70*/  IMAD R164, R8.reuse, 0x4d, RZ ;  /* 0x0000004d08a47824 */ /* 0x040fe400078e02ff */
[C---:B------:R-:W-:Y:S02]  /*5b80*/  IMAD R164, R8.reuse, 0x4e, RZ ;  /* 0x0000004e08a47824 */ /* 0x040fe400078e02ff */
[----:B------:R-:W-:Y:S02]  /*5b90*/  IMAD R164, R8, 0x4f, RZ ;  /* 0x0000004f08a47824 */ /* 0x000fe400078e02ff */
        /* <DEDUP_REMOVED lines=12> */
[----:B------:R-:W-:-:S02]  /*5c60*/  IMAD R164, R8, 0x50, RZ ;  /* 0x0000005008a47824 */ /* 0x000fc400078e02ff */
[----:B------:R-:W-:Y:S01]  /*5c70*/  IMAD R164, R8, 0x51, RZ ;  /* 0x0000005108a47824 */ /* 0x000fe200078e02ff */
[----:B0-----:R-:W-:Y:S01]  /*5c80*/  R2UR UR8, R2 ;  /* 0x00000000020872ca */ /* 0x001fe200000e0000 */
[C---:B------:R-:W-:Y:S02]  /*5c90*/  IMAD R164, R8.reuse, 0x52, RZ ;  /* 0x0000005208a47824 */ /* 0x040fe400078e02ff */
[C---:B------:R-:W-:Y:S02]  /*5ca0*/  IMAD R164, R8.reuse, 0x53, RZ ;  /* 0x0000005308a47824 */ /* 0x040fe400078e02ff */
[C---:B------:R-:W-:Y:S02]  /*5cb0*/  IMAD R164, R8.reuse, 0x54, RZ ;  /* 0x0000005408a47824 */ /* 0x040fe400078e02ff */
[C---:B------:R-:W-:Y:S02]  /*5cc0*/  IMAD R164, R8.reuse, 0x55, RZ ;  /* 0x0000005508a47824 */ /* 0x040fe400078e02ff */
[----:B------:R-:W-:-:S02]  /*5cd0*/  IMAD R164, R8, 0x56, RZ ;  /* 0x0000005608a47824 */ /* 0x000fc400078e02ff */
[C---:B------:R-:W-:Y:S02]  /*5ce0*/  IMAD R164, R8.reuse, 0x57, RZ ;  /* 0x0000005708a47824 */ /* 0x040fe400078e02ff */
[C---:B------:R-:W-:Y:S02]  /*5cf0*/  IMAD R164, R8.reuse, 0x58, RZ ;  /* 0x0000005808a47824 */ /* 0x040fe400078e02ff */
[----:B------:R-:W-:Y:S02]  /*5d00*/  IMAD R164, R8, 0x59, RZ ;  /* 0x0000005908a47824 */ /* 0x000fe400078e02ff */
[----:B------:R-:W-:Y:S02]  /*5d10*/  @!P6 IMAD.IADD R6, R6, 0x1, -R5 ;  /* 0x000000010606e824 */ /* 0x000fe400078e0a05 */
[C---:B------:R-:W-:Y:S02]  /*5d20*/  IMAD R164, R8.reuse, 0x5a, RZ ;  /* 0x0000005a08a47824 */ /* 0x040fe400078e02ff */
[C---:B------:R-:W-:Y:S01]  /*5d30*/  IMAD R164, R8.reuse, 0x5b, RZ ;  /* 0x0000005b08a47824 */ /* 0x040fe200078e02ff */
[----:B------:R-:W-:Y:S01]  /*5d40*/  ISETP.GT.U32.AND P6, PT, R5, R6, PT ;  /* 0x000000060500720c */ /* 0x000fe20003fc4070 */
[----:B------:R-:W-:-:S02]  /*5d50*/  IMAD R164, R8, 0x5c, RZ ;  /* 0x0000005c08a47824 */ /* 0x000fc400078e02ff */
[----:B------:R-:W-:Y:S02]  /*5d60*/  IMAD R164, R8, 0x5d, RZ ;  /* 0x0000005d08a47824 */ /* 0x000fe400078e02ff */
        /* <DEDUP_REMOVED lines=22> */
[C---:B------:R-:W-:Y:S02]  /*5ed0*/  IMAD R164, R8.reuse, 0x68, RZ ;  /* 0x0000006808a47824 */ /* 0x040fe400078e02ff */
[----:B---3--:R-:W-:Y:S02]  /*5ee0*/  IMAD R3, R3, UR5, RZ ;  /* 0x0000000503037c24 */ /* 0x008fe4000f8e02ff */
[----:B------:R-:W-:-:S02]  /*5ef0*/  IMAD R164, R8, 0x69, RZ ;  /* 0x0000006908a47824 */ /* 0x000fc400078e02ff */
[C---:B------:R-:W-:Y:S02]  /*5f00*/  IMAD R164, R8.reuse, 0x6a, RZ ;  /* 0x0000006a08a47824 */ /* 0x040fe400078e02ff */
[----:B------:R-:W-:Y:S02]  /*5f10*/  IMAD R164, R8, 0x6b, RZ ;  /* 0x0000006b08a47824 */ /* 0x000fe400078e02ff */
[--C-:B------:R-:W-:Y:S02]  /*5f20*/  @!P4 IMAD.IADD R26, R26, 0x1, -R5.reuse ;  /* 0x000000011a1ac824 */ /* 0x100fe400078e0a05 */
[--C-:B------:R-:W-:Y:S01]  /*5f30*/  @!P0 IMAD.IADD R42, R42, 0x1, -R5.reuse ;  /* 0x000000012a2a8824 */ /* 0x100fe200078e0a05 */
[----:B------:R-:W-:Y:S01]  /*5f40*/  IADD3 R2, P0, PT, R3, UR16, RZ ;  /* 0x0000001003027c10 */ /* 0x000fe2000ff1e0ff */
[--C-:B------:R-:W-:Y:S02]  /*5f50*/  @!P1 IMAD.IADD R73, R73, 0x1, -R5.reuse ;  /* 0x0000000149499824 */ /* 0x100fe400078e0a05 */
[--C-:B------:R-:W-:Y:S01]  /*5f60*/  @!P5 IMAD.IADD R115, R115, 0x1, -R5.reuse ;  /* 0x000000017373d824 */ /* 0x100fe200078e0a05 */
[----:B------:R-:W-:Y:S01]  /*5f70*/  LEA.HI.X.SX32 R3, R3, UR17, 0x1, P0 ;  /* 0x0000001103037c11 */ /* 0x000fe200080f0eff */
[----:B------:R-:W-:-:S02]  /*5f80*/  @!P3 IMAD.IADD R137, R137, 0x1, -R5 ;  /* 0x000000018989b824 */ /* 0x000fc400078e0a05 */
[--C-:B------:R-:W-:Y:S02]  /*5f90*/  @!P2 IMAD.IADD R136, R136, 0x1, -R5.reuse ;  /* 0x000000018888a824 */ /* 0x100fe400078e0a05 */
[----:B------:R-:W-:Y:S02]  /*5fa0*/  @!P6 IMAD.IADD R6, R6, 0x1, -R5 ;  /* 0x000000010606e824 */ /* 0x000fe400078e0a05 */
[----:B------:R-:W-:Y:S02]  /*5fb0*/  IMAD R164, R8, 0x6c, RZ ;  /* 0x0000006c08a47824 */ /* 0x000fe400078e02ff */
[----:B------:R-:W-:Y:S02]  /*5fc0*/  IMAD R9, R140, R9, RZ ;  /* 0x000000098c097224 */ /* 0x000fe400078e02ff */
[----:B-----5:R-:W-:Y:S02]  /*5fd0*/  IMAD.U32 R5, RZ, RZ, UR7 ;  /* 0x00000007ff057e24 */ /* 0x020fe4000f8e00ff */
[C---:B------:R-:W-:Y:S01]  /*5fe0*/  IMAD.SHL.U32 R162, R8.reuse, 0x2, RZ ;  /* 0x0000000208a27824 */ /* 0x040fe200078e00ff */
[----:B------:R-:W-:Y:S01]  /*5ff0*/  IADD3 R11, P1, PT, R9, UR18, RZ ;  /* 0x00000012090b7c10 */ /* 0x000fe2000ff3e0ff */
[----:B------:R-:W-:-:S02]  /*6000*/  IMAD R164, R8, 0x6d, RZ ;  /* 0x0000006d08a47824 */ /* 0x000fc400078e02ff */
[C---:B------:R-:W-:Y:S02]  /*6010*/  IMAD R164, R8.reuse, 0x6e, RZ ;  /* 0x0000006e08a47824 */ /* 0x040fe400078e02ff */
[C---:B------:R-:W-:Y:S02]  /*6020*/  IMAD R164, R8.reuse, 0x6f, RZ ;  /* 0x0000006f08a47824 */ /* 0x040fe400078e02ff */
[----:B------:R-:W-:Y:S02]  /*6030*/  IMAD R164, R8, 0x70, RZ ;  /* 0x0000007008a47824 */ /* 0x000fe400078e02ff */
[----:B-1----:R-:W-:Y:S02]  /*6040*/  VIADD R138, R4, 0xffffffff ;  /* 0xffffffff048a7836 */ /* 0x002fe40000000000 */
[----:B------:R-:W-:Y:S01]  /*6050*/  IMAD R5, R5, 0x80, R9 ;  /* 0x0000008005057824 */ /* 0x000fe200078e0209 */
[----:B------:R-:W-:Y:S01]  /*6060*/  LEA.HI.X.SX32 R9, R9, UR19, 0x1, P1 ;  /* 0x0000001309097c11 */ /* 0x000fe200088f0eff */
[----:B------:R-:W-:Y:S01]  /*6070*/  IMAD R164, R8, 0x71, RZ ;  /* 0x0000007108a47824 */ /* 0x000fe200078e02ff */
[----:B------:R-:W-:Y:S01]  /*6080*/  IADD3 R164, P2, PT, R162, R2, RZ ;  /* 0x00000002a2a47210 */ /* 0x000fe20007f5e0ff */
[----:B------:R-:W-:Y:S01]  /*6090*/  VIADD R139, R4, 0xfffffffe ;  /* 0xfffffffe048b7836 */ /* 0x000fe20000000000 */
[----:B------:R0:W-:Y:S01]  /*60a0*/  STL [R1+0x3c8], R5 ;  /* 0x0003c80501007387 */ /* 0x0001e20000100800 */
[----:B------:R-:W-:Y:S01]  /*60b0*/  ISETP.GE.U32.AND P4, PT, R138, 0x7fffff00, PT ;  /* 0x7fffff008a00780c */ /* 0x000fe20003f86070 */
[----:B------:R-:W-:Y:S01]  /*60c0*/  VIADD R138, R4, 0xfffffffd ;  /* 0xfffffffd048a7836 */ /* 0x000fe20000000000 */
[----:B------:R-:W-:Y:S01]  /*60d0*/  ISETP.NE.U32.AND P1, PT, R140, RZ, PT ;  /* 0x000000ff8c00720c */ /* 0x000fe20003f25070 */
[----:B------:R1:W-:Y:S01]  /*60e0*/  STL [R1+0x1b8], R164 ;  /* 0x0001b8a401007387 */ /* 0x0003e20000100800 */
[----:B------:R-:W-:Y:S01]  /*60f0*/  ISETP.GE.U32.AND P5, PT, R139, 0x7ffffeff, PT ;  /* 0x7ffffeff8b00780c */ /* 0x000fe20003fa6070 */
[----:B------:R-:W-:Y:S01]  /*6100*/  IMAD R160, R8, 0x3, RZ ;  /* 0x0000000308a07824 */ /* 0x000fe200078e02ff */
[----:B------:R-:W-:Y:S01]  /*6110*/  ISETP.GE.U32.AND P6, PT, R138, 0x7ffffefe, PT ;  /* 0x7ffffefe8a00780c */ /* 0x000fe20003fc6070 */
[----:B------:R-:W-:-:S02]  /*6120*/  IMAD.SHL.U32 R158, R8, 0x4, RZ ;  /* 0x00000004089e7824 */ /* 0x000fc400078e00ff */
[----:B0-----:R-:W-:Y:S02]  /*6130*/  VIADD R5, R4, 0xfffffffc ;  /* 0xfffffffc04057836 */ /* 0x001fe40000000000 */
[C---:B------:R-:W-:Y:S02]  /*6140*/  IMAD R156, R8.reuse, 0x5, RZ ;  /* 0x00000005089c7824 */ /* 0x040fe400078e02ff */
[C---:B-1----:R-:W-:Y:S01]  /*6150*/  IMAD R164, R8.reuse, 0x72, RZ ;  /* 0x0000007208a47824 */ /* 0x042fe200078e02ff */
[----:B------:R-:W-:Y:S01]  /*6160*/  ISETP.GE.U32.AND P0, PT, R5, 0x7ffffefd, PT ;  /* 0x7ffffefd0500780c */ /* 0x000fe20003f06070 */
[C---:B------:R-:W-:Y:S02]  /*6170*/  IMAD R164, R8.reuse, 0x73, RZ ;  /* 0x0000007308a47824 */ /* 0x040fe400078e02ff */
[C---:B------:R-:W-:Y:S02]  /*6180*/  IMAD R164, R8.reuse, 0x74, RZ ;  /* 0x0000007408a47824 */ /* 0x040fe400078e02ff */
[----:B------:R-:W-:-:S02]  /*6190*/  IMAD R164, R8, 0x75, RZ ;  /* 0x0000007508a47824 */ /* 0x000fc400078e02ff */
[C---:B------:R-:W-:Y:S02]  /*61a0*/  IMAD R164, R8.reuse, 0x76, RZ ;  /* 0x0000007608a47824 */ /* 0x040fe400078e02ff */
[C---:B------:R-:W-:Y:S02]  /*61b0*/  IMAD R154, R8.reuse, 0x6, RZ ;  /* 0x00000006089a7824 */ /* 0x040fe400078e02ff */
[C---:B------:R-:W-:Y:S02]  /*61c0*/  IMAD R152, R8.reuse, 0x7, RZ ;  /* 0x0000000708987824 */ /* 0x040fe400078e02ff */
[C---:B------:R-:W-:Y:S02]  /*61d0*/  IMAD.SHL.U32 R150, R8.reuse, 0x8, RZ ;  /* 0x0000000808967824 */ /* 0x040fe400078e00ff */
[C---:B------:R-:W-:Y:S02]  /*61e0*/  IMAD R148, R8.reuse, 0x9, RZ ;  /* 0x0000000908947824 */ /* 0x040fe400078e02ff */
[----:B------:R-:W-:-:S02]  /*61f0*/  IMAD R146, R8, 0xa, RZ ;  /* 0x0000000a08927824 */ /* 0x000fc400078e02ff */
[C---:B------:R-:W-:Y:S02]  /*6200*/  IMAD R144, R8.reuse, 0xb, RZ ;  /* 0x0000000b08907824 */ /* 0x040fe400078e02ff */
[C---:B------:R-:W-:Y:S02]  /*6210*/  IMAD R142, R8.reuse, 0xc, RZ ;  /* 0x0000000c088e7824 */ /* 0x040fe400078e02ff */
[C---:B------:R-:W-:Y:S02]  /*6220*/  IMAD R140, R8.reuse, 0xd, RZ ;  /* 0x0000000d088c7824 */ /* 0x040fe400078e02ff */
[C---:B------:R-:W-:Y:S02]  /*6230*/  IMAD R138, R8.reuse, 0xe, RZ ;  /* 0x0000000e088a7824 */ /* 0x040fe400078e02ff */
[C---:B------:R-:W-:Y:S02]  /*6240*/  IMAD R5, R8.reuse, 0xf, RZ ;  /* 0x0000000f08057824 */ /* 0x040fe400078e02ff */
[----:B------:R-:W-:-:S02]  /*6250*/  IMAD.SHL.U32 R139, R8, 0x10, RZ ;  /* 0x00000010088b7824 */ /* 0x000fc400078e00ff */
        /* <DEDUP_REMOVED lines=13> */
[----:B------:R-:W-:Y:S01]  /*6330*/  IMAD R164, R8, 0x77, RZ ;  /* 0x0000007708a47824 */ /* 0x000fe200078e02ff */
[----:B------:R-:W-:Y:S06]  /*6340*/  BAR.SYNC.DEFER_BLOCKING 0x0 ;  /* 0x0000000000007b1d */ /* 0x000fec0000010000 */
[----:B------:R-:W-:Y:S05]  /*6350*/  BRA.U UP0, `(.L_x_5) ;  /* 0x0000000100187547 */ /* 0x000fea000b800000 */
[----:B------:R-:W-:Y:S01]  /*6360*/  ELECT P3, URZ, PT ;  /* 0x0000000000ff782f */ /* 0x000fe20003860000 */
[----:B------:R-:W-:Y:S01]  /*6370*/  IMAD.MOV.U32 R164, RZ, RZ, 0x1 ;  /* 0x00000001ffa47424 */ /* 0x000fe200078e00ff */
[----:B------:R-:W-:Y:S01]  /*6380*/  UMOV UR5, 0x40 ;  /* 0x0000004000057882 */ /* 0x000fe20000000000 */
[----:B------:R-:W-:Y:S01]  /*6390*/  UVIRTCOUNT.DEALLOC.SMPOOL 0x80 ;  /* 0x000000800000784c */ /* 0x000fe20000000000 */
[----:B------:R-:W-:-:S09]  /*63a0*/  ULEA UR5, UR4, UR5, 0x18 ;  /* 0x0000000504057291 */ /* 0x000fd2000f8ec0ff */
[----:B------:R0:W-:Y:S03]  /*63b0*/  @P3 STS.U8 [UR5], R164 ;  /* 0x000000a4ff003988 */ /* 0x0001e60008000005 */
.L_x_5:
[----:B------:R-:W-:Y:S01]  /*63c0*/  STL [R1+0x169c], R0 ;  /* 0x00169c0001007387 */ /* 0x000fe20000100800 */
[----:B0-----:R-:W-:Y:S01]  /*63d0*/  IMAD R164, R8, 0x1f, RZ ;  /* 0x0000001f08a47824 */ /* 0x001fe200078e02ff */
[----:B------:R-:W-:Y:S02]  /*63e0*/  USHF.L.U32 UR4, UR12, 0x15, URZ ;  /* 0x000000150c047899 */ /* 0x000fe400080006ff */
[----:B------:R0:W-:Y:S01]  /*63f0*/  STL [R1+0x1858], R0 ;  /* 0x0018580001007387 */ /* 0x0001e20000100800 */
[----:B------:R-:W-:Y:S01]  /*6400*/  VOTEU.ALL UP1, P1 ;  /* 0x0000000000ff7886 */ /* 0x000fe20000820000 */
[----:B------:R-:W-:Y:S02]  /*6410*/  ULOP3.LUT UR4, UR4, 0x600000, URZ, 0xc0, !UPT ;  /* 0x0060000004047892 */ /* 0x000fe4000f8ec0ff */
[----:B------:R-:W-:Y:S01]  /*6420*/  STL [R1+0x1698], R10 ;  /* 0x0016980a01007387 */ /* 0x000fe20000100800 */
[----:B------:R-:W-:Y:S02]  /*6430*/  UIADD3 UR11, UPT, UPT, UR9, 0x20000, URZ ;  /* 0x00020000090b7890 */ /* 0x000fe4000fffe0ff */
[----:B------:R-:W-:Y:S01]  /*6440*/  UIADD3 UR10, UPT, UPT, UR8, UR4, URZ ;  /* 0x00000004080a7290 */ /* 0x000fe2000fffe0ff */
[----:B------:R1:W-:Y:S01]  /*6450*/  STL [R1+0x1a64], R10 ;  /* 0x001a640a01007387 */ /* 0x0003e20000100800 */
[----:B------:R-:W-:-:S04]  /*6460*/  @!UP1 UIADD3 UR4, UPT, UPT, -UR6, 0x100000, URZ ;  /* 0x0010000006049890 */ /* 0x000fc8000fffe1ff */
[----:B------:R-:W-:Y:S02]  /*6470*/  @!UP1 USHF.L.U32 UR5, UR4, 0xb, URZ ;  /* 0x0000000b04059899 */ /* 0x000fe400080006ff */
[----:B------:R-:W-:Y:S01]  /*6480*/  @!UP1 USHF.L.U32 UR4, UR4, 0x1, URZ ;  /* 0x0000000104049899 */ /* 0x000fe200080006ff */
[----:B------:R-:W-:Y:S01]  /*6490*/  VOTEU.ALL UP2, P1 ;  /* 0x0000000000ff7886 */ /* 0x000fe20000840000 */
[----:B0-----:R-:W-:Y:S01]  /*64a0*/  IADD3 R0, P3, PT, R160, R2, RZ ;  /* 0x00000002a0007210 */ /* 0x001fe20007f7e0ff */
[----:B------:R-:W-:Y:S01]  /*64b0*/  STL [R1+0x1694], R7 ;  /* 0x0016940701007387 */ /* 0x000fe20000100800 */
[----:B------:R-:W0:Y:S03]  /*64c0*/  LDCU.64 UR14, c[0x0][0x388] ;  /* 0x00007100ff0e77ac */ /* 0x000e260008000a00 */
[----:B------:R-:W-:Y:S01]  /*64d0*/  STL [R1+0x1a54], R7 ;  /* 0x001a540701007387 */ /* 0x000fe20000100800 */
[----:B------:R-:W2:Y:S01]  /*64e0*/  LDCU UR36, c[0x0][0x3b0] ;  /* 0x00007600ff2477ac */ /* 0x000ea20008000800 */
[----:B-1----:R-:W-:-:S02]  /*64f0*/  IMAD R10, R8, 0x1e, RZ ;  /* 0x0000001e080a7824 */ /* 0x002fc400078e02ff */
[----:B------:R-:W-:Y:S01]  /*6500*/  STL [R1+0x1690], R12 ;  /* 0x0016900c01007387 */ /* 0x000fe20000100800 */
[----:B------:R-:W1:Y:S03]  /*6510*/  LDCU UR66, c[0x0][0x3b0] ;  /* 0x00007600ff4277ac */ /* 0x000e660008000800 */
[----:B------:R-:W-:Y:S01]  /*6520*/  STL [R1+0x1a44], R12 ;  /* 0x001a440c01007387 */ /* 0x000fe20000100800 */
[----:B------:R-:W3:Y:S03]  /*6530*/  LDCU UR25, c[0x0][0x3b0] ;  /* 0x00007600ff1977ac */ /* 0x000ee60008000800 */
[----:B------:R-:W-:Y:S01]  /*6540*/  STL [R1+0x168c], R11 ;  /* 0x00168c0b01007387 */ /* 0x000fe20000100800 */
[----:B------:R-:W4:Y:S03]  /*6550*/  LDCU UR23, c[0x0][0x3b0] ;  /* 0x00007600ff1777ac */ /* 0x000f260008000800 */
[----:B------:R-:W-:Y:S01]  /*6560*/  STL [R1+0x1a34], R11 ;  /* 0x001a340b01007387 */ /* 0x000fe20000100800 */
[----:B------:R-:W0:Y:S03]  /*6570*/  LDCU UR22, c[0x0][0x3b0] ;  /* 0x00007600ff1677ac */ /* 0x000e260008000800 */
        /* <DEDUP_REMOVED lines=14> */
[----:B------:R1:W-:Y:S01]  /*6660*/  STL [R1+0x19e4], R15 ;  /* 0x0019e40f01007387 */ /* 0x0003e20000100800 */
[----:B------:R-:W0:Y:S03]  /*6670*/  LDCU UR27, c[0x0][0x3b0] ;  /* 0x00007600ff1b77ac */ /* 0x000e260008000800 */
[----:B------:R-:W-:Y:S01]  /*6680*/  STL [R1+0x1678], R16 ;  /* 0x0016781001007387 */ /* 0x000fe20000100800 */
[----:B------:R-:W0:Y:S03]  /*6690*/  LDCU UR28, c[0x0][0x3b0] ;  /* 0x00007600ff1c77ac */ /* 0x000e260008000800 */
[----:B------:R-:W-:Y:S01]  /*66a0*/  STL [R1+0x19d0], R16 ;  /* 0x0019d01001007387 */ /* 0x000fe20000100800 */
[----:B------:R-:W0:Y:S01]  /*66b0*/  LDCU UR29, c[0x0][0x3b0] ;  /* 0x00007600ff1d77ac */ /* 0x000e220008000800 */
[----:B-1----:R-:W-:-:S02]  /*66c0*/  IMAD R15, R8, 0x33, RZ ;  /* 0x00000033080f7824 */ /* 0x002fc400078e02ff */
[----:B------:R-:W-:Y:S01]  /*66d0*/  STL [R1+0x1674], R17 ;  /* 0x0016741101007387 */ /* 0x000fe20000100800 */
[----:B------:R-:W1:Y:S03]  /*66e0*/  LDCU UR30, c[0x0][0x3b0] ;  /* 0x00007600ff1e77ac */ /* 0x000e660008000800 */
        /* <DEDUP_REMOVED lines=33> */
[----:B------:R2:W-:Y:S01]  /*6900*/  STL [R1+0x1940], R25 ;  /* 0x0019401901007387 */ /* 0x0005e20000100800 */
[----:B------:R-:W0:Y:S01]  /*6910*/  LDCU UR48, c[0x0][0x3b0] ;  /* 0x00007600ff3077ac */ /* 0x000e220008000800 */
[----:B-1----:R-:W-:-:S02]  /*6920*/  IMAD R24, R8, 0x7f, RZ ;  /* 0x0000007f08187824 */ /* 0x002fc400078e02ff */
[----:B------:R-:W-:Y:S01]  /*6930*/  STL [R1+0x1650], R26 ;  /* 0x0016501a01007387 */ /* 0x000fe20000100800 */
[----:B------:R-:W1:Y:S03]  /*6940*/  LDCU UR49, c[0x0][0x3b0] ;  /* 0x00007600ff3177ac */ /* 0x000e660008000800 */
[----:B------:R3:W-:Y:S01]  /*6950*/  STL [R1+0x1930], R26 ;  /* 0x0019301a01007387 */ /* 0x0007e20000100800 */
[----:B------:R-:W0:Y:S01]  /*6960*/  LDCU UR50, c[0x0][0x3b0] ;  /* 0x00007600ff3277ac */ /* 0x000e220008000800 */
[C---:B--2---:R-:W-:Y:S02]  /*6970*/  IMAD R25, R8.reuse, 0x87, RZ ;  /* 0x0000008708197824 */ /* 0x044fe400078e02ff */
[----:B------:R-:W-:Y:S01]  /*6980*/  STL [R1+0x164c], R27 ;  /* 0x00164c1b01007387 */ /* 0x000fe20000100800 */
[----:B------:R-:W2:Y:S03]  /*6990*/  LDCU UR51, c[0x0][0x3b0] ;  /* 0x00007600ff3377ac */ /* 0x000ea60008000800 */
[----:B------:R1:W-:Y:S01]  /*69a0*/  STL [R1+0x1920], R27 ;  /* 0x0019201b01007387 */ /* 0x0003e20000100800 */
[----:B------:R-:W0:Y:S01]  /*69b0*/  LDCU UR52, c[0x0][0x3b0] ;  /* 0x00007600ff3477ac */ /* 0x000e220008000800 */
[----:B---3--:R-:W-:-:S02]  /*69c0*/  IMAD R26, R8, 0x8e, RZ ;  /* 0x0000008e081a7824 */ /* 0x008fc400078e02ff */
[----:B------:R-:W-:Y:S01]  /*69d0*/  STL [R1+0x1648], R28 ;  /* 0x0016481c01007387 */ /* 0x000fe20000100800 */
[----:B------:R-:W3:Y:S03]  /*69e0*/  LDCU UR53, c[0x0][0x3b0] ;  /* 0x00007600ff3577ac */ /* 0x000ee60008000800 */
[----:B------:R2:W-:Y:S01]  /*69f0*/  STL [R1+0x1910], R28 ;  /* 0x0019101c01007387 */ /* 0x0005e20000100800 */
[----:B------:R-:W0:Y:S01]  /*6a00*/  LDCU UR54, c[0x0][0x3b0] ;  /* 0x00007600ff3677ac */ /* 0x000e220008000800 */
[C---:B-1----:R-:W-:Y:S02]  /*6a10*/  IMAD R27, R8.reuse, 0x8d, RZ ;  /* 0x0000008d081b7824 */ /* 0x042fe400078e02ff */
[----:B------:R-:W-:Y:S01]  /*6a20*/  STL [R1+0x1644], R29 ;  /* 0x0016441d01007387 */ /* 0x000fe20000100800 */
[----:B------:R-:W1:Y:S03]  /*6a30*/  LDCU UR60, c[0x0][0x3b0] ;  /* 0x00007600ff3c77ac */ /* 0x000e660008000800 */
[----:B------:R3:W-:Y:S01]  /*6a40*/  STL [R1+0x1900], R29 ;  /* 0x0019001d01007387 */ /* 0x0007e20000100800 */
[----:B------:R-:W0:Y:S01]  /*6a50*/  LDCU UR55, c[0x0][0x3b0] ;  /* 0x00007600ff3777ac */ /* 0x000e220008000800 */
[----:B--2---:R-:W-:-:S02]  /*6a60*/  IMAD R28, R8, 0x8c, RZ ;  /* 0x0000008c081c7824 */ /* 0x004fc400078e02ff */
[----:B------:R-:W-:Y:S01]  /*6a70*/  STL [R1+0x1640], R30 ;  /* 0x0016401e01007387 */ /* 0x000fe20000100800 */
[----:B------:R-:W2:Y:S03]  /*6a80*/  LDCU UR57, c[0x0][0x3b0] ;  /* 0x00007600ff3977ac */ /* 0x000ea60008000800 */
[----:B------:R1:W-:Y:S01]  /*6a90*/  STL [R1+0x18f0], R30 ;  /* 0x0018f01e01007387 */ /* 0x0003e20000100800 */
[----:B------:R-:W0:Y:S01]  /*6aa0*/  LDCU UR56, c[0x0][0x3b0] ;  /* 0x00007600ff3877ac */ /* 0x000e220008000800 */
[C---:B---3--:R-:W-:Y:S02]  /*6ab0*/  IMAD R29, R8.reuse, 0x8b, RZ ;  /* 0x0000008b081d7824 */ /* 0x048fe400078e02ff */
[----:B------:R-:W-:Y:S01]  /*6ac0*/  STL [R1+0x163c], R31 ;  /* 0x00163c1f01007387 */ /* 0x000fe20000100800 */
[----:B------:R-:W3:Y:S03]  /*6ad0*/  LDCU UR61, c[0x0][0x3b0] ;  /* 0x00007600ff3d77ac */ /* 0x000ee60008000800 */
        /* <DEDUP_REMOVED lines=16> */
[----:B-1----:R-:W-:-:S03]  /*6be0*/  IMAD R33, R8, 0x89, RZ ;  /* 0x0000008908217824 */ /* 0x002fc600078e02ff */
[----:B------:R-:W-:Y:S04]  /*6bf0*/  STL [R1+0x162c], R35 ;  /* 0x00162c2301007387 */ /* 0x000fe80000100800 */
[----:B------:R1:W-:Y:S01]  /*6c00*/  STL [R1+0x1898], R35 ;  /* 0x0018982301007387 */ /* 0x0003e20000100800 */
[----:B--2---:R-:W-:-:S03]  /*6c10*/  IMAD R34, R8, 0x88, RZ ;  /* 0x0000008808227824 */ /* 0x004fc600078e02ff */
[----:B------:R-:W-:Y:S04]  /*6c20*/  STL [R1+0x1628], R36 ;  /* 0x0016282401007387 */ /* 0x000fe80000100800 */
        /* <DEDUP_REMOVED lines=15> */
[----:B------:R-:W-:Y:S01]  /*6d20*/  STL [R1+0x1a4c], R41 ;  /* 0x001a4c2901007387 */ /* 0x000fe20000100800 */
[----:B--2---:R-:W-:Y:S01]  /*6d30*/  LEA.HI.X.SX32 R40, R160, R3, 0x1, P3 ;  /* 0x00000003a0287211 */ /* 0x004fe200018f0eff */
[C---:B------:R-:W-:Y:S02]  /*6d40*/  IMAD R160, R8.reuse, 0x94, RZ ;  /* 0x0000009408a07824 */ /* 0x040fe400078e02ff */
[----:B------:R-:W-:Y:S04]  /*6d50*/  STL [R1+0x1610], R42 ;  /* 0x0016102a01007387 */ /* 0x000fe80000100800 */
        /* <DEDUP_REMOVED lines=26> */
[----:B------:R1:W-:Y:S04]  /*6f00*/  STL [R1+0x195c], R55 ;  /* 0x00195c3701007387 */ /* 0x0003e80000100800 */
[----:B------:R-:W-:Y:S04]  /*6f10*/  STL [R1+0x15d8], R56 ;  /* 0x0015d83801007387 */ /* 0x000fe80000100800 */
[----:B------:R2:W-:Y:S01]  /*6f20*/  STL [R1+0x194c], R56 ;  /* 0x00194c3801007387 */ /* 0x0005e20000100800 */
[----:B-1----:R-:W-:-:S03]  /*6f30*/  IMAD R55, R8, 0x78, RZ ;  /* 0x0000007808377824 */ /* 0x002fc600078e02ff */
[----:B------:R-:W-:Y:S04]  /*6f40*/  STL [R1+0x15d4], R57 ;  /* 0x0015d43901007387 */ /* 0x000fe80000100800 */
[----:B------:R1:W-:Y:S01]  /*6f50*/  STL [R1+0x193c], R57 ;  /* 0x00193c3901007387 */ /* 0x0003e20000100800 */
[----:B--2---:R-:W-:-:S03]  /*6f60*/  IMAD.SHL.U32 R56, R8, 0x80, RZ ;  /* 0x0000008008387824 */ /* 0x004fc600078e00ff */
        /* <DEDUP_REMOVED lines=13> */
[----:B------:R-:W-:Y:S01]  /*7040*/  STL [R1+0x18dc], R63 ;  /* 0x0018dc3f01007387 */ /* 0x000fe20000100800 */
[----:B-1----:R-:W-:-:S03]  /*7050*/  IMAD R60, R8, 0x7b, RZ ;  /* 0x0000007b083c7824 */ /* 0x002fc600078e02ff */
[----:B------:R-:W-:Y:S04]  /*7060*/  STL [R1+0x15bc], R62 ;  /* 0x0015bc3e01007387 */ /* 0x000fe80000100800 */
[----:B------:R1:W-:Y:S04]  /*7070*/  STL [R1+0x18cc], R62 ;  /* 0x0018cc3e01007387 */ /* 0x0003e80000100800 */
[----:B------:R-:W-:Y:S04]  /*7080*/  STL [R1+0x15b8], R64 ;  /* 0x0015b84001007387 */ /* 0x000fe80000100800 */
[----:B------:R2:W-:Y:S01]  /*7090*/  STL [R1+0x18bc], R64 ;  /* 0x0018bc4001007387 */ /* 0x0005e20000100800 */
[----:B-1----:R-:W-:-:S03]  /*70a0*/  IMAD R62, R8, 0x79, RZ ;  /* 0x00000079083e7824 */ /* 0x002fc600078e02ff */
[----:B------:R-:W-:Y:S04]  /*70b0*/  STL [R1+0x15b4], R65 ;  /* 0x0015b44101007387 */ /* 0x000fe80000100800 */
[----:B------:R-:W-:Y:S01]  /*70c0*/  STL [R1+0x18b0], R65 ;  /* 0x0018b04101007387 */ /* 0x000fe20000100800 */
[----:B--2---:R-:W-:-:S03]  /*70d0*/  IMAD R64, R8, 0x71, RZ ;  /* 0x0000007108407824 */ /* 0x004fc600078e02ff */
[----:B------:R-:W-:Y:S04]  /*70e0*/  STL [R1+0x15b0], R66 ;  /* 0x0015b04201007387 */ /* 0x000fe80000100800 */
[----:B------:R-:W-:Y:S04]  /*70f0*/  STL [R1+0x186c], R66 ;  /* 0x00186c4201007387 */ /* 0x000fe80000100800 */
[----:B------:R-:W-:Y:S04]  /*7100*/  STL [R1+0x15ac], R67 ;  /* 0x0015ac4301007387 */ /* 0x000fe80000100800 */
[----:B------:R1:W-:Y:S04]  /*7110*/  STL [R1+0x1870], R67 ;  /* 0x0018704301007387 */ /* 0x0003e80000100800 */
        /* <DEDUP_REMOVED lines=10> */
[----:B--2---:R-:W-:Y:S01]  /*71c0*/  LEA.HI.X.SX32 R70, R162, R3, 0x1, P2 ;  /* 0x00000003a2467211 */ /* 0x004fe200010f0eff */
[----:B------:R-:W-:Y:S02]  /*71d0*/  IMAD R162, R8, 0x92, RZ ;  /* 0x0000009208a27824 */ /* 0x000fe400078e02ff */
        /* <DEDUP_REMOVED lines=192> */
[----:B------:R2:W-:Y:S01]  /*7de0*/  STL [R1+0x1c0], R0 ;  /* 0x0001c00001007387 */ /* 0x0005e20000100800 */
[----:B------:R-:W-:Y:S01]  /*7df0*/  STTM.x128 tmem[UR10], RZ ;  /* 0x000000ff000079ed */ /* 0x000fe200083c000a */
[----:B------:R-:W0:Y:S02]  /*7e00*/  FENCE.VIEW.ASYNC.T ;  /* 0x00000000000073c6 */ /* 0x000e240000000200 */
[----:B0-----:R-:W-:Y:S01]  /*7e10*/  BAR.SYNC.DEFER_BLOCKING 0x0 ;  /* 0x0000000000007b1d */ /* 0x001fe20000010000 */
[----:B-1----:R-:W-:-:S02]  /*7e20*/  IADD3 R6, P2, PT, R158, R2, RZ ;  /* 0x000000029e067210 */ /* 0x002fc40007f5e0ff */
[----:B--2---:R-:W-:-:S03]  /*7e30*/  IADD3 R0, P3, PT, R156, R2, RZ ;  /* 0x000000029c007210 */ /* 0x004fc60007f7e0ff */
[----:B------:R0:W-:Y:S04]  /*7e40*/  STL [R1+0x1c8], R6 ;  /* 0x0001c80601007387 */ /* 0x0001e80000100800 */
[----:B------:R-:W-:Y:S04]  /*7e50*/  STL [R1+0x1b4], R70 ;  /* 0x0001b44601007387 */ /* 0x000fe80000100800 */
[----:B------:R1:W-:Y:S01]  /*7e60*/  STL [R1+0x1d0], R0 ;  /* 0x0001d00001007387 */ /* 0x0003e20000100800 */
[----:B0-----:R-:W-:Y:S01]  /*7e70*/  LEA.HI.X.SX32 R6, R156, R3, 0x1, P3 ;  /* 0x000000039c067211 */ /* 0x001fe200018f0eff */
[----:B------:R-:W-:-:S02]  /*7e80*/  IMAD R156, R8, 0x98, RZ ;  /* 0x00000098089c7824 */ /* 0x000fc400078e02ff */
[----:B------:R-:W-:Y:S04]  /*7e90*/  STL [R1+0x1bc], R40 ;  /* 0x0001bc2801007387 */ /* 0x000fe80000100800 */
[----:B------:R-:W0:Y:S02]  /*7ea0*/  FENCE.VIEW.ASYNC.S ;  /* 0x00000000000073c6 */ /* 0x000e240000000000 */
[----:B0-----:R0:W2:Y:S01]  /*7eb0*/  @!UP2 SYNCS.EXCH.64 URZ, [UR11], UR4 ;  /* 0x000000040bffa5b2 */ /* 0x0010a20008000100 */
[----:B-1----:R-:W-:Y:S01]  /*7ec0*/  LEA.HI.X.SX32 R0, R158, R3, 0x1, P2 ;  /* 0x000000039e007211 */ /* 0x002fe200010f0eff */
[----:B------:R-:W-:Y:S01]  /*7ed0*/  IMAD R158, R8, 0x96, RZ ;  /* 0x00000096089e7824 */ /* 0x000fe200078e02ff */
[----:B--2---:R-:W-:Y:S01]  /*7ee0*/  BAR.SYNC.DEFER_BLOCKING 0x0 ;  /* 0x0000000000007b1d */ /* 0x004fe20000010000 */
[----:B------:R-:W-:-:S05]  /*7ef0*/  IADD3 R7, P2, PT, R154, R2, RZ ;  /* 0x000000029a077210 */ /* 0x000fca0007f5e0ff */
[----:B------:R1:W-:Y:S04]  /*7f00*/  STL [R1+0x1c4], R0 ;  /* 0x0001c40001007387 */ /* 0x0003e80000100800 */
[----:B------:R2:W-:Y:S04]  /*7f10*/  STL [R1+0x1d8], R7 ;  /* 0x0001d80701007387 */ /* 0x0005e80000100800 */
[----:B------:R0:W-:Y:S01]  /*7f20*/  STL [R1+0x1cc], R6 ;  /* 0x0001cc0601007387 */ /* 0x0001e20000100800 */
[----:B-1----:R-:W-:Y:S02]  /*7f30*/  IADD3 R0, P3, PT, R152, R2, RZ ;  /* 0x0000000298007210 */ /* 0x002fe40007f7e0ff */
[----:B--2---:R-:W-:-:S03]  /*7f40*/  LEA.HI.X.SX32 R7, R154, R3, 0x1, P2 ;  /* 0x000000039a077211 */ /* 0x004fc600010f0eff */
[----:B------:R1:W-:Y:S01]  /*7f50*/  STL [R1+0x1e0], R0 ;  /* 0x0001e00001007387 */ /* 0x0003e20000100800 */
[----:B------:R-:W-:Y:S01]  /*7f60*/  IMAD R154, R8, 0x9a, RZ ;  /* 0x0000009a089a7824 */ /* 0x000fe200078e02ff */
[-C--:B0-----:R-:W-:Y:S02]  /*7f70*/  IADD3 R6, P2, PT, R150, R2.reuse, RZ ;  /* 0x0000000296067210 */ /* 0x081fe40007f5e0ff */
[----:B------:R0:W-:Y:S04]  /*7f80*/  STL [R1+0x1d4], R7 ;  /* 0x0001d40701007387 */ /* 0x0001e80000100800 */
[----:B------:R2:W-:Y:S01]  /*7f90*/  STL [R1+0x1e8], R6 ;  /* 0x0001e80601007387 */ /* 0x0005e20000100800 */
[----:B-1----:R-:W-:Y:S01]  /*7fa0*/  LEA.HI.X.SX32 R0, R152, R3, 0x1, P3 ;  /* 0x0000000398007211 */ /* 0x002fe200018f0eff */
[----:B------:R-:W-:Y:S01]  /*7fb0*/  IMAD R152, R8, 0x9c, RZ ;  /* 0x0000009c08987824 */ /* 0x000fe200078e02ff */
[----:B0-----:R-:W-:-:S03]  /*7fc0*/  IADD3 R7, P3, PT, R148, R2, RZ ;  /* 0x0000000294077210 */ /* 0x001fc60007f7e0ff */
[----:B------:R0:W-:Y:S01]  /*7fd0*/  STL [R1+0x1dc], R0 ;  /* 0x0001dc0001007387 */ /* 0x0001e20000100800 */
[----:B--2---:R-:W-:-:S03]  /*7fe0*/  LEA.HI.X.SX32 R6, R150, R3, 0x1, P2 ;  /* 0x0000000396067211 */ /* 0x004fc600010f0eff */
[----:B------:R-:W-:Y:S01]  /*7ff0*/  STL [R1+0x1f0], R7 ;  /* 0x0001f00701007387 */ /* 0x000fe20000100800 */
[-C--:B------:R-:W-:Y:S01]  /*8000*/  LEA.HI.X.SX32 R108, R148, R3.reuse, 0x1, P3 ;  /* 0x00000003946c7211 */ /* 0x080fe200018f0eff */
[----:B------:R-:W-:Y:S01]  /*8010*/  IMAD R150, R8, 0x9e, RZ ;  /* 0x0000009e08967824 */ /* 0x000fe200078e02ff */
[-C--:B------:R-:W-:Y:S01]  /*8020*/  IADD3 R41, P3, PT, R144, R2.reuse, RZ ;  /* 0x0000000290297210 */ /* 0x080fe20007f7e0ff */
[----:B------:R1:W-:Y:S01]  /*8030*/  STL [R1+0x1e4], R6 ;  /* 0x0001e40601007387 */ /* 0x0003e20000100800 */
[----:B------:R-:W-:Y:S01]  /*8040*/  IMAD R148, R8, 0xa0, RZ ;  /* 0x000000a008947824 */ /* 0x000fe200078e02ff */
[----:B0-----:R-:W-:Y:S02]  /*8050*/  IADD3 R0, P2, PT, R146, R2, RZ ;  /* 0x0000000292007210 */ /* 0x001fe40007f5e0ff */
[-C--:B------:R-:W-:Y:S01]  /*8060*/  LEA.HI.X.SX32 R71, R144, R3.reuse, 0x1, P3 ;  /* 0x0000000390477211 */ /* 0x080fe200018f0eff */
[----:B------:R-:W-:Y:S02]  /*8070*/  IMAD R144, R8, 0xa4, RZ ;  /* 0x000000a408907824 */ /* 0x000fe400078e02ff */
[----:B------:R0:W-:Y:S01]  /*8080*/  STL [R1+0x1f8], R0 ;  /* 0x0001f80001007387 */ /* 0x0001e20000100800 */
[----:B-1----:R-:W-:-:S03]  /*8090*/  LEA.HI.X.SX32 R6, R146, R3, 0x1, P2 ;  /* 0x0000000392067211 */ /* 0x002fc600010f0eff */
[----:B------:R-:W-:Y:S01]  /*80a0*/  STL [R1+0x1ec], R108 ;  /* 0x0001ec6c01007387 */ /* 0x000fe20000100800 */
[----:B------:R-:W-:-:S03]  /*80b0*/  IMAD R146, R8, 0xa2, RZ ;  /* 0x000000a208927824 */ /* 0x000fc600078e02ff */
[----:B------:R1:W-:Y:S01]  /*80c0*/  STL [R1+0x1f4], R6 ;  /* 0x0001f40601007387 */ /* 0x0003e20000100800 */
[----:B0-----:R-:W-:-:S03]  /*80d0*/  IADD3 R0, P2, PT, R142, R2, RZ ;  /* 0x000000028e007210 */ /* 0x001fc60007f5e0ff */
[----:B------:R-:W-:Y:S04]  /*80e0*/  STL [R1+0x200], R41 ;  /* 0x0002002901007387 */ /* 0x000fe80000100800 */
[----:B------:R0:W-:Y:S01]  /*80f0*/  STL [R1+0x208], R0 ;  /* 0x0002080001007387 */ /* 0x0001e20000100800 */
[----:B-1----:R-:W-:-:S05]  /*8100*/  IADD3 R6, P3, PT, R140, R2, RZ ;  /* 0x000000028c067210 */ /* 0x002fca0007f7e0ff */
[----:B------:R1:W-:Y:S01]  /*8110*/  STL [R1+0x210], R6 ;  /* 0x0002100601007387 */ /* 0x0003e20000100800 */
[----:B0-----:R-:W-:-:S03]  /*8120*/  LEA.HI.X.SX32 R0, R142, R3, 0x1, P2 ;  /* 0x000000038e007211 */ /* 0x001fc600010f0eff */
[----:B------:R-:W-:Y:S01]  /*8130*/  STL [R1+0x1fc], R71 ;  /* 0x0001fc4701007387 */ /* 0x000fe20000100800 */
[-C--:B------:R-:W-:Y:S01]  /*8140*/  IADD3 R9, P2, PT, R138, R2.reuse, RZ ;  /* 0x000000028a097210 */ /* 0x080fe20007f5e0ff */
[----:B------:R-:W-:Y:S02]  /*8150*/  IMAD R142, R8, 0xa6, RZ ;  /* 0x000000a6088e7824 */ /* 0x000fe400078e02ff */
[----:B------:R0:W-:Y:S01]  /*8160*/  STL [R1+0x204], R0 ;  /* 0x0002040001007387 */ /* 0x0001e20000100800 */
[----:B-1----:R-:W-:Y:S01]  /*8170*/  LEA.HI.X.SX32 R6, R140, R3, 0x1, P3 ;  /* 0x000000038c067211 */ /* 0x002fe200018f0eff */
[----:B------:R-:W-:Y:S02]  /*8180*/  IMAD R140, R8, 0xa8, RZ ;  /* 0x000000a8088c7824 */ /* 0x000fe400078e02ff */
[----:B------:R1:W-:Y:S04]  /*8190*/  STL [R1+0x218], R9 ;  /* 0x0002180901007387 */ /* 0x0003e80000100800 */
[----:B------:R2:W-:Y:S01]  /*81a0*/  STL [R1+0x20c], R6 ;  /* 0x00020c0601007387 */ /* 0x0005e20000100800 */
[----:B0-----:R-:W-:-:S02]  /*81b0*/  IADD3 R0, P3, PT, R5, R2, RZ ;  /* 0x0000000205007210 */ /* 0x001fc40007f7e0ff */
[----:B-1----:R-:W-:-:S03]  /*81c0*/  LEA.HI.X.SX32 R9, R138, R3, 0x1, P2 ;  /* 0x000000038a097211 */ /* 0x002fc600010f0eff */
[----:B------:R0:W-:Y:S01]  /*81d0*/  STL [R1+0x220], R0 ;  /* 0x0002200001007387 */ /* 0x0001e20000100800 */
[----:B------:R-:W-:Y:S01]  /*81e0*/  IMAD R138, R8, 0xaa, RZ ;  /* 0x000000aa088a7824 */ /* 0x000fe200078e02ff */
[-C--:B--2---:R-:W-:Y:S02]  /*81f0*/  IADD3 R6, P2, PT, R139, R2.reuse, RZ ;  /* 0x000000028b067210 */ /* 0x084fe40007f5e0ff */
[----:B------:R-:W-:Y:S04]  /*8200*/  STL [R1+0x214], R9 ;  /* 0x0002140901007387 */ /* 0x000fe80000100800 */
[----:B------:R-:W-:Y:S01]  /*8210*/  STL [R1+0x228], R6 ;  /* 0x0002280601007387 */ /* 0x000fe20000100800 */
[----:B0-----:R-:W-:Y:S02]  /*8220*/  LEA.HI.X.SX32 R0, R5, R3, 0x1, P3 ;  /* 0x0000000305007211 */ /* 0x001fe400018f0eff */
[----:B------:R-:W-:-:S02]  /*8230*/  IADD3 R12, P3, PT, R141, R2, RZ ;  /* 0x000000028d0c7210 */ /* 0x000fc40007f7e0ff */
[-C--:B------:R-:W-:Y:S01]  /*8240*/  LEA.HI.X.SX32 R5, R139, R3.reuse, 0x1, P2 ;  /* 0x000000038b057211 */ /* 0x080fe200010f0eff */
[----:B------:R0:W-:Y:S01]  /*8250*/  STL [R1+0x21c], R0 ;  /* 0x00021c0001007387 */ /* 0x0001e20000100800 */
[-C--:B------:R-:W-:Y:S01]  /*8260*/  LEA.HI.X.SX32 R109, R141, R3.reuse, 0x1, P3 ;  /* 0x000000038d6d7211 */ /* 0x080fe200018f0eff */
[C---:B------:R-:W-:Y:S01]  /*8270*/  IMAD R141, R8.reuse, 0xa7, RZ ;  /* 0x000000a7088d7824 */ /* 0x040fe200078e02ff */
[CC--:B------:R-:W-:Y:S01]  /*8280*/  IADD3 R42, P3, PT, R145.reuse, R2.reuse, RZ ;  /* 0x00000002912a7210 */ /* 0x0c0fe20007f7e0ff */
[----:B------:R-:W-:Y:S01]  /*8290*/  STL [R1+0x230], R12 ;  /* 0x0002300c01007387 */ /* 0x000fe20000100800 */
[C---:B------:R-:W-:Y:S02]  /*82a0*/  IMAD R139, R8.reuse, 0xa9, RZ ;  /* 0x000000a9088b7824 */ /* 0x040fe400078e02ff */
[----:B------:R-:W-:Y:S01]  /*82b0*/  LEA.HI.X.SX32 R72, R145, R3, 0x1, P3 ;  /* 0x0000000391487211 */ /* 0x000fe200018f0eff */
[----:B------:R1:W-:Y:S01]  /*82c0*/  STL [R1+0x224], R5 ;  /* 0x0002240501007387 */ /* 0x0003e20000100800 */
[----:B------:R-:W-:Y:S01]  /*82d0*/  IMAD R145, R8, 0xa3, RZ ;  /* 0x000000a308917824 */ /* 0x000fe200078e02ff */
[----:B0-----:R-:W-:-:S05]  /*82e0*/  IADD3 R0, P2, PT, R143, R2, RZ ;  /* 0x000000028f007210 */ /* 0x001fca0007f5e0ff */
        /* <DEDUP_REMOVED lines=13> */
[C---:B------:R-:W-:Y:S02]  /*83c0*/  IMAD R147, R8.reuse, 0xa1, RZ ;  /* 0x000000a108937824 */ /* 0x040fe400078e02ff */
        /* <DEDUP_REMOVED lines=8> */
[C---:B------:R-:W-:Y:S01]  /*8450*/  IMAD R151, R8.reuse, 0x9d, RZ ;  /* 0x0000009d08977824 */ /* 0x040fe200078e02ff */
[-C--:B--2---:R-:W-:Y:S02]  /*8460*/  IADD3 R5, P2, PT, R155, R2.reuse, RZ ;  /* 0x000000029b057210 */ /* 0x084fe40007f5e0ff */
[----:B------:R-:W-:Y:S04]  /*8470*/  STL [R1+0x254], R6 ;  /* 0x0002540601007387 */ /* 0x000fe80000100800 */
[----:B------:R1:W-:Y:S01]  /*8480*/  STL [R1+0x268], R5 ;  /* 0x0002680501007387 */ /* 0x0003e20000100800 */
[----:B0-----:R-:W-:Y:S01]  /*8490*/  LEA.HI.X.SX32 R0, R153, R3, 0x1, P3 ;  /* 0x0000000399007211 */ /* 0x001fe200018f0eff */
[----:B------:R-:W-:Y:S01]  /*84a0*/  IMAD R153, R8, 0x9b, RZ ;  /* 0x0000009b08997824 */ /* 0x000fe200078e02ff */
[----:B------:R-:W-:-:S03]  /*84b0*/  IADD3 R11, P3, PT, R157, R2, RZ ;  /* 0x000000029d0b7210 */ /* 0x000fc60007f7e0ff */
[----:B------:R0:W-:Y:S01]  /*84c0*/  STL [R1+0x25c], R0 ;  /* 0x00025c0001007387 */ /* 0x0001e20000100800 */
[-C--:B------:R-:W-:Y:S01]  /*84d0*/  LEA.HI.X.SX32 R107, R157, R3.reuse, 0x1, P3 ;  /* 0x000000039d6b7211 */ /* 0x080fe200018f0eff */
[C---:B------:R-:W-:Y:S01]  /*84e0*/  IMAD R157, R8.reuse, 0x97, RZ ;  /* 0x00000097089d7824 */ /* 0x040fe200078e02ff */
[-C--:B-1----:R-:W-:Y:S01]  /*84f0*/  LEA.HI.X.SX32 R5, R155, R3.reuse, 0x1, P2 ;  /* 0x000000039b057211 */ /* 0x082fe200010f0eff */
[----:B------:R-:W-:Y:S01]  /*8500*/  STL [R1+0x270], R11 ;  /* 0x0002700b01007387 */ /* 0x000fe20000100800 */
[CC--:B------:R-:W-:Y:S01]  /*8510*/  IADD3 R43, P3, PT, R161.reuse, R2.reuse, RZ ;  /* 0x00000002a12b7210 */ /* 0x0c0fe20007f7e0ff */
[C---:B------:R-:W-:Y:S02]  /*8520*/  IMAD R155, R8.reuse, 0x99, RZ ;  /* 0x00000099089b7824 */ /* 0x040fe400078e02ff */
[----:B------:R1:W-:Y:S01]  /*8530*/  STL [R1+0x264], R5 ;  /* 0x0002640501007387 */ /* 0x0003e20000100800 */
[----:B------:R-:W-:Y:S01]  /*8540*/  LEA.HI.X.SX32 R74, R161, R3, 0x1, P3 ;  /* 0x00000003a14a7211 */ /* 0x000fe200018f0eff */
[----:B------:R-:W-:Y:S01]  /*8550*/  IMAD R161, R8, 0x93, RZ ;  /* 0x0000009308a17824 */ /* 0x000fe200078e02ff */
[----:B0-----:R-:W-:-:S05]  /*8560*/  IADD3 R0, P2, PT, R159, R2, RZ ;  /* 0x000000029f007210 */ /* 0x001fca0007f5e0ff */
[----:B------:R0:W-:Y:S01]  /*8570*/  STL [R1+0x278], R0 ;  /* 0x0002780001007387 */ /* 0x0001e20000100800 */
[----:B-1----:R-:W-:Y:S01]  /*8580*/  LEA.HI.X.SX32 R5, R159, R3, 0x1, P2 ;  /* 0x000000039f057211 */ /* 0x002fe200010f0eff */
[----:B------:R-:W-:Y:S02]  /*8590*/  IMAD R159, R8, 0x95, RZ ;  /* 0x00000095089f7824 */ /* 0x000fe400078e02ff */
[----:B------:R-:W-:Y:S04]  /*85a0*/  STL [R1+0x26c], R107 ;  /* 0x00026c6b01007387 */ /* 0x000fe80000100800 */
[----:B------:R-:W-:Y:S01]  /*85b0*/  STL [R1+0x274], R5 ;  /* 0x0002740501007387 */ /* 0x000fe20000100800 */
[----:B0-----:R-:W-:-:S03]  /*85c0*/  IADD3 R0, P2, PT, R163, R2, RZ ;  /* 0x00000002a3007210 */ /* 0x001fc60007f5e0ff */
[----:B------:R-:W-:Y:S04]  /*85d0*/  STL [R1+0x280], R43 ;  /* 0x0002802b01007387 */ /* 0x000fe80000100800 */
[----:B------:R0:W-:Y:S02]  /*85e0*/  STL [R1+0x288], R0 ;  /* 0x0002880001007387 */ /* 0x0001e40000100800 */
[----:B0-----:R-:W-:-:S04]  /*85f0*/  IADD3 R0, P3, PT, R165, R2, RZ ;  /* 0x00000002a5007210 */ /* 0x001fc80007f7e0ff */
[-C--:B------:R-:W-:Y:S01]  /*8600*/  LEA.HI.X.SX32 R5, R165, R3.reuse, 0x1, P3 ;  /* 0x00000003a5057211 */ /* 0x080fe200018f0eff */
[----:B------:R0:W-:Y:S01]  /*8610*/  STL [R1+0x290], R0 ;  /* 0x0002900001007387 */ /* 0x0001e20000100800 */
[----:B------:R-:W-:Y:S01]  /*8620*/  IADD3 R6, P3, PT, R164, R2, RZ ;  /* 0x00000002a4067210 */ /* 0x000fe20007f7e0ff */
[C---:B------:R-:W-:Y:S02]  /*8630*/  IMAD R165, R8.reuse, 0x8f, RZ ;  /* 0x0000008f08a57824 */ /* 0x040fe400078e02ff */
[----:B------:R-:W-:Y:S01]  /*8640*/  STL [R1+0x27c], R74 ;  /* 0x00027c4a01007387 */ /* 0x000fe20000100800 */
[----:B0-----:R-:W-:Y:S01]  /*8650*/  LEA.HI.X.SX32 R0, R163, R3, 0x1, P2 ;  /* 0x00000003a3007211 */ /* 0x001fe200010f0eff */
[----:B------:R-:W-:-:S04]  /*8660*/  IMAD R163, R8, 0x91, RZ ;  /* 0x0000009108a37824 */ /* 0x000fc800078e02ff */
[----:B------:R0:W-:Y:S02]  /*8670*/  STL [R1+0x284], R0 ;  /* 0x0002840001007387 */ /* 0x0001e40000100800 */
[----:B0-----:R-:W-:-:S05]  /*8680*/  IADD3 R0, P2, PT, R10, R2, RZ ;  /* 0x000000020a007210 */ /* 0x001fca0007f5e0ff */
[----:B------:R0:W-:Y:S04]  /*8690*/  STL [R1+0x298], R0 ;  /* 0x0002980001007387 */ /* 0x0001e80000100800 */
[----:B------:R1:W-:Y:S01]  /*86a0*/  STL [R1+0x28c], R5 ;  /* 0x00028c0501007387 */ /* 0x0003e20000100800 */
[----:B0-----:R-:W-:Y:S01]  /*86b0*/  IMAD.SHL.U32 R0, R8, 0x20, RZ ;  /* 0x0000002008007824 */ /* 0x001fe200078e00ff */
[----:B-1----:R-:W-:Y:S01]  /*86c0*/  LEA.HI.X.SX32 R5, R10, R3, 0x1, P2 ;  /* 0x000000030a057211 */ /* 0x002fe200010f0eff */
[----:B------:R-:W-:-:S03]  /*86d0*/  IMAD R10, R8, 0x21, RZ ;  /* 0x00000021080a7824 */ /* 0x000fc600078e02ff */
[C---:B------:R-:W-:Y:S01]  /*86e0*/  IADD3 R9, P2, PT, R0.reuse, R2, RZ ;  /* 0x0000000200097210 */ /* 0x040fe20007f5e0ff */
[----:B------:R0:W-:Y:S03]  /*86f0*/  STL [R1+0x294], R5 ;  /* 0x0002940501007387 */ /* 0x0001e60000100800 */
[-C--:B------:R-:W-:Y:S01]  /*8700*/  LEA.HI.X.SX32 R13, R0, R3.reuse, 0x1, P2 ;  /* 0x00000003000d7211 */ /* 0x080fe200010f0eff */
[----:B------:R-:W-:Y:S01]  /*8710*/  IMAD R0, R8, 0x23, RZ ;  /* 0x0000002308007824 */ /* 0x000fe200078e02ff */
[----:B------:R-:W-:Y:S04]  /*8720*/  STL [R1+0x2a0], R6 ;  /* 0x0002a00601007387 */ /* 0x000fe80000100800 */
[----:B------:R1:W-:Y:S01]  /*8730*/  STL [R1+0x2a8], R9 ;  /* 0x0002a80901007387 */ /* 0x0003e20000100800 */
[----:B0-----:R-:W-:Y:S01]  /*8740*/  LEA.HI.X.SX32 R5, R164, R3, 0x1, P3 ;  /* 0x00000003a4057211 */ /* 0x001fe200018f0eff */
[----:B------:R-:W-:-:S04]  /*8750*/  IMAD R164, R8, 0x22, RZ ;  /* 0x0000002208a47824 */ /* 0x000fc800078e02ff */
[----:B------:R0:W-:Y:S01]  /*8760*/  STL [R1+0x29c], R5 ;  /* 0x00029c0501007387 */ /* 0x0001e20000100800 */
[----:B-1----:R-:W-:-:S03]  /*8770*/  IADD3 R9, P3, PT, R10, R2, RZ ;  /* 0x000000020a097210 */ /* 0x002fc60007f7e0ff */
[----:B------:R-:W-:Y:S01]  /*8780*/  STL [R1+0x2a4], R13 ;  /* 0x0002a40d01007387 */ /* 0x000fe20000100800 */
[----:B------:R-:W-:-:S03]  /*8790*/  LEA.HI.X.SX32 R106, R10, R3, 0x1, P3 ;  /* 0x000000030a6a7211 */ /* 0x000fc600018f0eff */
[----:B------:R-:W-:Y:S01]  /*87a0*/  STL [R1+0x2b0], R9 ;  /* 0x0002b00901007387 */ /* 0x000fe20000100800 */
[----:B------:R-:W-:Y:S01]  /*87b0*/  IMAD R10, R8, 0x24, RZ ;  /* 0x00000024080a7824 */ /* 0x000fe200078e02ff */
[-C--:B0-----:R-:W-:Y:S02]  /*87c0*/  IADD3 R5, P2, PT, R164, R2.reuse, RZ ;  /* 0x00000002a4057210 */ /* 0x081fe40007f5e0ff */
[----:B------:R-:W-:-:S03]  /*87d0*/  IADD3 R44, P3, PT, R0, R2, RZ ;  /* 0x00000002002c7210 */ /* 0x000fc60007f7e0ff */
[----:B------:R0:W-:Y:S01]  /*87e0*/  STL [R1+0x2b8], R5 ;  /* 0x0002b80501007387 */ /* 0x0001e20000100800 */
[-C--:B------:R-:W-:Y:S01]  /*87f0*/  LEA.HI.X.SX32 R75, R0, R3.reuse, 0x1, P3 ;  /* 0x00000003004b7211 */ /* 0x080fe200018f0eff */
[----:B------:R-:W-:Y:S02]  /*8800*/  IMAD R0, R8, 0x26, RZ ;  /* 0x0000002608007824 */ /* 0x000fe400078e02ff */
[----:B------:R-:W-:Y:S01]  /*8810*/  STL [R1+0x2ac], R106 ;  /* 0x0002ac6a01007387 */ /* 0x000fe20000100800 */
[----:B0-----:R-:W-:Y:S01]  /*8820*/  LEA.HI.X.SX32 R5, R164, R3, 0x1, P2 ;  /* 0x00000003a4057211 */ /* 0x001fe200010f0eff */
[----:B------:R-:W-:-:S04]  /*8830*/  IMAD R164, R8, 0x25, RZ ;  /* 0x0000002508a47824 */ /* 0x000fc800078e02ff */
[----:B------:R0:W-:Y:S04]  /*8840*/  STL [R1+0x2b4], R5 ;  /* 0x0002b40501007387 */ /* 0x0001e80000100800 */
[----:B------:R-:W-:Y:S01]  /*8850*/  STL [R1+0xac0], R44 ;  /* 0x000ac02c01007387 */ /* 0x000fe20000100800 */
[----:B0-----:R-:W-:-:S05]  /*8860*/  IADD3 R5, P2, PT, R10, R2, RZ ;  /* 0x000000020a057210 */ /* 0x001fca0007f5e0ff */
[----:B------:R0:W-:Y:S02]  /*8870*/  STL [R1+0xac8], R5 ;  /* 0x000ac80501007387 */ /* 0x0001e40000100800 */
[----:B0-----:R-:W-:-:S05]  /*8880*/  IADD3 R5, P3, PT, R164, R2, RZ ;  /* 0x00000002a4057210 */ /* 0x001fca0007f7e0ff */
[----:B------:R0:W-:Y:S04]  /*8890*/  STL [R1+0xad0], R5 ;  /* 0x000ad00501007387 */ /* 0x0001e80000100800 */
[----:B------:R-:W-:Y:S01]  /*88a0*/  STL [R1+0xabc], R75 ;  /* 0x000abc4b01007387 */ /* 0x000fe20000100800 */
[----:B0-----:R-:W-:Y:S01]  /*88b0*/  LEA.HI.X.SX32 R5, R10, R3, 0x1, P2 ;  /* 0x000000030a057211 */ /* 0x001fe200010f0eff */
[----:B------:R-:W-:Y:S01]  /*88c0*/  IMAD R10, R8, 0x27, RZ ;  /* 0x00000027080a7824 */ /* 0x000fe200078e02ff */
[----:B------:R-:W-:-:S03]  /*88d0*/  IADD3 R13, P2, PT, R0, R2, RZ ;  /* 0x00000002000d7210 */ /* 0x000fc60007f5e0ff */
[----:B------:R0:W-:Y:S04]  /*88e0*/  STL [R1+0xac4], R5 ;  /* 0x000ac40501007387 */ /* 0x0001e80000100800 */
[----:B------:R-:W-:Y:S01]  /*88f0*/  STL [R1+0xad8], R13 ;  /* 0x000ad80d01007387 */ /* 0x000fe20000100800 */
[----:B0-----:R-:W-:Y:S01]  /*8900*/  LEA.HI.X.SX32 R5, R164, R3, 0x1, P3 ;  /* 0x00000003a4057211 */ /* 0x001fe200018f0eff */
[----:B------:R-:W-:Y:S01]  /*8910*/  IMAD R164, R8, 0x28, RZ ;  /* 0x0000002808a47824 */ /* 0x000fe200078e02ff */
[----:B------:R-:W-:-:S03]  /*8920*/  IADD3 R136, P3, PT, R10, R2, RZ ;  /* 0x000000020a887210 */ /* 0x000fc60007f7e0ff */
[----:B------:R0:W-:Y:S02]  /*8930*/  STL [R1+0xacc], R5 ;  /* 0x000acc0501007387 */ /* 0x0001e40000100800 */
[----:B0-----:R-:W-:Y:S01]  /*8940*/  LEA.HI.X.SX32 R5, R0, R3, 0x1, P2 ;  /* 0x0000000300057211 */ /* 0x001fe200010f0eff */
[----:B------:R-:W-:Y:S01]  /*8950*/  IMAD R0, R8, 0x29, RZ ;  /* 0x0000002908007824 */ /* 0x000fe200078e02ff */
[----:B------:R-:W-:-:S03]  /*8960*/  IADD3 R13, P2, PT, R164, R2, RZ ;  /* 0x00000002a40d7210 */ /* 0x000fc60007f5e0ff */
[----:B------:R0:W-:Y:S01]  /*8970*/  STL [R1+0xad4], R5 ;  /* 0x000ad40501007387 */ /* 0x0001e20000100800 */
[-C--:B------:R-:W-:Y:S01]  /*8980*/  LEA.HI.X.SX32 R14, R164, R3.reuse, 0x1, P2 ;  /* 0x00000003a40e7211 */ /* 0x080fe200010f0eff */
[----:B------:R-:W-:Y:S02]  /*8990*/  IMAD R164, R8, 0x2b, RZ ;  /* 0x0000002b08a47824 */ /* 0x000fe400078e02ff */
        /* <DEDUP_REMOVED lines=38> */
[----:B------:R-:W-:-:S03]  /*8c00*/  LEA.HI.X.SX32 R10, R10, R3, 0x1, P2 ;  /* 0x000000030a0a7211 */ /* 0x000fc600010f0eff */
[----:B------:R-:W-:Y:S04]  /*8c10*/  STL [R1+0xb20], R137 ;  /* 0x000b208901007387 */ /* 0x000fe80000100800 */
[----:B------:R1:W-:Y:S01]  /*8c20*/  STL [R1+0xb28], R14 ;  /* 0x000b280e01007387 */ /* 0x0003e20000100800 */
[----:B0-----:R-:W-:Y:S01]  /*8c30*/  LEA.HI.X.SX32 R5, R0, R3, 0x1, P3 ;  /* 0x0000000300057211 */ /* 0x001fe200018f0eff */
[----:B------:R-:W-:-:S04]  /*8c40*/  IMAD R0, R8, 0x32, RZ ;  /* 0x0000003208007824 */ /* 0x000fc800078e02ff */
[----:B------:R0:W-:Y:S01]  /*8c50*/  STL [R1+0xb1c], R5 ;  /* 0x000b1c0501007387 */ /* 0x0001e20000100800 */
[----:B-1----:R-:W-:-:S03]  /*8c60*/  IADD3 R14, P3, PT, R164, R2, RZ ;  /* 0x00000002a40e7210 */ /* 0x002fc60007f7e0ff */
[----:B------:R1:W-:Y:S01]  /*8c70*/  STL [R1+0xb24], R10 ;  /* 0x000b240a01007387 */ /* 0x0003e20000100800 */
[----:B------:R-:W-:-:S03]  /*8c80*/  LEA.HI.X.SX32 R104, R164, R3, 0x1, P3 ;  /* 0x00000003a4687211 */ /* 0x000fc600018f0eff */
[----:B------:R-:W-:Y:S01]  /*8c90*/  STL [R1+0xb30], R14 ;  /* 0x000b300e01007387 */ /* 0x000fe20000100800 */
[CC--:B------:R-:W-:Y:S01]  /*8ca0*/  IADD3 R46, P3, PT, R15.reuse, R2.reuse, RZ ;  /* 0x000000020f2e7210 */ /* 0x0c0fe20007f7e0ff */
[----:B------:R-:W-:Y:S01]  /*8cb0*/  IMAD R164, R8, 0x90, RZ ;  /* 0x0000009008a47824 */ /* 0x000fe200078e02ff */
[----:B0-----:R-:W-:Y:S02]  /*8cc0*/  IADD3 R5, P2, PT, R0, R2, RZ ;  /* 0x0000000200057210 */ /* 0x001fe40007f5e0ff */
[----:B------:R-:W-:Y:S01]  /*8cd0*/  LEA.HI.X.SX32 R81, R15, R3, 0x1, P3 ;  /* 0x000000030f517211 */ /* 0x000fe200018f0eff */
[C---:B-1----:R-:W-:Y:S02]  /*8ce0*/  IMAD R10, R8.reuse, 0x34, RZ ;  /* 0x00000034080a7824 */ /* 0x042fe400078e02ff */
[----:B------:R0:W-:Y:S01]  /*8cf0*/  STL [R1+0xb38], R5 ;  /* 0x000b380501007387 */ /* 0x0001e20000100800 */
[----:B------:R-:W-:-:S03]  /*8d00*/  IMAD R15, R8, 0x36, RZ ;  /* 0x00000036080f7824 */ /* 0x000fc600078e02ff */
        /* <DEDUP_REMOVED lines=14> */
[----:B------:R1:W-:Y:S01]  /*8df0*/  STL [R1+0xb58], R16 ;  /* 0x000b581001007387 */ /* 0x0003e20000100800 */
[-C--:B0-----:R-:W-:Y:S01]  /*8e00*/  LEA.HI.X.SX32 R5, R0, R3.reuse, 0x1, P3 ;  /* 0x0000000300057211 */ /* 0x081fe200018f0eff */
[----:B------:R-:W-:Y:S01]  /*8e10*/  IMAD R0, R8, 0x38, RZ ;  /* 0x0000003808007824 */ /* 0x000fe200078e02ff */
[----:B------:R-:W-:Y:S01]  /*8e20*/  IADD3 R134, P3, PT, R10, R2, RZ ;  /* 0x000000020a867210 */ /* 0x000fe20007f7e0ff */
[----:B-1----:R-:W-:Y:S02]  /*8e30*/  IMAD R16, R8, 0x39, RZ ;  /* 0x0000003908107824 */ /* 0x002fe400078e02ff */
[----:B------:R0:W-:Y:S02]  /*8e40*/  STL [R1+0xb4c], R5 ;  /* 0x000b4c0501007387 */ /* 0x0001e40000100800 */
[----:B0-----:R-:W-:-:S02]  /*8e50*/  LEA.HI.X.SX32 R5, R15, R3, 0x1, P2 ;  /* 0x000000030f057211 */ /* 0x001fc400010f0eff */
[----:B------:R-:W-:-:S03]  /*8e60*/  IADD3 R103, P2, PT, R0, R2, RZ ;  /* 0x0000000200677210 */ /* 0x000fc60007f5e0ff */
        /* <DEDUP_REMOVED lines=10> */
[----:B------:R0:W-:Y:S04]  /*8f10*/  STL [R1+0xb64], R5 ;  /* 0x000b640501007387 */ /* 0x0001e80000100800 */
[----:B------:R-:W-:Y:S04]  /*8f20*/  STL [R1+0xb70], R15 ;  /* 0x000b700f01007387 */ /* 0x000fe80000100800 */
[----:B------:R1:W-:Y:S01]  /*8f30*/  STL [R1+0xb78], R17 ;  /* 0x000b781101007387 */ /* 0x0003e20000100800 */
[----:B0-----:R-:W-:Y:S01]  /*8f40*/  LEA.HI.X.SX32 R5, R16, R3, 0x1, P3 ;  /* 0x0000000310057211 */ /* 0x001fe200018f0eff */
[----:B------:R-:W-:Y:S01]  /*8f50*/  IMAD R16, R8, 0x3c, RZ ;  /* 0x0000003c08107824 */ /* 0x000fe200078e02ff */
[----:B------:R-:W-:-:S03]  /*8f60*/  IADD3 R47, P3, PT, R0, R2, RZ ;  /* 0x00000002002f7210 */ /* 0x000fc60007f7e0ff */
[----:B------:R0:W-:Y:S01]  /*8f70*/  STL [R1+0xb6c], R5 ;  /* 0x000b6c0501007387 */ /* 0x0001e20000100800 */
[-C--:B------:R-:W-:Y:S01]  /*8f80*/  LEA.HI.X.SX32 R77, R0, R3.reuse, 0x1, P3 ;  /* 0x00000003004d7211 */ /* 0x080fe200018f0eff */
[----:B------:R-:W-:Y:S01]  /*8f90*/  IMAD R0, R8, 0x3e, RZ ;  /* 0x0000003e08007824 */ /* 0x000fe200078e02ff */
[----:B-1----:R-:W-:Y:S01]  /*8fa0*/  LEA.HI.X.SX32 R17, R10, R3, 0x1, P2 ;  /* 0x000000030a117211 */ /* 0x002fe200010f0eff */
[----:B------:R-:W-:-:S04]  /*8fb0*/  IMAD R10, R8, 0x3d, RZ ;  /* 0x0000003d080a7824 */ /* 0x000fc800078e02ff */
[----:B------:R-:W-:Y:S01]  /*8fc0*/  STL [R1+0xb74], R17 ;  /* 0x000b741101007387 */ /* 0x000fe20000100800 */
[----:B0-----:R-:W-:-:S03]  /*8fd0*/  IADD3 R5, P2, PT, R16, R2, RZ ;  /* 0x0000000210057210 */ /* 0x001fc60007f5e0ff */
[----:B------:R-:W-:Y:S04]  /*8fe0*/  STL [R1+0xb80], R47 ;  /* 0x000b802f01007387 */ /* 0x000fe80000100800 */
        /* <DEDUP_REMOVED lines=10> */
[----:B------:R-:W-:Y:S01]  /*9090*/  IMAD.SHL.U32 R10, R8, 0x40, RZ ;  /* 0x00000040080a7824 */ /* 0x000fe200078e00ff */
[----:B------:R-:W-:-:S03]  /*90a0*/  IADD3 R135, P3, PT, R16, R2, RZ ;  /* 0x0000000210877210 */ /* 0x000fc60007f7e0ff */
[----:B------:R0:W-:Y:S02]  /*90b0*/  STL [R1+0xb8c], R5 ;  /* 0x000b8c0501007387 */ /* 0x0001e40000100800 */
[----:B0-----:R-:W-:Y:S01]  /*90c0*/  LEA.HI.X.SX32 R5, R0, R3, 0x1, P2 ;  /* 0x0000000300057211 */ /* 0x001fe200010f0eff */
[----:B------:R-:W-:Y:S01]  /*90d0*/  IMAD R0, R8, 0x41, RZ ;  /* 0x0000004108007824 */ /* 0x000fe200078e02ff */
[----:B------:R-:W-:-:S03]  /*90e0*/  IADD3 R17, P2, PT, R10, R2, RZ ;  /* 0x000000020a117210 */ /* 0x000fc60007f5e0ff */
[----:B------:R0:W-:Y:S04]  /*90f0*/  STL [R1+0xb94], R5 ;  /* 0x000b940501007387 */ /* 0x0001e80000100800 */
[----:B------:R-:W-:Y:S04]  /*9100*/  STL [R1+0xba0], R135 ;  /* 0x000ba08701007387 */ /* 0x000fe80000100800 */
[----:B------:R1:W-:Y:S01]  /*9110*/  STL [R1+0xba8], R17 ;  /* 0x000ba81101007387 */ /* 0x0003e20000100800 */
[----:B0-----:R-:W-:Y:S02]  /*9120*/  LEA.HI.X.SX32 R5, R16, R3, 0x1, P3 ;  /* 0x0000000310057211 */ /* 0x001fe400018f0eff */
[----:B------:R-:W-:-:S03]  /*9130*/  IADD3 R16, P3, PT, R0, R2, RZ ;  /* 0x0000000200107210 */ /* 0x000fc60007f7e0ff */
[----:B------:R0:W-:Y:S01]  /*9140*/  STL [R1+0xb9c], R5 ;  /* 0x000b9c0501007387 */ /* 0x0001e20000100800 */
[-C--:B------:R-:W-:Y:S01]  /*9150*/  LEA.HI.X.SX32 R102, R0, R3.reuse, 0x1, P3 ;  /* 0x0000000300667211 */ /* 0x080fe200018f0eff */
[----:B-1----:R-:W-:Y:S01]  /*9160*/  IMAD R17, R8, 0x42, RZ ;  /* 0x0000004208117824 */ /* 0x002fe200078e02ff */
[----:B0-----:R-:W-:Y:S01]  /*9170*/  LEA.HI.X.SX32 R5, R10, R3, 0x1, P2 ;  /* 0x000000030a057211 */ /* 0x001fe200010f0eff */
[----:B------:R-:W-:-:S03]  /*9180*/  IMAD R10, R8, 0x43, RZ ;  /* 0x00000043080a7824 */ /* 0x000fc600078e02ff */
[-C--:B------:R-:W-:Y:S01]  /*9190*/  IADD3 R48, P2, PT, R17, R2.reuse, RZ ;  /* 0x0000000211307210 */ /* 0x080fe20007f5e0ff */
[----:B------:R0:W-:Y:S01]  /*91a0*/  STL [R1+0xba4], R5 ;  /* 0x000ba40501007387 */ /* 0x0001e20000100800 */
[----:B------:R-:W-:-:S03]  /*91b0*/  IADD3 R0, P3, PT, R10, R2, RZ ;  /* 0x000000020a007210 */ /* 0x000fc60007f7e0ff */
[----:B------:R-:W-:Y:S04]  /*91c0*/  STL [R1+0xbb0], R16 ;  /* 0x000bb01001007387 */ /* 0x000fe80000100800 */
[----:B------:R-:W-:Y:S01]  /*91d0*/  STL [R1+0xbb8], R48 ;  /* 0x000bb83001007387 */ /* 0x000fe20000100800 */
[----:B0-----:R-:W-:-:S03]  /*91e0*/  LEA.HI.X.SX32 R5, R17, R3, 0x1, P2 ;  /* 0x0000000311057211 */ /* 0x001fc600010f0eff */
[----:B------:R0:W-:Y:S01]  /*91f0*/  STL [R1+0xbc0], R0 ;  /* 0x000bc00001007387 */ /* 0x0001e20000100800 */
[----:B------:R-:W-:Y:S02]  /*9200*/  IADD3 R19, P2, PT, R18, R2, RZ ;  /* 0x0000000212137210 */ /* 0x000fe40007f5e0ff */
[----:B------:R-:W-:Y:S01]  /*9210*/  LEA.HI.X.SX32 R17, R10, R3, 0x1, P3 ;  /* 0x000000030a117211 */ /* 0x000fe200018f0eff */
[----:B------:R-:W-:Y:S01]  /*9220*/  STL [R1+0xbac], R102 ;  /* 0x000bac6601007387 */ /* 0x000fe20000100800 */
[----:B------:R-:W-:-:S03]  /*9230*/  IMAD R10, R8, 0x46, RZ ;  /* 0x00000046080a7824 */ /* 0x000fc600078e02ff */
[----:B------:R1:W-:Y:S01]  /*9240*/  STL [R1+0xbb4], R5 ;  /* 0x000bb40501007387 */ /* 0x0003e20000100800 */
[----:B0-----:R-:W-:-:S03]  /*9250*/  IMAD R0, R8, 0x45, RZ ;  /* 0x0000004508007824 */ /* 0x001fc600078e02ff */
[----:B------:R0:W-:Y:S04]  /*9260*/  STL [R1+0xbc8], R19 ;  /* 0x000bc81301007387 */ /* 0x0001e80000100800 */
[----:B------:R2:W-:Y:S01]  /*9270*/  STL [R1+0xbbc], R17 ;  /* 0x000bbc1101007387 */ /* 0x0005e20000100800 */
[----:B-1----:R-:W-:Y:S02]  /*9280*/  IADD3 R5, P3, PT, R0, R2, RZ ;  /* 0x0000000200057210 */ /* 0x002fe40007f7e0ff */
[----:B0-----:R-:W-:-:S03]  /*9290*/  LEA.HI.X.SX32 R19, R18, R3, 0x1, P2 ;  /* 0x0000000312137211 */ /* 0x001fc600010f0eff */
[----:B------:R0:W-:Y:S01]  /*92a0*/  STL [R1+0xbd0], R5 ;  /* 0x000bd00501007387 */ /* 0x0001e20000100800 */
[-C--:B------:R-:W-:Y:S01]  /*92b0*/  IADD3 R18, P2, PT, R10, R2.reuse, RZ ;  /* 0x000000020a127210 */ /* 0x080fe20007f5e0ff */
[----:B--2---:R-:W-:Y:S02]  /*92c0*/  IMAD R17, R8, 0x47, RZ ;  /* 0x0000004708117824 */ /* 0x004fe400078e02ff */
[----:B------:R1:W-:Y:S04]  /*92d0*/  STL [R1+0xbc4], R19 ;  /* 0x000bc41301007387 */ /* 0x0003e80000100800 */
[----:B------:R-:W-:Y:S01]  /*92e0*/  STL [R1+0xbd8], R18 ;  /* 0x000bd81201007387 */ /* 0x000fe20000100800 */
[----:B0-----:R-:W-:Y:S01]  /*92f0*/  LEA.HI.X.SX32 R5, R0, R3, 0x1, P3 ;  /* 0x0000000300057211 */ /* 0x001fe200018f0eff */
[C---:B------:R-:W-:Y:S01]  /*9300*/  IMAD R0, R8.reuse, 0x48, RZ ;  /* 0x0000004808007824 */ /* 0x040fe200078e02ff */
[----:B------:R-:W-:Y:S01]  /*9310*/  IADD3 R132, P3, PT, R17, R2, RZ ;  /* 0x0000000211847210 */ /* 0x000fe20007f7e0ff */
[----:B-1----:R-:W-:-:S02]  /*9320*/  IMAD R19, R8, 0x4c, RZ ;  /* 0x0000004c08137824 */ /* 0x002fc400078e02ff */
        /* <DEDUP_REMOVED lines=11> */
[C---:B------:R-:W-:Y:S02]  /*93e0*/  IMAD R10, R8.reuse, 0x4d, RZ ;  /* 0x0000004d080a7824 */ /* 0x040fe400078e02ff */
[----:B-1----:R-:W-:Y:S01]  /*93f0*/  IMAD R18, R8, 0x4a, RZ ;  /* 0x0000004a08127824 */ /* 0x002fe200078e02ff */
[----:B0-----:R-:W-:Y:S01]  /*9400*/  LEA.HI.X.SX32 R5, R0, R3, 0x1, P2 ;  /* 0x0000000300057211 */ /* 0x001fe200010f0eff */
[----:B------:R-:W-:-:S03]  /*9410*/  IMAD R0, R8, 0x4b, RZ ;  /* 0x0000004b08007824 */ /* 0x000fc600078e02ff */
[-C--:B------:R-:W-:Y:S01]  /*9420*/  IADD3 R50, P2, PT, R18, R2.reuse, RZ ;  /* 0x0000000212327210 */ /* 0x080fe20007f5e0ff */
[----:B------:R0:W-:Y:S04]  /*9430*/  STL [R1+0xbe4], R5 ;  /* 0x000be40501007387 */ /* 0x0001e80000100800 */
[----:B------:R-:W-:Y:S04]  /*9440*/  STL [R1+0xbf0], R17 ;  /* 0x000bf01101007387 */ /* 0x000fe80000100800 */
[----:B------:R-:W-:Y:S01]  /*9450*/  STL [R1+0xbf8], R50 ;  /* 0x000bf83201007387 */ /* 0x000fe20000100800 */
[----:B0-----:R-:W-:-:S05]  /*9460*/  IADD3 R5, P3, PT, R0, R2, RZ ;  /* 0x0000000200057210 */ /* 0x001fca0007f7e0ff */
[----:B------:R0:W-:Y:S04]  /*9470*/  STL [R1+0xc00], R5 ;  /* 0x000c000501007387 */ /* 0x0001e80000100800 */
[----:B------:R-:W-:Y:S01]  /*9480*/  STL [R1+0xbec], R100 ;  /* 0x000bec6401007387 */ /* 0x000fe20000100800 */
[-C--:B0-----:R-:W-:Y:S02]  /*9490*/  LEA.HI.X.SX32 R5, R18, R3.reuse, 0x1, P2 ;  /* 0x0000000312057211 */ /* 0x081fe400010f0eff */
[----:B------:R-:W-:Y:S02]  /*94a0*/  IADD3 R20, P2, PT, R19, R2, RZ ;  /* 0x0000000213147210 */ /* 0x000fe40007f5e0ff */
[----:B------:R-:W-:Y:S01]  /*94b0*/  LEA.HI.X.SX32 R18, R0, R3, 0x1, P3 ;  /* 0x0000000300127211 */ /* 0x000fe200018f0eff */
[----:B------:R0:W-:Y:S01]  /*94c0*/  STL [R1+0xbf4], R5 ;  /* 0x000bf40501007387 */ /* 0x0001e20000100800 */
[----:B------:R-:W-:-:S03]  /*94d0*/  IMAD R0, R8, 0x4e, RZ ;  /* 0x0000004e08007824 */ /* 0x000fc600078e02ff */
[----:B------:R1:W-:Y:S04]  /*94e0*/  STL [R1+0xc08], R20 ;  /* 0x000c081401007387 */ /* 0x0003e80000100800 */
[----:B------:R2:W-:Y:S01]  /*94f0*/  STL [R1+0xbfc], R18 ;  /* 0x000bfc1201007387 */ /* 0x0005e20000100800 */
[----:B0-----:R-:W-:Y:S02]  /*9500*/  IADD3 R5, P3, PT, R10, R2, RZ ;  /* 0x000000020a057210 */ /* 0x001fe40007f7e0ff */
[----:B-1----:R-:W-:-:S03]  /*9510*/  LEA.HI.X.SX32 R20, R19, R3, 0x1, P2 ;  /* 0x0000000313147211 */ /* 0x002fc600010f0eff */
[----:B------:R0:W-:Y:S01]  /*9520*/  STL [R1+0xc10], R5 ;  /* 0x000c100501007387 */ /* 0x0001e20000100800 */
[-C--:B------:R-:W-:Y:S01]  /*9530*/  IADD3 R19, P2, PT, R0, R2.reuse, RZ ;  /* 0x0000000200137210 */ /* 0x080fe20007f5e0ff */
[----:B--2---:R-:W-:Y:S02]  /*9540*/  IMAD R18, R8, 0x4f, RZ ;  /* 0x0000004f08127824 */ /* 0x004fe400078e02ff */
[----:B------:R1:W-:Y:S04]  /*9550*/  STL [R1+0xc04], R20 ;  /* 0x000c041401007387 */ /* 0x0003e80000100800 */
[----:B------:R-:W-:Y:S01]  /*9560*/  STL [R1+0xc18], R19 ;  /* 0x000c181301007387 */ /* 0x000fe20000100800 */
[----:B0-----:R-:W-:Y:S01]  /*9570*/  LEA.HI.X.SX32 R5, R10, R3, 0x1, P3 ;  /* 0x000000030a057211 */ /* 0x001fe200018f0eff */
[----:B------:R-:W-:Y:S01]  /*9580*/  IMAD R10, R8, 0x50, RZ ;  /* 0x00000050080a7824 */ /* 0x000fe200078e02ff */
        /* <DEDUP_REMOVED lines=99> */
[----:B------:R-:W-:Y:S01]  /*9bc0*/  STL [R1+0xcb0], R20 ;  /* 0x000cb01401007387 */ /* 0x000fe20000100800 */
[----:B------:R-:W-:-:S03]  /*9bd0*/  LEA.HI.X.SX32 R10, R10, R3, 0x1, P3 ;  /* 0x000000030a0a7211 */ /* 0x000fc600018f0eff */
[----:B------:R-:W-:Y:S01]  /*9be0*/  STL [R1+0xcb8], R53 ;  /* 0x000cb83501007387 */ /* 0x000fe20000100800 */
[----:B0-----:R-:W-:-:S03]  /*9bf0*/  LEA.HI.X.SX32 R5, R21, R3, 0x1, P2 ;  /* 0x0000000315057211 */ /* 0x001fc600010f0eff */
[----:B------:R0:W-:Y:S01]  /*9c00*/  STL [R1+0xcc0], R0 ;  /* 0x000cc00001007387 */ /* 0x0001e20000100800 */
[----:B------:R-:W-:-:S03]  /*9c10*/  IADD3 R21, P2, PT, R22, R2, RZ ;  /* 0x0000000216157210 */ /* 0x000fc60007f5e0ff */
[----:B------:R-:W-:Y:S01]  /*9c20*/  STL [R1+0xcac], R99 ;  /* 0x000cac6301007387 */ /* 0x000fe20000100800 */
[----:B------:R-:W-:-:S03]  /*9c30*/  LEA.HI.X.SX32 R23, R22, R3, 0x1, P2 ;  /* 0x0000000316177211 */ /* 0x000fc600010f0eff */
[----:B------:R1:W-:Y:S01]  /*9c40*/  STL [R1+0xcb4], R5 ;  /* 0x000cb40501007387 */ /* 0x0003e20000100800 */
[----:B0-----:R-:W-:-:S03]  /*9c50*/  IMAD R0, R8, 0x65, RZ ;  /* 0x0000006508007824 */ /* 0x001fc600078e02ff */
[----:B------:R0:W-:Y:S04]  /*9c60*/  STL [R1+0xcc8], R21 ;  /* 0x000cc81501007387 */ /* 0x0001e80000100800 */
[----:B------:R2:W-:Y:S01]  /*9c70*/  STL [R1+0xcbc], R10 ;  /* 0x000cbc0a01007387 */ /* 0x0005e20000100800 */
[----:B-1----:R-:W-:Y:S01]  /*9c80*/  IADD3 R5, P3, PT, R0, R2, RZ ;  /* 0x0000000200057210 */ /* 0x002fe20007f7e0ff */
[----:B0-----:R-:W-:-:S04]  /*9c90*/  IMAD R21, R8, 0x66, RZ ;  /* 0x0000006608157824 */ /* 0x001fc800078e02ff */
[----:B------:R0:W-:Y:S01]  /*9ca0*/  STL [R1+0xcd0], R5 ;  /* 0x000cd00501007387 */ /* 0x0001e20000100800 */
[----:B--2---:R-:W-:Y:S01]  /*9cb0*/  IMAD R10, R8, 0x67, RZ ;  /* 0x00000067080a7824 */ /* 0x004fe200078e02ff */
[-C--:B------:R-:W-:Y:S02]  /*9cc0*/  IADD3 R22, P2, PT, R21, R2.reuse, RZ ;  /* 0x0000000215167210 */ /* 0x080fe40007f5e0ff */
[----:B------:R-:W-:Y:S04]  /*9cd0*/  STL [R1+0xcc4], R23 ;  /* 0x000cc41701007387 */ /* 0x000fe80000100800 */
[----:B------:R1:W-:Y:S01]  /*9ce0*/  STL [R1+0xcd8], R22 ;  /* 0x000cd81601007387 */ /* 0x0003e20000100800 */
[----:B0-----:R-:W-:Y:S01]  /*9cf0*/  LEA.HI.X.SX32 R5, R0, R3, 0x1, P3 ;  /* 0x0000000300057211 */ /* 0x001fe200018f0eff */
[----:B------:R-:W-:Y:S01]  /*9d00*/  IMAD R0, R8, 0x68, RZ ;  /* 0x0000006808007824 */ /* 0x000fe200078e02ff */
[----:B------:R-:W-:-:S03]  /*9d10*/  IADD3 R129, P3, PT, R10, R2, RZ ;  /* 0x000000020a817210 */ /* 0x000fc60007f7e0ff */
[----:B------:R0:W-:Y:S01]  /*9d20*/  STL [R1+0xccc], R5 ;  /* 0x000ccc0501007387 */ /* 0x0001e20000100800 */
[----:B-1----:R-:W-:Y:S01]  /*9d30*/  IMAD R22, R8, 0x69, RZ ;  /* 0x0000006908167824 */ /* 0x002fe200078e02ff */
[----:B0-----:R-:W-:Y:S02]  /*9d40*/  LEA.HI.X.SX32 R5, R21, R3, 0x1, P2 ;  /* 0x0000000315057211 */ /* 0x001fe400010f0eff */
        /* <DEDUP_REMOVED lines=9> */
[-C--:B------:R-:W-:Y:S02]  /*9de0*/  IADD3 R52, P2, PT, R10, R2.reuse, RZ ;  /* 0x000000020a347210 */ /* 0x080fe40007f5e0ff */
[-C--:B-1----:R-:W-:Y:S01]  /*9df0*/  IADD3 R21, P3, PT, R22, R2.reuse, RZ ;  /* 0x0000000216157210 */ /* 0x082fe20007f7e0ff */
[----:B------:R1:W-:Y:S01]  /*9e00*/  STL [R1+0xce4], R23 ;  /* 0x000ce41701007387 */ /* 0x0003e20000100800 */
[-C--:B------:R-:W-:Y:S02]  /*9e10*/  LEA.HI.X.SX32 R54, R10, R3.reuse, 0x1, P2 ;  /* 0x000000030a367211 */ /* 0x080fe400010f0eff */
[----:B------:R-:W-:Y:S01]  /*9e20*/  LEA.HI.X.SX32 R98, R22, R3, 0x1, P3 ;  /* 0x0000000316627211 */ /* 0x000fe200018f0eff */
[----:B------:R-:W-:Y:S01]  /*9e30*/  STL [R1+0xcf0], R21 ;  /* 0x000cf01501007387 */ /* 0x000fe20000100800 */
[----:B------:R-:W-:Y:S01]  /*9e40*/  IADD3 R22, P3, PT, R0, R2, RZ ;  /* 0x0000000200167210 */ /* 0x000fe20007f7e0ff */
[----:B0-----:R-:W-:-:S02]  /*9e50*/  IMAD R5, R8, 0xab, RZ ;  /* 0x000000ab08057824 */ /* 0x001fc400078e02ff */
[----:B------:R-:W-:Y:S01]  /*9e60*/  STL [R1+0xcf8], R52 ;  /* 0x000cf83401007387 */ /* 0x000fe20000100800 */
[----:B------:R-:W-:Y:S01]  /*9e70*/  LEA.HI.X.SX32 R10, R0, R3, 0x1, P3 ;  /* 0x00000003000a7211 */ /* 0x000fe200018f0eff */
[----:B-1----:R-:W-:Y:S02]  /*9e80*/  IMAD R23, R8, 0x6d, RZ ;  /* 0x0000006d08177824 */ /* 0x002fe400078e02ff */
[----:B------:R0:W-:Y:S03]  /*9e90*/  STL [R1+0xd00], R22 ;  /* 0x000d001601007387 */ /* 0x0001e60000100800 */
[-C--:B------:R-:W-:Y:S01]  /*9ea0*/  IADD3 R0, P3, PT, R23, R2.reuse, RZ ;  /* 0x0000000217007210 */ /* 0x080fe20007f7e0ff */
[----:B------:R-:W-:Y:S04]  /*9eb0*/  STL [R1+0xcec], R98 ;  /* 0x000cec6201007387 */ /* 0x000fe80000100800 */
[----:B------:R-:W-:Y:S01]  /*9ec0*/  STL [R1+0xcf4], R54 ;  /* 0x000cf43601007387 */ /* 0x000fe20000100800 */
[----:B0-----:R-:W-:-:S04]  /*9ed0*/  IADD3 R22, P2, PT, R30, R2, RZ ;  /* 0x000000021e167210 */ /* 0x001fc80007f5e0ff */
[-C--:B------:R-:W-:Y:S01]  /*9ee0*/  LEA.HI.X.SX32 R63, R30, R3.reuse, 0x1, P2 ;  /* 0x000000031e3f7211 */ /* 0x080fe200010f0eff */
[----:B------:R0:W-:Y:S01]  /*9ef0*/  STL [R1+0xd08], R22 ;  /* 0x000d081601007387 */ /* 0x0001e20000100800 */
[----:B------:R-:W-:Y:S01]  /*9f00*/  LEA.HI.X.SX32 R30, R23, R3, 0x1, P3 ;  /* 0x00000003171e7211 */ /* 0x000fe200018f0eff */
[C---:B------:R-:W-:Y:S02]  /*9f10*/  IMAD R23, R8.reuse, 0x70, RZ ;  /* 0x0000007008177824 */ /* 0x040fe400078e02ff */
[----:B------:R1:W-:Y:S04]  /*9f20*/  STL [R1+0xcfc], R10 ;  /* 0x000cfc0a01007387 */ /* 0x0003e80000100800 */
[----:B------:R2:W-:Y:S01]  /*9f30*/  STL [R1+0xd10], R0 ;  /* 0x000d100001007387 */ /* 0x0005e20000100800 */
[----:B0-----:R-:W-:-:S03]  /*9f40*/  IMAD R22, R8, 0x6e, RZ ;  /* 0x0000006e08167824 */ /* 0x001fc600078e02ff */
[----:B------:R0:W-:Y:S01]  /*9f50*/  STL [R1+0xd04], R63 ;  /* 0x000d043f01007387 */ /* 0x0001e20000100800 */
[----:B-1----:R-:W-:Y:S01]  /*9f60*/  IMAD R10, R8, 0xad, RZ ;  /* 0x000000ad080a7824 */ /* 0x002fe200078e02ff */
[----:B------:R-:W-:Y:S01]  /*9f70*/  IADD3 R54, P2, PT, R22, R2, RZ ;  /* 0x0000000216367210 */ /* 0x000fe20007f5e0ff */
[----:B--2---:R-:W-:-:S04]  /*9f80*/  IMAD R0, R8, 0x6f, RZ ;  /* 0x0000006f08007824 */ /* 0x004fc800078e02ff */
[----:B------:R1:W-:Y:S01]  /*9f90*/  STL [R1+0xd18], R54 ;  /* 0x000d183601007387 */ /* 0x0003e20000100800 */
[----:B0-----:R-:W-:Y:S01]  /*9fa0*/  IMAD R63, R8, 0x72, RZ ;  /* 0x00000072083f7824 */ /* 0x001fe200078e02ff */
[CC--:B------:R-:W-:Y:S02]  /*9fb0*/  IADD3 R128, P3, PT, R0.reuse, R2.reuse, RZ ;  /* 0x0000000200807210 */ /* 0x0c0fe40007f7e0ff */
[----:B------:R0:W-:Y:S02]  /*9fc0*/  STL [R1+0xd0c], R30 ;  /* 0x000d0c1e01007387 */ /* 0x0001e40000100800 */
[-C--:B------:R-:W-:Y:S02]  /*9fd0*/  LEA.HI.X.SX32 R0, R0, R3.reuse, 0x1, P3 ;  /* 0x0000000300007211 */ /* 0x080fe400018f0eff */
[----:B-1----:R-:W-:Y:S02]  /*9fe0*/  LEA.HI.X.SX32 R54, R22, R3, 0x1, P2 ;  /* 0x0000000316367211 */ /* 0x002fe400010f0eff */
[----:B------:R-:W-:Y:S01]  /*9ff0*/  IADD3 R22, P2, PT, R23, R2, RZ ;  /* 0x0000000217167210 */ /* 0x000fe20007f5e0ff */
[----:B0-----:R-:W-:-:S02]  /*a000*/  IMAD R30, R8, 0xae, RZ ;  /* 0x000000ae081e7824 */ /* 0x001fc400078e02ff */
[----:B------:R0:W-:Y:S01]  /*a010*/  STL [R1+0xd14], R54 ;  /* 0x000d143601007387 */ /* 0x0001e20000100800 */
[----:B------:R-:W-:Y:S01]  /*a020*/  LEA.HI.X.SX32 R65, R23, R3, 0x1, P2 ;  /* 0x0000000317417211 */ /* 0x000fe200010f0eff */
[----:B------:R-:W-:Y:S02]  /*a030*/  IMAD R23, R8, 0x73, RZ ;  /* 0x0000007308177824 */ /* 0x000fe400078e02ff */
[----:B------:R-:W-:Y:S04]  /*a040*/  STL [R1+0xd20], R128 ;  /* 0x000d208001007387 */ /* 0x000fe80000100800 */
[----:B------:R1:W-:Y:S01]  /*a050*/  STL [R1+0xd28], R22 ;  /* 0x000d281601007387 */ /* 0x0003e20000100800 */
[----:B0-----:R-:W-:-:S03]  /*a060*/  IADD3 R54, P2, PT, R63, R2, RZ ;  /* 0x000000023f367210 */ /* 0x001fc60007f5e0ff */
[----:B------:R0:W-:Y:S01]  /*a070*/  STL [R1+0xd1c], R0 ;  /* 0x000d1c0001007387 */ /* 0x0001e20000100800 */
[----:B------:R-:W-:-:S03]  /*a080*/  LEA.HI.X.SX32 R69, R63, R3, 0x1, P2 ;  /* 0x000000033f457211 */ /* 0x000fc600010f0eff */
[----:B------:R2:W-:Y:S01]  /*a090*/  STL [R1+0xd24], R65 ;  /* 0x000d244101007387 */ /* 0x0005e20000100800 */
[----:B-1----:R-:W-:-:S04]  /*a0a0*/  IADD3 R22, P3, PT, R64, R2, RZ ;  /* 0x0000000240167210 */ /* 0x002fc80007f7e0ff */
[-C--:B------:R-:W-:Y:S01]  /*a0b0*/  LEA.HI.X.SX32 R96, R64, R3.reuse, 0x1, P3 ;  /* 0x0000000340607211 */ /* 0x080fe200018f0eff */
[----:B------:R-:W-:Y:S01]  /*a0c0*/  STL [R1+0xd30], R22 ;  /* 0x000d301601007387 */ /* 0x000fe20000100800 */
[C---:B------:R-:W-:Y:S01]  /*a0d0*/  IADD3 R64, P3, PT, R23.reuse, R2, RZ ;  /* 0x0000000217407210 */ /* 0x040fe20007f7e0ff */
[C---:B0-----:R-:W-:Y:S02]  /*a0e0*/  IMAD R0, R8.reuse, 0xaf, RZ ;  /* 0x000000af08007824 */ /* 0x041fe400078e02ff */
[----:B--2---:R-:W-:Y:S01]  /*a0f0*/  IMAD R65, R8, 0x74, RZ ;  /* 0x0000007408417824 */ /* 0x004fe200078e02ff */
[----:B------:R-:W-:Y:S01]  /*a100*/  STL [R1+0xd38], R54 ;  /* 0x000d383601007387 */ /* 0x000fe20000100800 */
[----:B------:R-:W-:-:S03]  /*a110*/  LEA.HI.X.SX32 R66, R23, R3, 0x1, P3 ;  /* 0x0000000317427211 */ /* 0x000fc600018f0eff */
[----:B------:R0:W-:Y:S01]  /*a120*/  STL [R1+0xd40], R64 ;  /* 0x000d404001007387 */ /* 0x0001e20000100800 */
[----:B------:R-:W-:-:S03]  /*a130*/  IADD3 R63, P2, PT, R65, R2, RZ ;  /* 0x00000002413f7210 */ /* 0x000fc60007f5e0ff */
[----:B------:R-:W-:Y:S04]  /*a140*/  STL [R1+0xd2c], R96 ;  /* 0x000d2c6001007387 */ /* 0x000fe80000100800 */
[----:B------:R1:W-:Y:S01]  /*a150*/  STL [R1+0xd34], R69 ;  /* 0x000d344501007387 */ /* 0x0003e20000100800 */
[----:B0-----:R-:W-:-:S03]  /*a160*/  IMAD R64, R8, 0x75, RZ ;  /* 0x0000007508407824 */ /* 0x001fc600078e02ff */
[----:B------:R0:W-:Y:S02]  /*a170*/  STL [R1+0xd48], R63 ;  /* 0x000d483f01007387 */ /* 0x0001e40000100800 */
[----:B------:R-:W-:Y:S02]  /*a180*/  IADD3 R23, P3, PT, R64, R2, RZ ;  /* 0x0000000240177210 */ /* 0x000fe40007f7e0ff */
[----:B------:R2:W-:Y:S01]  /*a190*/  STL [R1+0xd3c], R66 ;  /* 0x000d3c4201007387 */ /* 0x0005e20000100800 */
[----:B-1----:R-:W-:-:S03]  /*a1a0*/  LEA.HI.X.SX32 R69, R65, R3, 0x1, P2 ;  /* 0x0000000341457211 */ /* 0x002fc600010f0eff */
[----:B------:R1:W-:Y:S01]  /*a1b0*/  STL [R1+0xd50], R23 ;  /* 0x000d501701007387 */ /* 0x0003e20000100800 */
[----:B------:R-:W-:Y:S01]  /*a1c0*/  LEA.HI.X.SX32 R64, R64, R3, 0x1, P3 ;  /* 0x0000000340407211 */ /* 0x000fe200018f0eff */
[C---:B0-----:R-:W-:Y:S02]  /*a1d0*/  IMAD R63, R8.reuse, 0x76, RZ ;  /* 0x00000076083f7824 */ /* 0x041fe400078e02ff */
[----:B------:R-:W-:Y:S01]  /*a1e0*/  STL [R1+0xd44], R69 ;  /* 0x000d444501007387 */ /* 0x000fe20000100800 */
[C---:B--2---:R-:W-:Y:S02]  /*a1f0*/  IMAD R66, R8.reuse, 0xb1, RZ ;  /* 0x000000b108427824 */ /* 0x044fe400078e02ff */
[----:B------:R-:W-:Y:S01]  /*a200*/  IADD3 R65, P2, PT, R63, R2, RZ ;  /* 0x000000023f417210 */ /* 0x000fe20007f5e0ff */
[----:B-1----:R-:W-:-:S03]  /*a210*/  IMAD R23, R8, 0x77, RZ ;  /* 0x0000007708177824 */ /* 0x002fc600078e02ff */
[----:B------:R-:W-:Y:S01]  /*a220*/  LEA.HI.X.SX32 R63, R63, R3, 0x1, P2 ;  /* 0x000000033f3f7211 */ /* 0x000fe200010f0eff */
[----:B------:R0:W-:Y:S01]  /*a230*/  STL [R1+0xd58], R65 ;  /* 0x000d584101007387 */ /* 0x0001e20000100800 */
[----:B------:R-:W-:-:S03]  /*a240*/  IADD3 R127, P3, PT, R23, R2, RZ ;  /* 0x00000002177f7210 */ /* 0x000fc60007f7e0ff */
[----:B------:R1:W-:Y:S04]  /*a250*/  STL [R1+0xd4c], R64 ;  /* 0x000d4c4001007387 */ /* 0x0003e80000100800 */
[----:B------:R-:W-:Y:S01]  /*a260*/  STL [R1+0xd60], R127 ;  /* 0x000d607f01007387 */ /* 0x000fe20000100800 */
[----:B0-----:R-:W-:-:S03]  /*a270*/  IMAD R65, R8, 0xb2, RZ ;  /* 0x000000b208417824 */ /* 0x001fc600078e02ff */
[----:B------:R0:W-:Y:S01]  /*a280*/  STL [R1+0xd54], R63 ;  /* 0x000d543f01007387 */ /* 0x0001e20000100800 */
[----:B-1----:R-:W-:-:S05]  /*a290*/  IADD3 R64, P2, PT, R55, R2, RZ ;  /* 0x0000000237407210 */ /* 0x002fca0007f5e0ff */
[----:B------:R1:W-:Y:S01]  /*a2a0*/  STL [R1+0xd68], R64 ;  /* 0x000d684001007387 */ /* 0x0003e20000100800 */
[----:B0-----:R-:W-:Y:S02]  /*a2b0*/  LEA.HI.X.SX32 R63, R23, R3, 0x1, P3 ;  /* 0x00000003173f7211 */ /* 0x001fe400018f0eff */
[----:B------:R-:W-:-:S03]  /*a2c0*/  IADD3 R23, P3, PT, R62, R2, RZ ;  /* 0x000000023e177210 */ /* 0x000fc60007f7e0ff */
[----:B------:R0:W-:Y:S01]  /*a2d0*/  STL [R1+0xd5c], R63 ;  /* 0x000d5c3f01007387 */ /* 0x0001e20000100800 */
[-C--:B------:R-:W-:Y:S01]  /*a2e0*/  LEA.HI.X.SX32 R95, R62, R3.reuse, 0x1, P3 ;  /* 0x000000033e5f7211 */ /* 0x080fe200018f0eff */
[----:B-1----:R-:W-:Y:S01]  /*a2f0*/  IMAD R64, R8, 0xb3, RZ ;  /* 0x000000b308407824 */ /* 0x002fe200078e02ff */
[-C--:B------:R-:W-:Y:S01]  /*a300*/  IADD3 R62, P3, PT, R60, R2.reuse, RZ ;  /* 0x000000023c3e7210 */ /* 0x080fe20007f7e0ff */
[----:B------:R-:W-:Y:S01]  /*a310*/  STL [R1+0xd70], R23 ;  /* 0x000d701701007387 */ /* 0x000fe20000100800 */
[----:B0-----:R-:W-:Y:S02]  /*a320*/  LEA.HI.X.SX32 R63, R55, R3, 0x1, P2 ;  /* 0x00000003373f7211 */ /* 0x001fe400010f0eff */
[----:B------:R-:W-:-:S03]  /*a330*/  IADD3 R55, P2, PT, R61, R2, RZ ;  /* 0x000000023d377210 */ /* 0x000fc60007f5e0ff */
[----:B------:R0:W-:Y:S01]  /*a340*/  STL [R1+0xd64], R63 ;  /* 0x000d643f01007387 */ /* 0x0001e20000100800 */
[-C--:B------:R-:W-:Y:S02]  /*a350*/  LEA.HI.X.SX32 R69, R61, R3.reuse, 0x1, P2 ;  /* 0x000000033d457211 */ /* 0x080fe400010f0eff */
[----:B------:R-:W-:Y:S01]  /*a360*/  LEA.HI.X.SX32 R61, R60, R3, 0x1, P3 ;  /* 0x000000033c3d7211 */ /* 0x000fe200018f0eff */
[----:B------:R-:W-:Y:S01]  /*a370*/  STL [R1+0xd78], R55 ;  /* 0x000d783701007387 */ /* 0x000fe20000100800 */
[----:B------:R-:W-:-:S03]  /*a380*/  IADD3 R60, P3, PT, R39, R2, RZ ;  /* 0x00000002273c7210 */ /* 0x000fc60007f7e0ff */
[----:B------:R1:W-:Y:S01]  /*a390*/  STL [R1+0xd80], R62 ;  /* 0x000d803e01007387 */ /* 0x0003e20000100800 */
[----:B0-----:R-:W-:-:S03]  /*a3a0*/  IMAD R63, R8, 0xb4, RZ ;  /* 0x000000b4083f7824 */ /* 0x001fc600078e02ff */
[----:B------:R-:W-:Y:S04]  /*a3b0*/  STL [R1+0xd6c], R95 ;  /* 0x000d6c5f01007387 */ /* 0x000fe80000100800 */
[----:B------:R-:W-:Y:S01]  /*a3c0*/  STL [R1+0xd74], R69 ;  /* 0x000d744501007387 */ /* 0x000fe20000100800 */
[----:B-1----:R-:W-:-:S05]  /*a3d0*/  IADD3 R62, P2, PT, R59, R2, RZ ;  /* 0x000000023b3e7210 */ /* 0x002fca0007f5e0ff */
[----:B------:R0:W-:Y:S04]  /*a3e0*/  STL [R1+0xd88], R62 ;  /* 0x000d883e01007387 */ /* 0x0001e80000100800 */
[----:B------:R1:W-:Y:S04]  /*a3f0*/  STL [R1+0xd7c], R61 ;  /* 0x000d7c3d01007387 */ /* 0x0003e80000100800 */
[----:B------:R2:W-:Y:S01]  /*a400*/  STL [R1+0xd90], R60 ;  /* 0x000d903c01007387 */ /* 0x0005e20000100800 */
[----:B0-----:R-:W-:Y:S01]  /*a410*/  IMAD R62, R8, 0xb5, RZ ;  /* 0x000000b5083e7824 */ /* 0x001fe200078e02ff */
[----:B-1----:R-:W-:-:S02]  /*a420*/  LEA.HI.X.SX32 R61, R59, R3, 0x1, P2 ;  /* 0x000000033b3d7211 */ /* 0x002fc400010f0eff */
[----:B------:R-:W-:Y:S01]  /*a430*/  LEA.HI.X.SX32 R59, R39, R3, 0x1, P3 ;  /* 0x00000003273b7211 */ /* 0x000fe200018f0eff */
[----:B------:R-:W-:Y:S01]  /*a440*/  IMAD R39, R8, 0xb6, RZ ;  /* 0x000000b608277824 */ /* 0x000fe200078e02ff */
[-C--:B--2---:R-:W-:Y:S01]  /*a450*/  IADD3 R60, P2, PT, R31, R2.reuse, RZ ;  /* 0x000000021f3c7210 */ /* 0x084fe20007f5e0ff */
[----:B------:R-:W-:Y:S01]  /*a460*/  STL [R1+0xd84], R61 ;  /* 0x000d843d01007387 */ /* 0x000fe20000100800 */
[----:B------:R-:W-:-:S03]  /*a470*/  IADD3 R126, P3, PT, R24, R2, RZ ;  /* 0x00000002187e7210 */ /* 0x000fc60007f7e0ff */
[----:B------:R-:W-:Y:S04]  /*a480*/  STL [R1+0xd98], R60 ;  /* 0x000d983c01007387 */ /* 0x000fe80000100800 */
[----:B------:R0:W-:Y:S04]  /*a490*/  STL [R1+0xd8c], R59 ;  /* 0x000d8c3b01007387 */ /* 0x0001e80000100800 */
[----:B------:R-:W-:Y:S01]  /*a4a0*/  STL [R1+0xda0], R126 ;  /* 0x000da07e01007387 */ /* 0x000fe20000100800 */
[----:B0-----:R-:W-:Y:S02]  /*a4b0*/  LEA.HI.X.SX32 R59, R31, R3, 0x1, P2 ;  /* 0x000000031f3b7211 */ /* 0x001fe400010f0eff */
[----:B------:R-:W-:-:S03]  /*a4c0*/  IADD3 R31, P2, PT, R56, R2, RZ ;  /* 0x00000002381f7210 */ /* 0x000fc60007f5e0ff */
[----:B------:R0:W-:Y:S04]  /*a4d0*/  STL [R1+0xd94], R59 ;  /* 0x000d943b01007387 */ /* 0x0001e80000100800 */
[----:B------:R1:W-:Y:S01]  /*a4e0*/  STL [R1+0xda8], R31 ;  /* 0x000da81f01007387 */ /* 0x0003e20000100800 */
[-C--:B0-----:R-:W-:Y:S02]  /*a4f0*/  LEA.HI.X.SX32 R59, R24, R3.reuse, 0x1, P3 ;  /* 0x00000003183b7211 */ /* 0x081fe400018f0eff */
[----:B------:R-:W-:Y:S01]  /*a500*/  IADD3 R24, P3, PT, R38, R2, RZ ;  /* 0x0000000226187210 */ /* 0x000fe20007f7e0ff */
[----:B-1----:R-:W-:Y:S02]  /*a510*/  IMAD R31, R8, 0xb7, RZ ;  /* 0x000000b7081f7824 */ /* 0x002fe400078e02ff */
[----:B------:R0:W-:Y:S01]  /*a520*/  STL [R1+0xd9c], R59 ;  /* 0x000d9c3b01007387 */ /* 0x0001e20000100800 */
[----:B------:R-:W-:Y:S01]  /*a530*/  LEA.HI.X.SX32 R94, R38, R3, 0x1, P3 ;  /* 0x00000003265e7211 */ /* 0x000fe200018f0eff */
[----:B------:R-:W-:-:S02]  /*a540*/  IMAD R38, R8, 0xb8, RZ ;  /* 0x000000b808267824 */ /* 0x000fc400078e02ff */
[----:B------:R-:W-:Y:S01]  /*a550*/  STL [R1+0xdb0], R24 ;  /* 0x000db01801007387 */ /* 0x000fe20000100800 */
[----:B0-----:R-:W-:Y:S02]  /*a560*/  LEA.HI.X.SX32 R59, R56, R3, 0x1, P2 ;  /* 0x00000003383b7211 */ /* 0x001fe400010f0eff */
[----:B------:R-:W-:-:S03]  /*a570*/  IADD3 R56, P2, PT, R58, R2, RZ ;  /* 0x000000023a387210 */ /* 0x000fc60007f5e0ff */
[----:B------:R0:W-:Y:S01]  /*a580*/  STL [R1+0xda4], R59 ;  /* 0x000da43b01007387 */ /* 0x0001e20000100800 */
[----:B------:R-:W-:Y:S02]  /*a590*/  LEA.HI.X.SX32 R58, R58, R3, 0x1, P2 ;  /* 0x000000033a3a7211 */ /* 0x000fe400010f0eff */
[-C--:B------:R-:W-:Y:S01]  /*a5a0*/  IADD3 R60, P2, PT, R57, R2.reuse, RZ ;  /* 0x00000002393c7210 */ /* 0x080fe20007f5e0ff */
[----:B------:R-:W-:Y:S01]  /*a5b0*/  STL [R1+0xdb8], R56 ;  /* 0x000db83801007387 */ /* 0x000fe20000100800 */
[----:B0-----:R-:W-:-:S05]  /*a5c0*/  IADD3 R59, P3, PT, R37, R2, RZ ;  /* 0x00000002253b7210 */ /* 0x001fca0007f7e0ff */
[----:B------:R0:W-:Y:S04]  /*a5d0*/  STL [R1+0xdc0], R59 ;  /* 0x000dc03b01007387 */ /* 0x0001e80000100800 */
[----:B------:R-:W-:Y:S04]  /*a5e0*/  STL [R1+0xdac], R94 ;  /* 0x000dac5e01007387 */ /* 0x000fe80000100800 */
[----:B------:R1:W-:Y:S01]  /*a5f0*/  STL [R1+0xdb4], R58 ;  /* 0x000db43a01007387 */ /* 0x0003e20000100800 */
[----:B0-----:R-:W-:Y:S01]  /*a600*/  LEA.HI.X.SX32 R59, R37, R3, 0x1, P3 ;  /* 0x00000003253b7211 */ /* 0x001fe200018f0eff */
[----:B------:R-:W-:-:S02]  /*a610*/  IMAD R37, R8, 0xb9, RZ ;  /* 0x000000b908257824 */ /* 0x000fc400078e02ff */
[----:B------:R-:W-:Y:S04]  /*a620*/  STL [R1+0xdc8], R60 ;  /* 0x000dc83c01007387 */ /* 0x000fe80000100800 */
[----:B------:R0:W-:Y:S01]  /*a630*/  STL [R1+0xdbc], R59 ;  /* 0x000dbc3b01007387 */ /* 0x0001e20000100800 */
[----:B-1----:R-:W-:-:S05]  /*a640*/  IADD3 R58, P3, PT, R36, R2, RZ ;  /* 0x00000002243a7210 */ /* 0x002fca0007f7e0ff */
[----:B------:R1:W-:Y:S01]  /*a650*/  STL [R1+0xdd0], R58 ;  /* 0x000dd03a01007387 */ /* 0x0003e20000100800 */
[-C--:B0-----:R-:W-:Y:S02]  /*a660*/  LEA.HI.X.SX32 R59, R57, R3.reuse, 0x1, P2 ;  /* 0x00000003393b7211 */ /* 0x081fe400010f0eff */
[----:B------:R-:W-:Y:S01]  /*a670*/  LEA.HI.X.SX32 R57, R36, R3, 0x1, P3 ;  /* 0x0000000324397211 */ /* 0x000fe200018f0eff */
[----:B------:R-:W-:Y:S01]  /*a680*/  IMAD R36, R8, 0xba, RZ ;  /* 0x000000ba08247824 */ /* 0x000fe200078e02ff */
[-C--:B------:R-:W-:Y:S01]  /*a690*/  IADD3 R124, P3, PT, R25, R2.reuse, RZ ;  /* 0x00000002197c7210 */ /* 0x080fe20007f7e0ff */
[----:B------:R-:W-:Y:S01]  /*a6a0*/  STL [R1+0xdc4], R59 ;  /* 0x000dc43b01007387 */ /* 0x000fe20000100800 */
[----:B-1----:R-:W-:-:S05]  /*a6b0*/  IADD3 R58, P2, PT, R35, R2, RZ ;  /* 0x00000002233a7210 */ /* 0x002fca0007f5e0ff */
[----:B------:R-:W-:Y:S04]  /*a6c0*/  STL [R1+0xdd8], R58 ;  /* 0x000dd83a01007387 */ /* 0x000fe80000100800 */
[----:B------:R0:W-:Y:S04]  /*a6d0*/  STL [R1+0xdcc], R57 ;  /* 0x000dcc3901007387 */ /* 0x0001e80000100800 */
[----:B------:R-:W-:Y:S01]  /*a6e0*/  STL [R1+0xde0], R124 ;  /* 0x000de07c01007387 */ /* 0x000fe20000100800 */
[----:B0-----:R-:W-:Y:S02]  /*a6f0*/  LEA.HI.X.SX32 R57, R35, R3, 0x1, P2 ;  /* 0x0000000323397211 */ /* 0x001fe400010f0eff */
[----:B------:R-:W-:-:S03]  /*a700*/  IADD3 R35, P2, PT, R34, R2, RZ ;  /* 0x0000000222237210 */ /* 0x000fc60007f5e0ff */
[----:B------:R0:W-:Y:S01]  /*a710*/  STL [R1+0xdd4], R57 ;  /* 0x000dd43901007387 */ /* 0x0001e20000100800 */
[----:B------:R-:W-:-:S03]  /*a720*/  LEA.HI.X.SX32 R34, R34, R3, 0x1, P2 ;  /* 0x0000000322227211 */ /* 0x000fc600010f0eff */
[----:B------:R1:W-:Y:S01]  /*a730*/  STL [R1+0xde8], R35 ;  /* 0x000de82301007387 */ /* 0x0003e20000100800 */
[-C--:B0-----:R-:W-:Y:S02]  /*a740*/  LEA.HI.X.SX32 R57, R25, R3.reuse, 0x1, P3 ;  /* 0x0000000319397211 */ /* 0x081fe400018f0eff */
[CC--:B------:R-:W-:Y:S01]  /*a750*/  IADD3 R25, P3, PT, R33.reuse, R2.reuse, RZ ;  /* 0x0000000221197210 */ /* 0x0c0fe20007f7e0ff */
[----:B-1----:R-:W-:Y:S02]  /*a760*/  IMAD R35, R8, 0xbb, RZ ;  /* 0x000000bb08237824 */ /* 0x002fe400078e02ff */
[----:B------:R0:W-:Y:S01]  /*a770*/  STL [R1+0xddc], R57 ;  /* 0x000ddc3901007387 */ /* 0x0001e20000100800 */
[-C--:B------:R-:W-:Y:S02]  /*a780*/  LEA.HI.X.SX32 R92, R33, R3.reuse, 0x1, P3 ;  /* 0x00000003215c7211 */ /* 0x080fe400018f0eff */
[CC--:B------:R-:W-:Y:S01]  /*a790*/  IADD3 R33, P3, PT, R29.reuse, R2.reuse, RZ ;  /* 0x000000021d217210 */ /* 0x0c0fe20007f7e0ff */
[----:B------:R-:W-:Y:S03]  /*a7a0*/  STL [R1+0xdf0], R25 ;  /* 0x000df01901007387 */ /* 0x000fe60000100800 */
[----:B------:R-:W-:Y:S01]  /*a7b0*/  LEA.HI.X.SX32 R29, R29, R3, 0x1, P3 ;  /* 0x000000031d1d7211 */ /* 0x000fe200018f0eff */
[----:B------:R1:W-:Y:S01]  /*a7c0*/  STL [R1+0xde4], R34 ;  /* 0x000de42201007387 */ /* 0x0003e20000100800 */
[----:B0-----:R-:W-:-:S04]  /*a7d0*/  IADD3 R57, P2, PT, R32, R2, RZ ;  /* 0x0000000220397210 */ /* 0x001fc80007f5e0ff */
[----:B------:R-:W-:Y:S01]  /*a7e0*/  LEA.HI.X.SX32 R32, R32, R3, 0x1, P2 ;  /* 0x0000000320207211 */ /* 0x000fe200010f0eff */
[----:B------:R-:W-:Y:S01]  /*a7f0*/  STL [R1+0xdf8], R57 ;  /* 0x000df83901007387 */ /* 0x000fe20000100800 */
[----:B-1----:R-:W-:-:S03]  /*a800*/  IMAD R34, R8, 0xbc, RZ ;  /* 0x000000bc08227824 */ /* 0x002fc600078e02ff */
[----:B------:R0:W-:Y:S04]  /*a810*/  STL [R1+0xe00], R33 ;  /* 0x000e002101007387 */ /* 0x0001e80000100800 */
[----:B------:R-:W-:Y:S04]  /*a820*/  STL [R1+0xdec], R92 ;  /* 0x000dec5c01007387 */ /* 0x000fe80000100800 */
[----:B------:R1:W-:Y:S01]  /*a830*/  STL [R1+0xdf4], R32 ;  /* 0x000df42001007387 */ /* 0x0003e20000100800 */
[----:B0-----:R-:W-:-:S05]  /*a840*/  IADD3 R33, P2, PT, R28, R2, RZ ;  /* 0x000000021c217210 */ /* 0x001fca0007f5e0ff */
[----:B------:R0:W-:Y:S01]  /*a850*/  STL [R1+0xe08], R33 ;  /* 0x000e082101007387 */ /* 0x0001e20000100800 */
[----:B-1----:R-:W-:-:S03]  /*a860*/  IADD3 R32, P3, PT, R27, R2, RZ ;  /* 0x000000021b207210 */ /* 0x002fc60007f7e0ff */
[----:B------:R1:W-:Y:S01]  /*a870*/  STL [R1+0xdfc], R29 ;  /* 0x000dfc1d01007387 */ /* 0x0003e20000100800 */
[----:B------:R-:W-:-:S03]  /*a880*/  LEA.HI.X.SX32 R27, R27, R3, 0x1, P3 ;  /* 0x000000031b1b7211 */ /* 0x000fc600018f0eff */
[----:B------:R2:W-:Y:S01]  /*a890*/  STL [R1+0xe10], R32 ;  /* 0x000e102001007387 */ /* 0x0005e20000100800 */
[-C--:B------:R-:W-:Y:S01]  /*a8a0*/  IADD3 R125, P3, PT, R165, R2.reuse, RZ ;  /* 0x00000002a57d7210 */ /* 0x080fe20007f7e0ff */
[----:B0-----:R-:W-:Y:S01]  /*a8b0*/  IMAD R33, R8, 0xbd, RZ ;  /* 0x000000bd08217824 */ /* 0x001fe200078e02ff */
[-C--:B-1----:R-:W-:Y:S02]  /*a8c0*/  LEA.HI.X.SX32 R29, R28, R3.reuse, 0x1, P2 ;  /* 0x000000031c1d7211 */ /* 0x082fe400010f0eff */
[----:B------:R-:W-:Y:S01]  /*a8d0*/  IADD3 R28, P2, PT, R26, R2, RZ ;  /* 0x000000021a1c7210 */ /* 0x000fe20007f5e0ff */
[----:B--2---:R-:W-:Y:S02]  /*a8e0*/  IMAD R32, R8, 0xbe, RZ ;  /* 0x000000be08207824 */ /* 0x004fe400078e02ff */
[----:B------:R-:W-:Y:S04]  /*a8f0*/  STL [R1+0xe04], R29 ;  /* 0x000e041d01007387 */ /* 0x000fe80000100800 */
[----:B------:R-:W-:Y:S04]  /*a900*/  STL [R1+0xe18], R28 ;  /* 0x000e181c01007387 */ /* 0x000fe80000100800 */
[----:B------:R0:W-:Y:S04]  /*a910*/  STL [R1+0xe0c], R27 ;  /* 0x000e0c1b01007387 */ /* 0x0001e80000100800 */
[----:B------:R-:W-:Y:S01]  /*a920*/  STL [R1+0xe20], R125 ;  /* 0x000e207d01007387 */ /* 0x000fe20000100800 */
[----:B0-----:R-:W-:-:S02]  /*a930*/  LEA.HI.X.SX32 R27, R26, R3, 0x1, P2 ;  /* 0x000000031a1b7211 */ /* 0x001fc400010f0eff */
[----:B------:R-:W-:-:S03]  /*a940*/  IADD3 R26, P2, PT, R164, R2, RZ ;  /* 0x00000002a41a7210 */ /* 0x000fc60007f5e0ff */
[----:B------:R0:W-:Y:S04]  /*a950*/  STL [R1+0xe14], R27 ;  /* 0x000e141b01007387 */ /* 0x0001e80000100800 */
[----:B------:R1:W-:Y:S01]  /*a960*/  STL [R1+0xe28], R26 ;  /* 0x000e281a01007387 */ /* 0x0003e20000100800 */
[----:B0-----:R-:W-:Y:S01]  /*a970*/  LEA.HI.X.SX32 R27, R165, R3, 0x1, P3 ;  /* 0x00000003a51b7211 */ /* 0x001fe200018f0eff */
[----:B------:R-:W-:Y:S01]  /*a980*/  IMAD R165, R8, 0xbf, RZ ;  /* 0x000000bf08a57824 */ /* 0x000fe200078e02ff */
[----:B-1----:R-:W-:-:S03]  /*a990*/  IADD3 R26, P3, PT, R163, R2, RZ ;  /* 0x00000002a31a7210 */ /* 0x002fc60007f7e0ff */
[----:B------:R0:W-:Y:S01]  /*a9a0*/  STL [R1+0xe1c], R27 ;  /* 0x000e1c1b01007387 */ /* 0x0001e20000100800 */
[----:B------:R-:W-:-:S03]  /*a9b0*/  LEA.HI.X.SX32 R93, R163, R3, 0x1, P3 ;  /* 0x00000003a35d7211 */ /* 0x000fc600018f0eff */
[----:B------:R-:W-:Y:S01]  /*a9c0*/  STL [R1+0xe30], R26 ;  /* 0x000e301a01007387 */ /* 0x000fe20000100800 */
[----:B------:R-:W-:Y:S01]  /*a9d0*/  IMAD R163, R8, 0xc0, RZ ;  /* 0x000000c008a37824 */ /* 0x000fe200078e02ff */
[----:B0-----:R-:W-:Y:S01]  /*a9e0*/  LEA.HI.X.SX32 R27, R164, R3, 0x1, P2 ;  /* 0x00000003a41b7211 */ /* 0x001fe200010f0eff */
[----:B------:R-:W-:Y:S01]  /*a9f0*/  IMAD R164, R8, 0xd1, RZ ;  /* 0x000000d108a47824 */ /* 0x000fe200078e02ff */
[----:B------:R-:W-:-:S03]  /*aa00*/  IADD3 R58, P2, PT, R162, R2, RZ ;  /* 0x00000002a23a7210 */ /* 0x000fc60007f5e0ff */
[----:B------:R0:W-:Y:S04]  /*aa10*/  STL [R1+0xe24], R27 ;  /* 0x000e241b01007387 */ /* 0x0001e80000100800 */
[----:B------:R-:W-:Y:S01]  /*aa20*/  STL [R1+0xe38], R58 ;  /* 0x000e383a01007387 */ /* 0x000fe20000100800 */
[----:B0-----:R-:W-:-:S04]  /*aa30*/  IADD3 R27, P3, PT, R161, R2, RZ ;  /* 0x00000002a11b7210 */ /* 0x001fc80007f7e0ff */
[----:B------:R-:W-:Y:S01]  /*aa40*/  LEA.HI.X.SX32 R28, R161, R3, 0x1, P3 ;  /* 0x00000003a11c7211 */ /* 0x000fe200018f0eff */
[----:B------:R0:W-:Y:S01]  /*aa50*/  STL [R1+0xe40], R27 ;  /* 0x000e401b01007387 */ /* 0x0001e20000100800 */
[----:B------:R-:W-:-:S03]  /*aa60*/  IMAD R161, R8, 0xc1, RZ ;  /* 0x000000c108a17824 */ /* 0x000fc600078e02ff */
[----:B------:R-:W-:Y:S01]  /*aa70*/  STL [R1+0xe2c], R93 ;  /* 0x000e2c5d01007387 */ /* 0x000fe20000100800 */
[----:B0-----:R-:W-:Y:S01]  /*aa80*/  LEA.HI.X.SX32 R27, R162, R3, 0x1, P2 ;  /* 0x00000003a21b7211 */ /* 0x001fe200010f0eff */
[----:B------:R-:W-:Y:S01]  /*aa90*/  IMAD R162, R8, 0xd2, RZ ;  /* 0x000000d208a27824 */ /* 0x000fe200078e02ff */
[----:B------:R-:W-:-:S03]  /*aaa0*/  IADD3 R29, P2, PT, R160, R2, RZ ;  /* 0x00000002a01d7210 */ /* 0x000fc60007f5e0ff */
[----:B------:R0:W-:Y:S04]  /*aab0*/  STL [R1+0xe34], R27 ;  /* 0x000e341b01007387 */ /* 0x0001e80000100800 */
[----:B------:R1:W-:Y:S04]  /*aac0*/  STL [R1+0xe48], R29 ;  /* 0x000e481d01007387 */ /* 0x0003e80000100800 */
[----:B------:R2:W-:Y:S01]  /*aad0*/  STL [R1+0xe3c], R28 ;  /* 0x000e3c1c01007387 */ /* 0x0005e20000100800 */
[----:B0-----:R-:W-:Y:S02]  /*aae0*/  IADD3 R27, P3, PT, R159, R2, RZ ;  /* 0x000000029f1b7210 */ /* 0x001fe40007f7e0ff */
[----:B-1----:R-:W-:-:S03]  /*aaf0*/  LEA.HI.X.SX32 R29, R160, R3, 0x1, P2 ;  /* 0x00000003a01d7211 */ /* 0x002fc600010f0eff */
[----:B------:R0:W-:Y:S01]  /*ab00*/  STL [R1+0xe50], R27 ;  /* 0x000e501b01007387 */ /* 0x0001e20000100800 */
[----:B------:R-:W-:Y:S01]  /*ab10*/  IMAD R160, R8, 0xd3, RZ ;  /* 0x000000d308a07824 */ /* 0x000fe200078e02ff */
[-C--:B--2---:R-:W-:Y:S02]  /*ab20*/  IADD3 R28, P2, PT, R158, R2.reuse, RZ ;  /* 0x000000029e1c7210 */ /* 0x084fe40007f5e0ff */
[----:B------:R-:W-:Y:S04]  /*ab30*/  STL [R1+0xe44], R29 ;  /* 0x000e441d01007387 */ /* 0x000fe80000100800 */
[----:B------:R1:W-:Y:S01]  /*ab40*/  STL [R1+0xe58], R28 ;  /* 0x000e581c01007387 */ /* 0x0003e20000100800 */
[----:B0-----:R-:W-:Y:S01]  /*ab50*/  LEA.HI.X.SX32 R27, R159, R3, 0x1, P3 ;  /* 0x000000039f1b7211 */ /* 0x001fe200018f0eff */
[----:B------:R-:W-:Y:S01]  /*ab60*/  IMAD R159, R8, 0xc2, RZ ;  /* 0x000000c2089f7824 */ /* 0x000fe200078e02ff */
[----:B------:R-:W-:-:S03]  /*ab70*/  IADD3 R121, P3, PT, R157, R2, RZ ;  /* 0x000000029d797210 */ /* 0x000fc60007f7e0ff */
[----:B------:R0:W-:Y:S01]  /*ab80*/  STL [R1+0xe4c], R27 ;  /* 0x000e4c1b01007387 */ /* 0x0001e20000100800 */
[----:B-1----:R-:W-:-:S03]  /*ab90*/  LEA.HI.X.SX32 R28, R158, R3, 0x1, P2 ;  /* 0x000000039e1c7211 */ /* 0x002fc600010f0eff */
[----:B------:R-:W-:Y:S01]  /*aba0*/  STL [R1+0xe60], R121 ;  /* 0x000e607901007387 */ /* 0x000fe20000100800 */
[----:B------:R-:W-:-:S03]  /*abb0*/  IMAD R158, R8, 0xd4, RZ ;  /* 0x000000d4089e7824 */ /* 0x000fc600078e02ff */
[----:B------:R1:W-:Y:S01]  /*abc0*/  STL [R1+0xe54], R28 ;  /* 0x000e541c01007387 */ /* 0x0003e20000100800 */
[----:B0-----:R-:W-:-:S05]  /*abd0*/  IADD3 R27, P2, PT, R156, R2, RZ ;  /* 0x000000029c1b7210 */ /* 0x001fca0007f5e0ff */
[----:B------:R0:W-:Y:S01]  /*abe0*/  STL [R1+0xe68], R27 ;  /* 0x000e681b01007387 */ /* 0x0001e20000100800 */
[----:B-1----:R-:W-:Y:S01]  /*abf0*/  LEA.HI.X.SX32 R28, R157, R3, 0x1, P3 ;  /* 0x000000039d1c7211 */ /* 0x002fe200018f0eff */
[----:B------:R-:W-:-:S04]  /*ac00*/  IMAD R157, R8, 0xc3, RZ ;  /* 0x000000c3089d7824 */ /* 0x000fc800078e02ff */
[----:B------:R1:W-:Y:S01]  /*ac10*/  STL [R1+0xe5c], R28 ;  /* 0x000e5c1c01007387 */ /* 0x0003e20000100800 */
[----:B0-----:R-:W-:-:S04]  /*ac20*/  IADD3 R27, P3, PT, R155, R2, RZ ;  /* 0x000000029b1b7210 */ /* 0x001fc80007f7e0ff */
[-C--:B------:R-:W-:Y:S01]  /*ac30*/  LEA.HI.X.SX32 R91, R155, R3.reuse, 0x1, P3 ;  /* 0x000000039b5b7211 */ /* 0x080fe200018f0eff */
[----:B------:R-:W-:Y:S01]  /*ac40*/  STL [R1+0xe70], R27 ;  /* 0x000e701b01007387 */ /* 0x000fe20000100800 */
[----:B------:R-:W-:Y:S01]  /*ac50*/  IMAD R155, R8, 0xc4, RZ ;  /* 0x000000c4089b7824 */ /* 0x000fe200078e02ff */
[----:B-1----:R-:W-:Y:S01]  /*ac60*/  LEA.HI.X.SX32 R28, R156, R3, 0x1, P2 ;  /* 0x000000039c1c7211 */ /* 0x002fe200010f0eff */
        /* <DEDUP_REMOVED lines=70> */
[----:B0-----:R-:W-:-:S04]  /*b0d0*/  IADD3 R29, P2, PT, R140, R2, RZ ;  /* 0x000000028c1d7210 */ /* 0x001fc80007f5e0ff */
[-C--:B------:R-:W-:Y:S01]  /*b0e0*/  LEA.HI.X.SX32 R69, R140, R3.reuse, 0x1, P2 ;  /* 0x000000038c457211 */ /* 0x080fe200010f0eff */
[----:B------:R0:W-:Y:S01]  /*b0f0*/  STL [R1+0xee8], R29 ;  /* 0x000ee81d01007387 */ /* 0x0001e20000100800 */
[C---:B------:R-:W-:Y:S01]  /*b100*/  IMAD R140, R8.reuse, 0xe8, RZ ;  /* 0x000000e8088c7824 */ /* 0x040fe200078e02ff */
[----:B-1----:R-:W-:Y:S01]  /*b110*/  LEA.HI.X.SX32 R60, R141, R3, 0x1, P3 ;  /* 0x000000038d3c7211 */ /* 0x002fe200018f0eff */
[----:B------:R-:W-:-:S04]  /*b120*/  IMAD R141, R8, 0xcb, RZ ;  /* 0x000000cb088d7824 */ /* 0x000fc800078e02ff */
[----:B------:R1:W-:Y:S01]  /*b130*/  STL [R1+0xedc], R60 ;  /* 0x000edc3c01007387 */ /* 0x0003e20000100800 */
[----:B0-----:R-:W-:-:S04]  /*b140*/  IADD3 R29, P3, PT, R139, R2, RZ ;  /* 0x000000028b1d7210 */ /* 0x001fc80007f7e0ff */
[----:B------:R-:W-:Y:S01]  /*b150*/  LEA.HI.X.SX32 R89, R139, R3, 0x1, P3 ;  /* 0x000000038b597211 */ /* 0x000fe200018f0eff */
[----:B------:R-:W-:Y:S01]  /*b160*/  STL [R1+0xef0], R29 ;  /* 0x000ef01d01007387 */ /* 0x000fe20000100800 */
[----:B------:R-:W-:Y:S01]  /*b170*/  IMAD R139, R8, 0xcc, RZ ;  /* 0x000000cc088b7824 */ /* 0x000fe200078e02ff */
[-C--:B-1----:R-:W-:Y:S02]  /*b180*/  IADD3 R60, P2, PT, R138, R2.reuse, RZ ;  /* 0x000000028a3c7210 */ /* 0x082fe40007f5e0ff */
        /* <DEDUP_REMOVED lines=11> */
[----:B------:R-:W-:Y:S04]  /*b240*/  STL [R1+0xf08], R78 ;  /* 0x000f084e01007387 */ /* 0x000fe80000100800 */
[----:B------:R1:W-:Y:S01]  /*b250*/  STL [R1+0xefc], R76 ;  /* 0x000efc4c01007387 */ /* 0x0003e20000100800 */
[----:B0-----:R-:W-:-:S05]  /*b260*/  IADD3 R69, P3, PT, R10, R2, RZ ;  /* 0x000000020a457210 */ /* 0x001fca0007f7e0ff */
[----:B------:R0:W-:Y:S01]  /*b270*/  STL [R1+0xf10], R69 ;  /* 0x000f104501007387 */ /* 0x0001e20000100800 */
[-C--:B-1----:R-:W-:Y:S02]  /*b280*/  LEA.HI.X.SX32 R76, R68, R3.reuse, 0x1, P2 ;  /* 0x00000003444c7211 */ /* 0x082fe400010f0eff */
[----:B------:R-:W-:Y:S01]  /*b290*/  LEA.HI.X.SX32 R68, R10, R3, 0x1, P3 ;  /* 0x000000030a447211 */ /* 0x000fe200018f0eff */
[----:B------:R-:W-:Y:S01]  /*b2a0*/  IMAD R10, R8, 0xce, RZ ;  /* 0x000000ce080a7824 */ /* 0x000fe200078e02ff */
[-C--:B------:R-:W-:Y:S01]  /*b2b0*/  IADD3 R120, P3, PT, R0, R2.reuse, RZ ;  /* 0x0000000200787210 */ /* 0x080fe20007f7e0ff */
[----:B------:R-:W-:Y:S01]  /*b2c0*/  STL [R1+0xf04], R76 ;  /* 0x000f044c01007387 */ /* 0x000fe20000100800 */
[----:B0-----:R-:W-:-:S05]  /*b2d0*/  IADD3 R69, P2, PT, R30, R2, RZ ;  /* 0x000000021e457210 */ /* 0x001fca0007f5e0ff */
[----:B------:R-:W-:Y:S04]  /*b2e0*/  STL [R1+0xf18], R69 ;  /* 0x000f184501007387 */ /* 0x000fe80000100800 */
[----:B------:R0:W-:Y:S04]  /*b2f0*/  STL [R1+0xf0c], R68 ;  /* 0x000f0c4401007387 */ /* 0x0001e80000100800 */
[----:B------:R-:W-:Y:S01]  /*b300*/  STL [R1+0xf20], R120 ;  /* 0x000f207801007387 */ /* 0x000fe20000100800 */
[----:B0-----:R-:W-:Y:S02]  /*b310*/  LEA.HI.X.SX32 R68, R30, R3, 0x1, P2 ;  /* 0x000000031e447211 */ /* 0x001fe400010f0eff */
[----:B------:R-:W-:-:S03]  /*b320*/  IADD3 R30, P2, PT, R67, R2, RZ ;  /* 0x00000002431e7210 */ /* 0x000fc60007f5e0ff */
[----:B------:R0:W-:Y:S01]  /*b330*/  STL [R1+0xf14], R68 ;  /* 0x000f144401007387 */ /* 0x0001e20000100800 */
[-C--:B------:R-:W-:Y:S02]  /*b340*/  LEA.HI.X.SX32 R67, R67, R3.reuse, 0x1, P2 ;  /* 0x0000000343437211 */ /* 0x080fe400010f0eff */
[CC--:B------:R-:W-:Y:S01]  /*b350*/  IADD3 R84, P2, PT, R65.reuse, R2.reuse, RZ ;  /* 0x0000000241547210 */ /* 0x0c0fe20007f5e0ff */
[----:B------:R1:W-:Y:S03]  /*b360*/  STL [R1+0xf28], R30 ;  /* 0x000f281e01007387 */ /* 0x0003e60000100800 */
[-C--:B------:R-:W-:Y:S02]  /*b370*/  LEA.HI.X.SX32 R65, R65, R3.reuse, 0x1, P2 ;  /* 0x0000000341417211 */ /* 0x080fe400010f0eff */
[----:B0-----:R-:W-:Y:S01]  /*b380*/  LEA.HI.X.SX32 R68, R0, R3, 0x1, P3 ;  /* 0x0000000300447211 */ /* 0x001fe200018f0eff */
[----:B------:R-:W-:Y:S01]  /*b390*/  IMAD R0, R8, 0xd0, RZ ;  /* 0x000000d008007824 */ /* 0x000fe200078e02ff */
[----:B-1----:R-:W-:-:S03]  /*b3a0*/  IADD3 R30, P3, PT, R66, R2, RZ ;  /* 0x00000002421e7210 */ /* 0x002fc60007f7e0ff */
[----:B------:R-:W-:Y:S01]  /*b3b0*/  STL [R1+0xf1c], R68 ;  /* 0x000f1c4401007387 */ /* 0x000fe20000100800 */
[----:B------:R-:W-:-:S03]  /*b3c0*/  LEA.HI.X.SX32 R88, R66, R3, 0x1, P3 ;  /* 0x0000000342587211 */ /* 0x000fc600018f0eff */
[----:B------:R-:W-:Y:S01]  /*b3d0*/  STL [R1+0xf30], R30 ;  /* 0x000f301e01007387 */ /* 0x000fe20000100800 */
[----:B------:R-:W-:-:S03]  /*b3e0*/  IADD3 R66, P3, PT, R64, R2, RZ ;  /* 0x0000000240427210 */ /* 0x000fc60007f7e0ff */
[----:B------:R-:W-:Y:S01]  /*b3f0*/  STL [R1+0xf24], R67 ;  /* 0x000f244301007387 */ /* 0x000fe20000100800 */
[----:B------:R-:W-:-:S03]  /*b400*/  LEA.HI.X.SX32 R64, R64, R3, 0x1, P3 ;  /* 0x0000000340407211 */ /* 0x000fc600018f0eff */
[----:B------:R-:W-:Y:S04]  /*b410*/  STL [R1+0xf38], R84 ;  /* 0x000f385401007387 */ /* 0x000fe80000100800 */
[----:B------:R0:W-:Y:S04]  /*b420*/  STL [R1+0xf40], R66 ;  /* 0x000f404201007387 */ /* 0x0001e80000100800 */
[----:B------:R-:W-:Y:S04]  /*b430*/  STL [R1+0xf2c], R88 ;  /* 0x000f2c5801007387 */ /* 0x000fe80000100800 */
[----:B------:R1:W-:Y:S01]  /*b440*/  STL [R1+0xf34], R65 ;  /* 0x000f344101007387 */ /* 0x0003e20000100800 */
[----:B0-----:R-:W-:-:S05]  /*b450*/  IADD3 R66, P2, PT, R63, R2, RZ ;  /* 0x000000023f427210 */ /* 0x001fca0007f5e0ff */
[----:B------:R-:W-:Y:S01]  /*b460*/  STL [R1+0xf48], R66 ;  /* 0x000f484201007387 */ /* 0x000fe20000100800 */
[----:B-1----:R-:W-:-:S03]  /*b470*/  IADD3 R65, P3, PT, R62, R2, RZ ;  /* 0x000000023e417210 */ /* 0x002fc60007f7e0ff */
[----:B------:R0:W-:Y:S01]  /*b480*/  STL [R1+0xf3c], R64 ;  /* 0x000f3c4001007387 */ /* 0x0001e20000100800 */
[----:B------:R-:W-:-:S03]  /*b490*/  LEA.HI.X.SX32 R62, R62, R3, 0x1, P3 ;  /* 0x000000033e3e7211 */ /* 0x000fc600018f0eff */
[----:B------:R-:W-:Y:S01]  /*b4a0*/  STL [R1+0xf50], R65 ;  /* 0x000f504101007387 */ /* 0x000fe20000100800 */
[-C--:B------:R-:W-:Y:S02]  /*b4b0*/  IADD3 R119, P3, PT, R31, R2.reuse, RZ ;  /* 0x000000021f777210 */ /* 0x080fe40007f7e0ff */
[----:B0-----:R-:W-:Y:S02]  /*b4c0*/  LEA.HI.X.SX32 R64, R63, R3, 0x1, P2 ;  /* 0x000000033f407211 */ /* 0x001fe400010f0eff */
[----:B------:R-:W-:-:S03]  /*b4d0*/  IADD3 R63, P2, PT, R39, R2, RZ ;  /* 0x00000002273f7210 */ /* 0x000fc60007f5e0ff */
[----:B------:R-:W-:Y:S01]  /*b4e0*/  STL [R1+0xf44], R64 ;  /* 0x000f444001007387 */ /* 0x000fe20000100800 */
[----:B------:R-:W-:-:S03]  /*b4f0*/  LEA.HI.X.SX32 R39, R39, R3, 0x1, P2 ;  /* 0x0000000327277211 */ /* 0x000fc600010f0eff */
[----:B------:R-:W-:Y:S04]  /*b500*/  STL [R1+0xf58], R63 ;  /* 0x000f583f01007387 */ /* 0x000fe80000100800 */
[----:B------:R0:W-:Y:S04]  /*b510*/  STL [R1+0xf4c], R62 ;  /* 0x000f4c3e01007387 */ /* 0x0001e80000100800 */
[----:B------:R-:W-:Y:S04]  /*b520*/  STL [R1+0xf60], R119 ;  /* 0x000f607701007387 */ /* 0x000fe80000100800 */
[----:B------:R1:W-:Y:S01]  /*b530*/  STL [R1+0xf54], R39 ;  /* 0x000f542701007387 */ /* 0x0003e20000100800 */
[----:B0-----:R-:W-:-:S04]  /*b540*/  IADD3 R62, P2, PT, R38, R2, RZ ;  /* 0x00000002263e7210 */ /* 0x001fc80007f5e0ff */
[-C--:B------:R-:W-:Y:S01]  /*b550*/  LEA.HI.X.SX32 R38, R38, R3.reuse, 0x1, P2 ;  /* 0x0000000326267211 */ /* 0x080fe200010f0eff */
[----:B------:R-:W-:Y:S01]  /*b560*/  STL [R1+0xf68], R62 ;  /* 0x000f683e01007387 */ /* 0x000fe20000100800 */
[CC--:B------:R-:W-:Y:S02]  /*b570*/  IADD3 R63, P2, PT, R36.reuse, R2.reuse, RZ ;  /* 0x00000002243f7210 */ /* 0x0c0fe40007f5e0ff */
[-C--:B-1----:R-:W-:Y:S02]  /*b580*/  LEA.HI.X.SX32 R39, R31, R3.reuse, 0x1, P3 ;  /* 0x000000031f277211 */ /* 0x082fe400018f0eff */
[C---:B------:R-:W-:Y:S02]  /*b590*/  IADD3 R31, P3, PT, R37.reuse, R2, RZ ;  /* 0x00000002251f7210 */ /* 0x040fe40007f7e0ff */
[-C--:B------:R-:W-:Y:S01]  /*b5a0*/  LEA.HI.X.SX32 R36, R36, R3.reuse, 0x1, P2 ;  /* 0x0000000324247211 */ /* 0x080fe200010f0eff */
[----:B------:R-:W-:Y:S01]  /*b5b0*/  STL [R1+0xf5c], R39 ;  /* 0x000f5c2701007387 */ /* 0x000fe20000100800 */
[----:B------:R-:W-:-:S02]  /*b5c0*/  LEA.HI.X.SX32 R86, R37, R3, 0x1, P3 ;  /* 0x0000000325567211 */ /* 0x000fc400018f0eff */
[CC--:B------:R-:W-:Y:S01]  /*b5d0*/  IADD3 R37, P3, PT, R35.reuse, R2.reuse, RZ ;  /* 0x0000000223257210 */ /* 0x0c0fe20007f7e0ff */
[----:B------:R-:W-:Y:S03]  /*b5e0*/  STL [R1+0xf70], R31 ;  /* 0x000f701f01007387 */ /* 0x000fe60000100800 */
[----:B------:R-:W-:Y:S01]  /*b5f0*/  LEA.HI.X.SX32 R35, R35, R3, 0x1, P3 ;  /* 0x0000000323237211 */ /* 0x000fe200018f0eff */
[----:B------:R-:W-:Y:S04]  /*b600*/  STL [R1+0xf64], R38 ;  /* 0x000f642601007387 */ /* 0x000fe80000100800 */
        /* <DEDUP_REMOVED lines=21> */
[----:B0-----:R-:W-:Y:S02]  /*b760*/  LEA.HI.X.SX32 R33, R165, R3, 0x1, P3 ;  /* 0x00000003a5217211 */ /* 0x001fe400018f0eff */
[----:B-1----:R-:W-:-:S03]  /*b770*/  IADD3 R32, P3, PT, R161, R2, RZ ;  /* 0x00000002a1207210 */ /* 0x002fc60007f7e0ff */
[----:B------:R0:W-:Y:S01]  /*b780*/  STL [R1+0xf9c], R33 ;  /* 0x000f9c2101007387 */ /* 0x0001e20000100800 */
[----:B------:R-:W-:-:S03]  /*b790*/  LEA.HI.X.SX32 R87, R161, R3, 0x1, P3 ;  /* 0x00000003a1577211 */ /* 0x000fc600018f0eff */
[----:B------:R-:W-:Y:S01]  /*b7a0*/  STL [R1+0xfb0], R32 ;  /* 0x000fb02001007387 */ /* 0x000fe20000100800 */
[----:B0-----:R-:W-:Y:S02]  /*b7b0*/  LEA.HI.X.SX32 R33, R163, R3, 0x1, P2 ;  /* 0x00000003a3217211 */ /* 0x001fe400010f0eff */
[----:B------:R-:W-:-:S03]  /*b7c0*/  IADD3 R62, P2, PT, R159, R2, RZ ;  /* 0x000000029f3e7210 */ /* 0x000fc60007f5e0ff */
[----:B------:R0:W-:Y:S01]  /*b7d0*/  STL [R1+0xfa4], R33 ;  /* 0x000fa42101007387 */ /* 0x0001e20000100800 */
[----:B------:R-:W-:-:S03]  /*b7e0*/  LEA.HI.X.SX32 R35, R159, R3, 0x1, P2 ;  /* 0x000000039f237211 */ /* 0x000fc600010f0eff */
[----:B------:R-:W-:Y:S01]  /*b7f0*/  STL [R1+0xfb8], R62 ;  /* 0x000fb83e01007387 */ /* 0x000fe20000100800 */
[----:B0-----:R-:W-:-:S04]  /*b800*/  IADD3 R33, P3, PT, R157, R2, RZ ;  /* 0x000000029d217210 */ /* 0x001fc80007f7e0ff */
[----:B------:R-:W-:Y:S01]  /*b810*/  LEA.HI.X.SX32 R34, R157, R3, 0x1, P3 ;  /* 0x000000039d227211 */ /* 0x000fe200018f0eff */
[----:B------:R0:W-:Y:S04]  /*b820*/  STL [R1+0xfc0], R33 ;  /* 0x000fc02101007387 */ /* 0x0001e80000100800 */
[----:B------:R-:W-:Y:S04]  /*b830*/  STL [R1+0xfac], R87 ;  /* 0x000fac5701007387 */ /* 0x000fe80000100800 */
[----:B------:R1:W-:Y:S01]  /*b840*/  STL [R1+0xfb4], R35 ;  /* 0x000fb42301007387 */ /* 0x0003e20000100800 */
[----:B0-----:R-:W-:-:S03]  /*b850*/  IADD3 R33, P2, PT, R155, R2, RZ ;  /* 0x000000029b217210 */ /* 0x001fc60007f5e0ff */
[----:B------:R-:W-:Y:S04]  /*b860*/  STL [R1+0x18a8], R157 ;  /* 0x0018a89d01007387 */ /* 0x000fe80000100800 */
[----:B------:R0:W-:Y:S01]  /*b870*/  STL [R1+0xfc8], R33 ;  /* 0x000fc82101007387 */ /* 0x0001e20000100800 */
[----:B-1----:R-:W-:-:S03]  /*b880*/  LEA.HI.X.SX32 R35, R155, R3, 0x1, P2 ;  /* 0x000000039b237211 */ /* 0x002fc600010f0eff */
[----:B------:R1:W-:Y:S01]  /*b890*/  STL [R1+0xfbc], R34 ;  /* 0x000fbc2201007387 */ /* 0x0003e20000100800 */
[-C--:B0-----:R-:W-:Y:S02]  /*b8a0*/  IADD3 R33, P3, PT, R153, R2.reuse, RZ ;  /* 0x0000000299217210 */ /* 0x081fe40007f7e0ff */
[----:B-1----:R-:W-:-:S03]  /*b8b0*/  IADD3 R34, P2, PT, R151, R2, RZ ;  /* 0x0000000297227210 */ /* 0x002fc60007f5e0ff */
[----:B------:R0:W-:Y:S04]  /*b8c0*/  STL [R1+0xfd0], R33 ;  /* 0x000fd02101007387 */ /* 0x0001e80000100800 */
[----:B------:R-:W-:Y:S04]  /*b8d0*/  STL [R1+0xfc4], R35 ;  /* 0x000fc42301007387 */ /* 0x000fe80000100800 */
[----:B------:R-:W-:Y:S01]  /*b8e0*/  STL [R1+0xfd8], R34 ;  /* 0x000fd82201007387 */ /* 0x000fe20000100800 */
[----:B0-----:R-:W-:Y:S02]  /*b8f0*/  LEA.HI.X.SX32 R33, R153, R3, 0x1, P3 ;  /* 0x0000000399217211 */ /* 0x001fe400018f0eff */
[----:B------:R-:W-:-:S03]  /*b900*/  IADD3 R155, P3, PT, R149, R2, RZ ;  /* 0x00000002959b7210 */ /* 0x000fc60007f7e0ff */
[----:B------:R0:W-:Y:S01]  /*b910*/  STL [R1+0xfcc], R33 ;  /* 0x000fcc2101007387 */ /* 0x0001e20000100800 */
[----:B------:R-:W-:-:S03]  /*b920*/  LEA.HI.X.SX32 R116, R149, R3, 0x1, P3 ;  /* 0x0000000395747211 */ /* 0x000fc600018f0eff */
[----:B------:R-:W-:Y:S01]  /*b930*/  STL [R1+0xfe0], R155 ;  /* 0x000fe09b01007387 */ /* 0x000fe20000100800 */
[----:B0-----:R-:W-:Y:S02]  /*b940*/  LEA.HI.X.SX32 R33, R151, R3, 0x1, P2 ;  /* 0x0000000397217211 */ /* 0x001fe400010f0eff */
[----:B------:R-:W-:-:S03]  /*b950*/  IADD3 R85, P2, PT, R147, R2, RZ ;  /* 0x0000000293557210 */ /* 0x000fc60007f5e0ff */
[----:B------:R0:W-:Y:S01]  /*b960*/  STL [R1+0xfd4], R33 ;  /* 0x000fd42101007387 */ /* 0x0001e20000100800 */
[----:B------:R-:W-:Y:S02]  /*b970*/  LEA.HI.X.SX32 R34, R147, R3, 0x1, P2 ;  /* 0x0000000393227211 */ /* 0x000fe400010f0eff */
[-C--:B------:R-:W-:Y:S01]  /*b980*/  IADD3 R64, P2, PT, R143, R2.reuse, RZ ;  /* 0x000000028f407210 */ /* 0x080fe20007f5e0ff */
[----:B------:R-:W-:Y:S04]  /*b990*/  STL [R1+0xfe8], R85 ;  /* 0x000fe85501007387 */ /* 0x000fe80000100800 */
[----:B------:R-:W-:Y:S01]  /*b9a0*/  STL [R1+0xfdc], R116 ;  /* 0x000fdc7401007387 */ /* 0x000fe20000100800 */
[----:B0-----:R-:W-:-:S04]  /*b9b0*/  IADD3 R33, P3, PT, R145, R2, RZ ;  /* 0x0000000291217210 */ /* 0x001fc80007f7e0ff */
[----:B------:R-:W-:Y:S01]  /*b9c0*/  LEA.HI.X.SX32 R35, R145, R3, 0x1, P3 ;  /* 0x0000000391237211 */ /* 0x000fe200018f0eff */
[----:B------:R-:W-:Y:S04]  /*b9d0*/  STL [R1+0xff0], R33 ;  /* 0x000ff02101007387 */ /* 0x000fe80000100800 */
[----:B------:R0:W-:Y:S04]  /*b9e0*/  STL [R1+0xfe4], R34 ;  /* 0x000fe42201007387 */ /* 0x0001e80000100800 */
[----:B------:R1:W-:Y:S04]  /*b9f0*/  STL [R1+0xfec], R35 ;  /* 0x000fec2301007387 */ /* 0x0003e80000100800 */
[----:B------:R-:W-:Y:S01]  /*ba00*/  STL [R1+0xff8], R64 ;  /* 0x000ff84001007387 */ /* 0x000fe20000100800 */
[----:B0-----:R-:W-:-:S04]  /*ba10*/  IADD3 R34, P3, PT, R141, R2, RZ ;  /* 0x000000028d227210 */ /* 0x001fc80007f7e0ff */
[-C--:B-1----:R-:W-:Y:S01]  /*ba20*/  LEA.HI.X.SX32 R35, R141, R3.reuse, 0x1, P3 ;  /* 0x000000038d237211 */ /* 0x082fe200018f0eff */
[----:B------:R0:W-:Y:S01]  /*ba30*/  STL [R1+0x1000], R34 ;  /* 0x0010002201007387 */ /* 0x0001e20000100800 */
[----:B------:R-:W-:Y:S01]  /*ba40*/  VIADD R141, R4, 0xfffffffb ;  /* 0xfffffffb048d7836 */ /* 0x000fe20000000000 */
[----:B0-----:R-:W-:Y:S02]  /*ba50*/  LEA.HI.X.SX32 R34, R143, R3, 0x1, P2 ;  /* 0x000000038f227211 */ /* 0x001fe400010f0eff */
[----:B------:R-:W-:-:S03]  /*ba60*/  IADD3 R36, P2, PT, R139, R2, RZ ;  /* 0x000000028b247210 */ /* 0x000fc60007f5e0ff */
[----:B------:R0:W-:Y:S04]  /*ba70*/  STL [R1+0xff4], R34 ;  /* 0x000ff42201007387 */ /* 0x0001e80000100800 */
[----:B------:R-:W-:Y:S04]  /*ba80*/  STL [R1+0x1008], R36 ;  /* 0x0010082401007387 */ /* 0x000fe80000100800 */
[----:B------:R1:W-:Y:S01]  /*ba90*/  STL [R1+0xffc], R35 ;  /* 0x000ffc2301007387 */ /* 0x0003e20000100800 */
[----:B0-----:R-:W-:-:S05]  /*baa0*/  IADD3 R34, P3, PT, R5, R2, RZ ;  /* 0x0000000205227210 */ /* 0x001fca0007f7e0ff */
[----:B------:R0:W-:Y:S01]  /*bab0*/  STL [R1+0x1010], R34 ;  /* 0x0010102201007387 */ /* 0x0001e20000100800 */
[----:B-1----:R-:W-:Y:S01]  /*bac0*/  LEA.HI.X.SX32 R35, R139, R3, 0x1, P2 ;  /* 0x000000038b237211 */ /* 0x002fe200010f0eff */
[----:B------:R-:W-:Y:S01]  /*bad0*/  VIADD R139, R4, 0xfffffffa ;  /* 0xfffffffa048b7836 */ /* 0x000fe20000000000 */
[----:B------:R-:W-:-:S03]  /*bae0*/  IADD3 R117, P2, PT, R10, R2, RZ ;  /* 0x000000020a757210 */ /* 0x000fc60007f5e0ff */
[----:B------:R-:W-:Y:S01]  /*baf0*/  STL [R1+0x1004], R35 ;  /* 0x0010042301007387 */ /* 0x000fe20000100800 */
[-C--:B------:R-:W-:Y:S02]  /*bb00*/  LEA.HI.X.SX32 R10, R10, R3.reuse, 0x1, P2 ;  /* 0x000000030a0a7211 */ /* 0x080fe400010f0eff */
[----:B0-----:R-:W-:Y:S01]  /*bb10*/  LEA.HI.X.SX32 R34, R5, R3, 0x1, P3 ;  /* 0x0000000305227211 */ /* 0x001fe200018f0eff */
[----:B------:R-:W-:Y:S01]  /*bb20*/  IMAD R5, R8, 0xf8, RZ ;  /* 0x000000f808057824 */ /* 0x000fe200078e02ff */
[----:B------:R-:W-:-:S03]  /*bb30*/  IADD3 R83, P3, PT, R0, R2, RZ ;  /* 0x0000000200537210 */ /* 0x000fc60007f7e0ff */
[----:B------:R0:W-:Y:S04]  /*bb40*/  STL [R1+0x100c], R34 ;  /* 0x00100c2201007387 */ /* 0x0001e80000100800 */
[----:B------:R-:W-:Y:S04]  /*bb50*/  STL [R1+0x1018], R117 ;  /* 0x0010187501007387 */ /* 0x000fe80000100800 */
[----:B------:R-:W-:Y:S01]  /*bb60*/  STL [R1+0x1028], R83 ;  /* 0x0010285301007387 */ /* 0x000fe20000100800 */
[----:B0-----:R-:W-:-:S03]  /*bb70*/  IADD3 R34, P2, PT, R164, R2, RZ ;  /* 0x00000002a4227210 */ /* 0x001fc60007f5e0ff */
[----:B------:R0:W-:Y:S01]  /*bb80*/  STL [R1+0x1014], R10 ;  /* 0x0010140a01007387 */ /* 0x0001e20000100800 */
[-C--:B------:R-:W-:Y:S02]  /*bb90*/  LEA.HI.X.SX32 R65, R164, R3.reuse, 0x1, P2 ;  /* 0x00000003a4417211 */ /* 0x080fe400010f0eff */
        /* <DEDUP_REMOVED lines=10> */
[----:B------:R-:W-:Y:S04]  /*bc40*/  STL [R1+0x1040], R157 ;  /* 0x0010409d01007387 */ /* 0x000fe80000100800 */
[----:B------:R-:W-:Y:S01]  /*bc50*/  STL [R1+0x1048], R153 ;  /* 0x0010489901007387 */ /* 0x000fe20000100800 */
[----:B0-----:R-:W-:Y:S02]  /*bc60*/  LEA.HI.X.SX32 R0, R160, R3, 0x1, P2 ;  /* 0x00000003a0007211 */ /* 0x001fe400010f0eff */
[----:B------:R-:W-:-:S03]  /*bc70*/  IADD3 R115, P2, PT, R156, R2, RZ ;  /* 0x000000029c737210 */ /* 0x000fc60007f5e0ff */
[----:B------:R0:W-:Y:S02]  /*bc80*/  STL [R1+0x103c], R0 ;  /* 0x00103c0001007387 */ /* 0x0001e40000100800 */
[----:B0-----:R-:W-:Y:S02]  /*bc90*/  LEA.HI.X.SX32 R0, R158, R3, 0x1, P3 ;  /* 0x000000039e007211 */ /* 0x001fe400018f0eff */
[----:B------:R-:W-:-:S03]  /*bca0*/  IADD3 R82, P3, PT, R154, R2, RZ ;  /* 0x000000029a527210 */ /* 0x000fc60007f7e0ff */
[----:B------:R0:W-:Y:S04]  /*bcb0*/  STL [R1+0x1044], R0 ;  /* 0x0010440001007387 */ /* 0x0001e80000100800 */
[----:B------:R-:W-:Y:S04]  /*bcc0*/  STL [R1+0x1050], R115 ;  /* 0x0010507301007387 */ /* 0x000fe80000100800 */
[----:B------:R-:W-:Y:S01]  /*bcd0*/  STL [R1+0x1068], R82 ;  /* 0x0010685201007387 */ /* 0x000fe20000100800 */
[----:B0-----:R-:W-:Y:S02]  /*bce0*/  LEA.HI.X.SX32 R0, R156, R3, 0x1, P2 ;  /* 0x000000039c007211 */ /* 0x001fe400010f0eff */
[----:B------:R-:W-:-:S03]  /*bcf0*/  IADD3 R35, P2, PT, R152, R2, RZ ;  /* 0x0000000298237210 */ /* 0x000fc60007f5e0ff */
[----:B------:R0:W-:Y:S01]  /*bd00*/  STL [R1+0x104c], R0 ;  /* 0x00104c0001007387 */ /* 0x0001e20000100800 */
[----:B------:R-:W-:Y:S02]  /*bd10*/  LEA.HI.X.SX32 R114, R152, R3, 0x1, P2 ;  /* 0x0000000398727211 */ /* 0x000fe400010f0eff */
[----:B------:R-:W-:-:S04]  /*bd20*/  IADD3 R80, P2, PT, R148, R2, RZ ;  /* 0x0000000294507210 */ /* 0x000fc80007f5e0ff */
[-C--:B------:R-:W-:Y:S02]  /*bd30*/  LEA.HI.X.SX32 R110, R148, R3.reuse, 0x1, P2 ;  /* 0x00000003946e7211 */ /* 0x080fe400010f0eff */
[-C--:B------:R-:W-:Y:S02]  /*bd40*/  IADD3 R68, P2, PT, R144, R2.reuse, RZ ;  /* 0x0000000290447210 */ /* 0x080fe40007f5e0ff */
[-C--:B0-----:R-:W-:Y:S02]  /*bd50*/  LEA.HI.X.SX32 R0, R154, R3.reuse, 0x1, P3 ;  /* 0x000000039a007211 */ /* 0x081fe400018f0eff */
[----:B------:R-:W-:Y:S02]  /*bd60*/  LEA.HI.X.SX32 R76, R144, R3, 0x1, P2 ;  /* 0x00000003904c7211 */ /* 0x000fe400010f0eff */
[-C--:B------:R-:W-:Y:S01]  /*bd70*/  IADD3 R67, P2, PT, R140, R2.reuse, RZ ;  /* 0x000000028c437210 */ /* 0x080fe20007f5e0ff */
[----:B------:R0:W-:Y:S01]  /*bd80*/  STL [R1+0x1064], R0 ;  /* 0x0010640001007387 */ /* 0x0001e20000100800 */
[----:B------:R-:W-:-:S02]  /*bd90*/  IADD3 R112, P3, PT, R150, R2, RZ ;  /* 0x0000000296707210 */ /* 0x000fc40007f7e0ff */
[-C--:B------:R-:W-:Y:S01]  /*bda0*/  LEA.HI.X.SX32 R69, R140, R3.reuse, 0x1, P2 ;  /* 0x000000038c457211 */ /* 0x080fe200010f0eff */
[----:B------:R-:W-:Y:S01]  /*bdb0*/  STL [R1+0x1070], R35 ;  /* 0x0010702301007387 */ /* 0x000fe20000100800 */
[CC--:B------:R-:W-:Y:S02]  /*bdc0*/  IADD3 R37, P2, PT, R5.reuse, R2.reuse, RZ ;  /* 0x0000000205257210 */ /* 0x0c0fe40007f5e0ff */
[-C--:B------:R-:W-:Y:S01]  /*bdd0*/  LEA.HI.X.SX32 R113, R150, R3.reuse, 0x1, P3 ;  /* 0x0000000396717211 */ /* 0x080fe200018f0eff */
[----:B------:R-:W-:Y:S01]  /*bde0*/  STL [R1+0x1078], R112 ;  /* 0x0010787001007387 */ /* 0x000fe20000100800 */
[----:B------:R-:W-:Y:S02]  /*bdf0*/  LEA.HI.X.SX32 R38, R5, R3, 0x1, P2 ;  /* 0x0000000305267211 */ /* 0x000fe400010f0eff */
[----:B------:R-:W-:Y:S01]  /*be00*/  PRMT R5, RZ, 0x7610, R5 ;  /* 0x00007610ff057816 */ /* 0x000fe20000000005 */
[----:B------:R-:W-:Y:S01]  /*be10*/  STL [R1+0x106c], R114 ;  /* 0x00106c7201007387 */ /* 0x000fe20000100800 */
[----:B------:R-:W-:-:S02]  /*be20*/  IADD3 R78, P3, PT, R146, R2, RZ ;  /* 0x00000002924e7210 */ /* 0x000fc40007f7e0ff */
[----:B------:R-:W-:Y:S01]  /*be30*/  PRMT R4, RZ, 0x7610, R4 ;  /* 0x00007610ff047816 */ /* 0x000fe20000000004 */
[----:B------:R-:W-:Y:S01]  /*be40*/  STL [R1+0x1080], R80 ;  /* 0x0010805001007387 */ /* 0x000fe20000100800 */
[-C--:B------:R-:W-:Y:S02]  /*be50*/  LEA.HI.X.SX32 R79, R146, R3.reuse, 0x1, P3 ;  /* 0x00000003924f7211 */ /* 0x080fe400018f0eff */
[CC--:B0-----:R-:W-:Y:S01]  /*be60*/  IADD3 R0, P3, PT, R142.reuse, R2.reuse, RZ ;  /* 0x000000028e007210 */ /* 0x0c1fe20007f7e0ff */
[----:B------:R-:W2:Y:S01]  /*be70*/  @!P4 LDG.E.U8 R5, desc[UR20][R2.64] ;  /* 0x000000140205c981 */ /* 0x000ea2000c1e1100 */
[----:B------:R-:W-:Y:S02]  /*be80*/  PRMT R111, RZ, 0x7610, R111 ;  /* 0x00007610ff6f7816 */ /* 0x000fe4000000006f */
[----:B------:R-:W-:Y:S01]  /*be90*/  LEA.HI.X.SX32 R36, R142, R3, 0x1, P3 ;  /* 0x000000038e247211 */ /* 0x000fe200018f0eff */
[----:B------:R-:W-:Y:S01]  /*bea0*/  STL [R1+0x1074], R113 ;  /* 0x0010747101007387 */ /* 0x000fe20000100800 */
[----:B------:R-:W-:-:S02]  /*beb0*/  IADD3 R39, P3, PT, R138, R2, RZ ;  /* 0x000000028a277210 */ /* 0x000fc40007f7e0ff */
[----:B------:R-:W-:Y:S01]  /*bec0*/  ISETP.GE.U32.AND P2, PT, R141, 0x7ffffefc, PT ;  /* 0x7ffffefc8d00780c */ /* 0x000fe20003f46070 */
[----:B------:R-:W-:Y:S01]  /*bed0*/  STL [R1+0x1088], R78 ;  /* 0x0010884e01007387 */ /* 0x000fe20000100800 */
[-C--:B------:R-:W-:Y:S02]  /*bee0*/  LEA.HI.X.SX32 R66, R138, R3.reuse, 0x1, P3 ;  /* 0x000000038a427211 */ /* 0x080fe400018f0eff */
[----:B------:R-:W-:Y:S01]  /*bef0*/  IADD3 R138, P3, PT, R2, R8, RZ ;  /* 0x00000008028a7210 */ /* 0x000fe20007f7e0ff */
[----:B------:R-:W-:Y:S03]  /*bf00*/  STL [R1+0x107c], R110 ;  /* 0x00107c6e01007387 */ /* 0x000fe60000100800 */
[----:B------:R-:W-:Y:S01]  /*bf10*/  LEA.HI.X.SX32 R10, R8, R3, 0x1, P3 ;  /* 0x00000003080a7211 */ /* 0x000fe200018f0eff */
[----:B------:R-:W-:Y:S01]  /*bf20*/  STL [R1+0x10a8], R68 ;  /* 0x0010a84401007387 */ /* 0x000fe20000100800 */
[----:B------:R-:W-:-:S03]  /*bf30*/  ISETP.GE.U32.AND P3, PT, R139, 0x7ffffefb, PT ;  /* 0x7ffffefb8b00780c */ /* 0x000fc60003f66070 */
        /* <DEDUP_REMOVED lines=12> */
[----:B--2---:R0:W-:Y:S04]  /*c000*/  STL [R1+0x3c4], R5 ;  /* 0x0003c40501007387 */ /* 0x0041e80000100800 */
[----:B------:R1:W-:Y:S01]  /*c010*/  STL.S16 [R1+0x3bc], R4 ;  /* 0x0003bc0401007387 */ /* 0x0003e20000100600 */
[----:B0-----:R-:W0:Y:S08]  /*c020*/  LDC R5, c[0x0][0x3a0] ;  /* 0x0000e800ff057b82 */ /* 0x001e300000000800 */
[----:B-1----:R-:W1:Y:S01]  /*c030*/  LDC R4, c[0x0][0x3a0] ;  /* 0x0000e800ff047b82 */ /* 0x002e620000000800 */
[----:B0-----:R-:W-:-:S05]  /*c040*/  VIADD R5, R5, 0xfffffff9 ;  /* 0xfffffff905057836 */ /* 0x001fca0000000000 */
[----:B------:R-:W-:Y:S01]  /*c050*/  ISETP.GE.U32.AND P4, PT, R5, 0x7ffffefa, PT ;  /* 0x7ffffefa0500780c */ /* 0x000fe20003f86070 */
[----:B-1----:R-:W-:Y:S02]  /*c060*/  VIADD R5, R4, 0xfffffff8 ;  /* 0xfffffff804057836 */ /* 0x002fe40000000000 */
[----:B------:R-:W2:Y:S01]  /*c070*/  LDL R4, [R1+0x3bc] ;  /* 0x0003bc0001047983 */ /* 0x000ea20000100800 */
[----:B------:R-:W-:-:S05]  /*c080*/  PRMT R139, RZ, 0x7610, R139 ;  /* 0x00007610ff8b7816 */ /* 0x000fca000000008b */
[----:B------:R0:W-:Y:S02]  /*c090*/  STL.S16 [R1+0x3c0], R139 ;  /* 0x0003c08b01007387 */ /* 0x0001e40000100600 */
[----:B0-----:R-:W-:Y:S02]  /*c0a0*/  @!P5 IMAD.MOV.U32 R139, RZ, RZ, R10 ;  /* 0x000000ffff8bd224 */ /* 0x001fe400078e000a */
[----:B------:R-:W3:Y:S04]  /*c0b0*/  LDL.LU R10, [R1+0x1a64] ;  /* 0x001a6400010a7983 */ /* 0x000ee80000300800 */
[----:B--2---:R-:W2:Y:S04]  /*c0c0*/  @!P5 LDG.E.U8 R4, desc[UR20][R138.64] ;  /* 0x000000148a04d981 */ /* 0x004ea8000c1e1100 */
[----:B--2---:R0:W-:Y:S04]  /*c0d0*/  @!P5 STL [R1+0x3bc], R4 ;  /* 0x0003bc040100d387 */ /* 0x0041e80000100800 */
[----:B------:R-:W2:Y:S01]  /*c0e0*/  LDL R139, [R1+0x1b8] ;  /* 0x0001b800018b7983 */ /* 0x000ea20000100800 */
[----:B0-----:R-:W0:Y:S01]  /*c0f0*/  LDC R4, c[0x0][0x3a0] ;  /* 0x0000e800ff047b82 */ /* 0x001e220000000800 */
[----:B------:R-:W-:Y:S01]  /*c100*/  ISETP.GE.U32.AND P5, PT, R5, 0x7ffffef9, PT ;  /* 0x7ffffef90500780c */ /* 0x000fe20003fa6070 */
[----:B0-----:R-:W-:-:S02]  /*c110*/  VIADD R5, R4, 0xfffffff7 ;  /* 0xfffffff704057836 */ /* 0x001fc40000000000 */
[----:B------:R-:W3:Y:S01]  /*c120*/  LDL R4, [R1+0x3c0] ;  /* 0x0003c00001047983 */ /* 0x000ee20000100800 */
[----:B--2---:R-:W-:Y:S02]  /*c130*/  @!P6 IMAD.MOV.U32 R138, RZ, RZ, R139 ;  /* 0x000000ffff8ae224 */ /* 0x004fe400078e008b */
[----:B------:R-:W-:Y:S02]  /*c140*/  @!P6 IMAD.MOV.U32 R139, RZ, RZ, R70 ;  /* 0x000000ffff8be224 */ /* 0x000fe400078e0046 */
[----:B------:R-:W2:Y:S04]  /*c150*/  LDL.LU R70, [R1+0x1a60] ;  /* 0x001a600001467983 */ /* 0x000ea80000300800 */
[----:B---3--:R-:W3:Y:S04]  /*c160*/  @!P6 LDG.E.U8 R4, desc[UR20][R138.64] ;  /* 0x000000148a04e981 */ /* 0x008ee8000c1e1100 */
[----:B---3--:R0:W-:Y:S04]  /*c170*/  @!P6 STL [R1+0x3c0], R4 ;  /* 0x0003c0040100e387 */ /* 0x0081e80000100800 */
[----:B------:R-:W3:Y:S01]  /*c180*/  LDL R139, [R1+0x1c0] ;  /* 0x0001c000018b7983 */ /* 0x000ee20000100800 */
[----:B------:R-:W-:-:S02]  /*c190*/  PRMT R10, RZ, 0x7610, R10 ;  /* 0x00007610ff0a7816 */ /* 0x000fc4000000000a */
[----:B--2---:R-:W-:Y:S01]  /*c1a0*/  PRMT R70, RZ, 0x7610, R70 ;  /* 0x00007610ff467816 */ /* 0x004fe20000000046 */
[----:B0-----:R-:W0:Y:S01]  /*c1b0*/  LDC R4, c[0x0][0x3a0] ;  /* 0x0000e800ff047b82 */ /* 0x001e220000000800 */
[----:B---3--:R-:W-:Y:S02]  /*c1c0*/  @!P0 IMAD.MOV.U32 R138, RZ, RZ, R139 ;  /* 0x000000ffff8a8224 */ /* 0x008fe400078e008b */
[----:B------:R-:W-:Y:S02]  /*c1d0*/  @!P0 IMAD.MOV.U32 R139, RZ, RZ, R40 ;  /* 0x000000ffff8b8224 */ /* 0x000fe400078e0028 */
[----:B------:R-:W2:Y:S04]  /*c1e0*/  LDL.LU R40, [R1+0x1a5c] ;  /* 0x001a5c0001287983 */ /* 0x000ea80000300800 */
[----:B------:R-:W3:Y:S04]  /*c1f0*/  @!P0 LDG.E.U8 R111, desc[UR20][R138.64] ;  /* 0x000000148a6f8981 */ /* 0x000ee8000c1e1100 */
[----:B------:R-:W2:Y:S04]  /*c200*/  LDL R138, [R1+0x1c4] ;  /* 0x0001c400018a7983 */ /* 0x000ea80000100800 */
[----:B------:R-:W2:Y:S04]  /*c210*/  LDL R139, [R1+0x1c8] ;  /* 0x0001c800018b7983 */ /* 0x000ea80000100800 */
[----:B---3--:R-:W-:Y:S01]  /*c220*/  STL [R1+0x178c], R111 ;  /* 0x00178c6f01007387 */ /* 0x008fe20000100800 */
[----:B--2---:R-:W-:-:S04]  /*c230*/  @!P2 LOP3.LUT R139, R139, R138, RZ, 0x3c, !PT ;  /* 0x0000008a8b8ba212 */ /* 0x004fc800078e3cff */
[----:B------:R-:W-:-:S04]  /*c240*/  @!P2 LOP3.LUT R138, R139, R138, RZ, 0x3c, !PT ;  /* 0x0000008a8b8aa212 */ /* 0x000fc800078e3cff */
[----:B------:R-:W-:-:S05]  /*c250*/  @!P2 LOP3.LUT R139, R139, R138, RZ, 0x3c, !PT ;  /* 0x0000008a8b8ba212 */ /* 0x000fca00078e3cff */
[----:B------:R-:W2:Y:S04]  /*c260*/  @!P2 LDG.E.U8 R10, desc[UR20][R138.64] ;  /* 0x000000148a0aa981 */ /* 0x000ea8000c1e1100 */
[----:B------:R-:W3:Y:S04]  /*c270*/  LDL R138, [R1+0x1cc] ;  /* 0x0001cc00018a7983 */ /* 0x000ee80000100800 */
[----:B------:R-:W3:Y:S01]  /*c280*/  LDL R139, [R1+0x1d0] ;  /* 0x0001d000018b7983 */ /* 0x000ee20000100800 */
[----:B------:R-:W-:-:S03]  /*c290*/  PRMT R40, RZ, 0x7610, R40 ;  /* 0x00007610ff287816 */ /* 0x000fc60000000028 */
[----:B--2---:R-:W-:Y:S01]  /*c2a0*/  STL [R1+0x1790], R10 ;  /* 0x0017900a01007387 */ /* 0x004fe20000100800 */
[----:B---3--:R-:W-:-:S04]  /*c2b0*/  @!P3 LOP3.LUT R139, R139, R138, RZ, 0x3c, !PT ;  /* 0x0000008a8b8bb212 */ /* 0x008fc800078e3cff */
[----:B------:R-:W-:-:S04]  /*c2c0*/  @!P3 LOP3.LUT R138, R139, R138, RZ, 0x3c, !PT ;  /* 0x0000008a8b8ab212 */ /* 0x000fc800078e3cff */
[----:B------:R-:W-:-:S05]  /*c2d0*/  @!P3 LOP3.LUT R139, R139, R138, RZ, 0x3c, !PT ;  /* 0x0000008a8b8bb212 */ /* 0x000fca00078e3cff */
[----:B------:R1:W2:Y:S04]  /*c2e0*/  @!P3 LDG.E.U8 R40, desc[UR20][R138.64] ;  /* 0x000000148a28b981 */ /* 0x0002a8000c1e1100 */
[----:B------:R-:W1:Y:S04]  /*c2f0*/  LDL R138, [R1+0x1d4] ;  /* 0x0001d400018a7983 */ /* 0x000e680000100800 */
[----:B------:R-:W1:Y:S01]  /*c300*/  LDL R139, [R1+0x1d8] ;  /* 0x0001d800018b7983 */ /* 0x000e620000100800 */
[----:B------:R-:W-:Y:S01]  /*c310*/  ISETP.GE.U32.AND P6, PT, R5, 0x7ffffef8, PT ;  /* 0x7ffffef80500780c */ /* 0x000fe20003fc6070 */
[----:B0-----:R-:W-:Y:S01]  /*c320*/  VIADD R5, R4, 0xfffffff6 ;  /* 0xfffffff604057836 */ /* 0x001fe20000000000 */
[----:B-1----:R-:W-:-:S04]  /*c330*/  @!P4 LOP3.LUT R139, R139, R138, RZ, 0x3c, !PT ;  /* 0x0000008a8b8bc212 */ /* 0x002fc800078e3cff */
[----:B------:R-:W-:-:S04]  /*c340*/  @!P4 LOP3.LUT R138, R139, R138, RZ, 0x3c, !PT ;  /* 0x0000008a8b8ac212 */ /* 0x000fc800078e3cff */
[----:B------:R-:W-:-:S05]  /*c350*/  @!P4 LOP3.LUT R139, R139, R138, RZ, 0x3c, !PT ;  /* 0x0000008a8b8bc212 */ /* 0x000fca00078e3cff */
[----:B------:R-:W3:Y:S01]  /*c360*/  @!P4 LDG.E.U8 R70, desc[UR20][R138.64] ;  /* 0x000000148a46c981 */ /* 0x000ee2000c1e1100 */
[----:B------:R-:W-:Y:S01]  /*c370*/  ISETP.GE.U32.AND P0, PT, R5, 0x7ffffef7, PT ;  /* 0x7ffffef70500780c */ /* 0x000fe20003f06070 */
[C---:B------:R-:W-:Y:S02]  /*c380*/  VIADD R5, R4.reuse, 0xfffffff5 ;  /* 0xfffffff504057836 */ /* 0x040fe40000000000 */
[----:B--2---:R-:W-:Y:S03]  /*c390*/  STL [R1+0x1794], R40 ;  /* 0x0017942801007387 */ /* 0x004fe60000100800 */
[----:B------:R-:W-:Y:S01]  /*c3a0*/  ISETP.GE.U32.AND P2, PT, R5, 0x7ffffef6, PT ;  /* 0x7ffffef60500780c */ /* 0x000fe20003f46070 */
[C---:B------:R-:W-:Y:S01]  /*c3b0*/  VIADD R5, R4.reuse, 0xfffffff4 ;  /* 0xfffffff404057836 */ /* 0x040fe20000000000 */
[----:B------:R-:W2:Y:S04]  /*c3c0*/  LDL R138, [R1+0x1dc] ;  /* 0x0001dc00018a7983 */ /* 0x000ea80000100800 */
[----:B------:R-:W2:Y:S01]  /*c3d0*/  LDL R139, [R1+0x1e0] ;  /* 0x0001e000018b7983 */ /* 0x000ea20000100800 */
[----:B------:R-:W-:Y:S01]  /*c3e0*/  ISETP.GE.U32.AND P3, PT, R5, 0x7ffffef5, PT ;  /* 0x7ffffef50500780c */ /* 0x000fe20003f66070 */
[----:B------:R-:W-:Y:S01]  /*c3f0*/  VIADD R5, R4, 0xfffffff3 ;  /* 0xfffffff304057836 */ /* 0x000fe20000000000 */
[----:B------:R-:W-:Y:S01]  /*c400*/  PRMT R4, RZ, 0x7610, R4 ;  /* 0x00007610ff047816 */ /* 0x000fe20000000004 */
[----:B---3--:R-:W-:Y:S04]  /*c410*/  STL [R1+0x1798], R70 ;  /* 0x0017984601007387 */ /* 0x008fe80000100800 */
[----:B------:R0:W-:Y:S04]  /*c420*/  STL.S16 [R1+0x628], R4 ;  /* 0x0006280401007387 */ /* 0x0001e80000100600 */
[----:B0-----:R-:W3:Y:S01]  /*c430*/  LDL R4, [R1+0x628] ;  /* 0x0006280001047983 */ /* 0x001ee20000100800 */
[----:B--2---:R-:W-:-:S04]  /*c440*/  @!P5 LOP3.LUT R139, R139, R138, RZ, 0x3c, !PT ;  /* 0x0000008a8b8bd212 */ /* 0x004fc800078e3cff */
[----:B------:R-:W-:-:S04]  /*c450*/  @!P5 LOP3.LUT R138, R139, R138, RZ, 0x3c, !PT ;  /* 0x0000008a8b8ad212 */ /* 0x000fc800078e3cff */
[----:B------:R-:W-:Y:S02]  /*c460*/  @!P5 LOP3.LUT R139, R139, R138, RZ, 0x3c, !PT ;  /* 0x0000008a8b8bd212 */ /* 0x000fe400078e3cff */
[----:B------:R-:W-:-:S03]  /*c470*/  ISETP.GE.U32.AND P4, PT, R5, 0x7ffffef4, PT ;  /* 0x7ffffef40500780c */ /* 0x000fc60003f86070 */
[----:B---3--:R-:W2:Y:S01]  /*c480*/  @!P5 LDG.E.U8 R4, desc[UR20][R138.64] ;  /* 0x000000148a04d981 */ /* 0x008ea2000c1e1100 */
[----:B------:R-:W-:-:S05]  /*c490*/  PRMT R5, RZ, 0x7610, R5 ;  /* 0x00007610ff057816 */ /* 0x000fca0000000005 */
[----:B------:R0:W-:Y:S02]  /*c4a0*/  STL.S16 [R1+0x3a8], R5 ;  /* 0x0003a80501007387 */ /* 0x0001e40000100600 */
[----:B0-----:R-:W0:Y:S02]  /*c4b0*/  LDC R5, c[0x0][0x3a0] ;  /* 0x0000e800ff057b82 */ /* 0x001e240000000800 */
[----:B0-----:R-:W-:Y:S01]  /*c4c0*/  VIADD R5, R5, 0xfffffff2 ;  /* 0xfffffff205057836 */ /* 0x001fe20000000000 */
[----:B--2---:R0:W-:Y:S04]  /*c4d0*/  @!P5 STL [R1+0x628], R4 ;  /* 0x000628040100d387 */ /* 0x0041e80000100800 */
[----:B------:R-:W2:Y:S04]  /*c4e0*/  LDL R138, [R1+0x1e4] ;  /* 0x0001e400018a7983 */ /* 0x000ea80000100800 */
[----:B------:R-:W2:Y:S01]  /*c4f0*/  LDL R139, [R1+0x1e8] ;  /* 0x0001e800018b7983 */ /* 0x000ea20000100800 */
[----:B0-----:R-:W0:Y:S01]  /*c500*/  LDC R4, c[0x0][0x3a0] ;  /* 0x0000e800ff047b82 */ /* 0x001e220000000800 */
[----:B------:R-:W-:Y:S01]  /*c510*/  ISETP.GE.U32.AND P5, PT, R5, 0x7ffffef3, PT ;  /* 0x7ffffef30500780c */ /* 0x000fe20003fa6070 */
[----:B0-----:R-:W-:-:S02]  /*c520*/  VIADD R5, R4, 0xfffffff1 ;  /* 0xfffffff104057836 */ /* 0x001fc40000000000 */
[----:B------:R-:W3:Y:S01]  /*c530*/  LDL R4, [R1+0x3a8] ;  /* 0x0003a80001047983 */ /* 0x000ee20000100800 */
[----:B--2---:R-:W-:-:S04]  /*c540*/  @!P6 LOP3.LUT R139, R139, R138, RZ, 0x3c, !PT ;  /* 0x0000008a8b8be212 */ /* 0x004fc800078e3cff */
[----:B------:R-:W-:-:S04]  /*c550*/  @!P6 LOP3.LUT R138, R139, R138, RZ, 0x3c, !PT ;  /* 0x0000008a8b8ae212 */ /* 0x000fc800078e3cff */
[----:B------:R-:W-:-:S05]  /*c560*/  @!P6 LOP3.LUT R139, R139, R138, RZ, 0x3c, !PT ;  /* 0x0000008a8b8be212 */ /* 0x000fca00078e3cff */
[----:B---3--:R0:W2:Y:S02]  /*c570*/  @!P6 LDG.E.U8 R4, desc[UR20][R138.64] ;  /* 0x000000148a04e981 */ /* 0x0080a4000c1e1100 */
[----:B0-----:R-:W-:Y:S02]  /*c580*/  PRMT R138, RZ, 0x7610, R138 ;  /* 0x00007610ff8a7816 */ /* 0x001fe4000000008a */
[----:B--2---:R0:W-:Y:S02]  /*c590*/  @!P6 STL [R1+0x3a8], R4 ;  /* 0x0003a8040100e387 */ /* 0x0041e40000100800 */
[----:B0-----:R-:W0:Y:S01]  /*c5a0*/  LDC R4, c[0x0][0x3a0] ;  /* 0x0000e800ff047b82 */ /* 0x001e220000000800 */
[----:B------:R-:W-:Y:S01]  /*c5b0*/  ISETP.GE.U32.AND P6, PT, R5, 0x7ffffef2, PT ;  /* 0x7ffffef20500780c */ /* 0x000fe20003fc6070 */
[----:B------:R1:W-:Y:S01]  /*c5c0*/  STL.S16 [R1+0x3a0], R138 ;  /* 0x0003a08a01007387 */ /* 0x0003e20000100600 */
[----:B0-----:R-:W-:-:S03]  /*c5d0*/  VIADD R5, R4, 0xfffffff0 ;  /* 0xfffffff004057836 */ /* 0x001fc60000000000 */
[----:B------:R-:W2:Y:S01]  /*c5e0*/  LDL R4, [R1+0x3a0] ;  /* 0x0003a00001047983 */ /* 0x000ea20000100800 */
[----:B-1----:R-:W-:Y:S02]  /*c5f0*/  @!P0 IMAD.MOV.U32 R138, RZ, RZ, R7 ;  /* 0x000000ffff8a8224 */ /* 0x002fe400078e0007 */
[----:B------:R-:W-:Y:S02]  /*c600*/  @!P0 IMAD.MOV.U32 R139, RZ, RZ, R108 ;  /* 0x000000ffff8b8224 */ /* 0x000fe400078e006c */
[----:B------:R-:W3:Y:S04]  /*c610*/  LDL.LU R108, [R1+0x1a58] ;  /* 0x001a5800016c7983 */ /* 0x000ee80000300800 */
[----:B------:R-:W3:Y:S04]  /*c620*/  LDL.LU R7, [R1+0x1a54] ;  /* 0x001a540001077983 */ /* 0x000ee80000300800 */
[----:B--2---:R-:W2:Y:S04]  /*c630*/  @!P0 LDG.E.U8 R4, desc[UR20][R138.64] ;  /* 0x000000148a048981 */ /* 0x004ea8000c1e1100 */
[----:B--2---:R0:W-:Y:S04]  /*c640*/  @!P0 STL [R1+0x3a0], R4 ;  /* 0x0003a00401008387 */ /* 0x0041e80000100800 */
[----:B------:R-:W2:Y:S04]  /*c650*/  LDL R138, [R1+0x1f4] ;  /* 0x0001f400018a7983 */ /* 0x000ea80000100800 */
[----:B------:R-:W2:Y:S01]  /*c660*/  LDL R139, [R1+0x1f8] ;  /* 0x0001f800018b7983 */ /* 0x000ea20000100800 */
[----:B------:R-:W-:Y:S01]  /*c670*/  PRMT R40, RZ, 0x7610, R40 ;  /* 0x00007610ff287816 */ /* 0x000fe20000000028 */
[----:B0-----:R-:W0:Y:S01]  /*c680*/  LDC R4, c[0x0][0x3a0] ;  /* 0x0000e800ff047b82 */ /* 0x001e220000000800 */
[----:B--2---:R-:W-:-:S04]  /*c690*/  @!P2 LOP3.LUT R139, R139, R138, RZ, 0x3c, !PT ;  /* 0x0000008a8b8ba212 */ /* 0x004fc800078e3cff */
[----:B------:R-:W-:-:S04]  /*c6a0*/  @!P2 LOP3.LUT R138, R139, R138, RZ, 0x3c, !PT ;  /* 0x0000008a8b8aa212 */ /* 0x000fc800078e3cff */
[----:B------:R-:W-:-:S05]  /*c6b0*/  @!P2 LOP3.LUT R139, R139, R138, RZ, 0x3c, !PT ;  /* 0x0000008a8b8ba212 */ /* 0x000fca00078e3cff */
[----:B------:R1:W2:Y:S01]  /*c6c0*/  @!P2 LDG.E.U8 R40, desc[UR20][R138.64] ;  /* 0x000000148a28a981 */ /* 0x0002a2000c1e1100 */
[----:B---3--:R-:W-:Y:S01]  /*c6d0*/  PRMT R108, RZ, 0x7610, R108 ;  /* 0x00007610ff6c7816 */ /* 0x008fe2000000006c */
[----:B-1----:R-:W-:Y:S02]  /*c6e0*/  @!P3 IMAD.MOV.U32 R138, RZ, RZ, R41 ;  /* 0x000000ffff8ab224 */ /* 0x002fe400078e0029 */
[----:B------:R-:W-:-:S05]  /*c6f0*/  @!P3 IMAD.MOV.U32 R139, RZ, RZ, R71 ;  /* 0x000000ffff8bb224 */ /* 0x000fca00078e0047 */
[----:B------:R-:W3:Y:S04]  /*c700*/  @!P3 LDG.E.U8 R108, desc[UR20][R138.64] ;  /* 0x000000148a6cb981 */ /* 0x000ee8000c1e1100 */
[----:B--2---:R-:W-:Y:S04]  /*c710*/  STL [R1+0x17a8], R40 ;  /* 0x0017a82801007387 */ /* 0x004fe80000100800 */
[----:B------:R-:W2:Y:S04]  /*c720*/  LDL.LU R71, [R1+0x1a50] ;  /* 0x001a500001477983 */ /* 0x000ea80000300800 */
[----:B------:R-:W2:Y:S04]  /*c730*/  LDL.LU R41, [R1+0x1a4c] ;  /* 0x001a4c0001297983 */ /* 0x000ea80000300800 */
[----:B------:R-:W2:Y:S04]  /*c740*/  LDL R138, [R1+0x204] ;  /* 0x00020400018a7983 */ /* 0x000ea80000100800 */
[----:B------:R-:W2:Y:S01]  /*c750*/  LDL R139, [R1+0x208] ;  /* 0x00020800018b7983 */ /* 0x000ea20000100800 */
[----:B------:R-:W-:-:S03]  /*c760*/  PRMT R7, RZ, 0x7610, R7 ;  /* 0x00007610ff077816 */ /* 0x000fc60000000007 */
        /* <DEDUP_REMOVED lines=15> */
[----:B------:R-:W-:Y:S02]  /*c860*/  PRMT R71, RZ, 0x7610, R71 ;  /* 0x00007610ff477816 */ /* 0x000fe40000000047 */
[----:B------:R-:W-:Y:S01]  /*c870*/  ISETP.GE.U32.AND P0, PT, R5, 0x7ffffef1, PT ;  /* 0x7ffffef10500780c */ /* 0x000fe20003f06070 */
[----:B0-----:R-:W-:-:S05]  /*c880*/  VIADD R5, R4, 0xffffffef ;  /* 0xffffffef04057836 */ /* 0x001fca0000000000 */
[----:B------:R-:W-:Y:S01]  /*c890*/  ISETP.GE.U32.AND P2, PT, R5, 0x7ffffef0, PT ;  /* 0x7ffffef00500780c */ /* 0x000fe20003f46070 */
[----:B------:R-:W-:Y:S01]  /*c8a0*/  VIADD R5, R4, 0xffffffee ;  /* 0xffffffee04057836 */ /* 0x000fe20000000000 */
        /* <DEDUP_REMOVED lines=181> */
[----:B------:R-:W-:-:S05]  /*d400*/  VIADD R5, R4, 0xffffffdd ;  /* 0xffffffdd04057836 */ /* 0x000fca0000000000 */
[----:B------:R-:W-:Y:S01]  /*d410*/  ISETP.GE.U32.AND P2, PT, R5, 0x7ffffede, PT ;  /* 0x7ffffede0500780c */ /* 0x000fe20003f46070 */
[C---:B------:R-:W-:Y:S01]  /*d420*/  VIADD R5, R4.reuse, 0xffffffdc ;  /* 0xffffffdc04057836 */ /* 0x040fe20000000000 */
[----:B--2---:R-:W-:Y:S04]  /*d430*/  STL [R1+0x17d0], R43 ;  /* 0x0017d02b01007387 */ /* 0x004fe80000100800 */
[----:B------:R-:W-:Y:S01]  /*d440*/  ISETP.GE.U32.AND P3, PT, R5, 0x7ffffedd, PT ;  /* 0x7ffffedd0500780c */ /* 0x000fe20003f66070 */
[----:B------:R-:W-:Y:S01]  /*d450*/  VIADD R5, R4, 0xffffffdb ;  /* 0xffffffdb04057836 */ /* 0x000fe20000000000 */
[----:B------:R-:W-:Y:S01]  /*d460*/  PRMT R4, RZ, 0x7610, R4 ;  /* 0x00007610ff047816 */ /* 0x000fe20000000004 */
[----:B------:R-:W2:Y:S03]  /*d470*/  LDL R139, [R1+0x29c] ;  /* 0x00029c00018b7983 */ /* 0x000ea60000100800 */
[----:B------:R-:W-:Y:S01]  /*d480*/  ISETP.GE.U32.AND P4, PT, R5, 0x7ffffedc, PT ;  /* 0x7ffffedc0500780c */ /* 0x000fe20003f86070 */
[----:B---3--:R-:W-:Y:S04]  /*d490*/  STL [R1+0x17d4], R74 ;  /* 0x0017d44a01007387 */ /* 0x008fe80000100800 */
[----:B------:R0:W-:Y:S02]  /*d4a0*/  STL.S16 [R1+0x5cc], R4 ;  /* 0x0005cc0401007387 */ /* 0x0001e40000100600 */
[----:B0-----:R-:W0:Y:S02]  /*d4b0*/  LDC R4, c[0x0][0x3a0] ;  /* 0x0000e800ff047b82 */ /* 0x001e240000000800 */
[----:B0-----:R-:W-:-:S02]  /*d4c0*/  VIADD R5, R4, 0xffffffda ;  /* 0xffffffda04057836 */ /* 0x001fc40000000000 */
[----:B------:R-:W2:Y:S01]  /*d4d0*/  LDL R4, [R1+0x5cc] ;  /* 0x0005cc0001047983 */ /* 0x000ea20000100800 */
[----:B------:R-:W-:-:S05]  /*d4e0*/  PRMT R138, RZ, 0x7610, R138 ;  /* 0x00007610ff8a7816 */ /* 0x000fca000000008a */
[----:B------:R0:W-:Y:S02]  /*d4f0*/  STL.S16 [R1+0x354], R138 ;  /* 0x0003548a01007387 */ /* 0x0001e40000100600 */
[----:B0-----:R-:W-:Y:S02]  /*d500*/  @!P5 IMAD.MOV.U32 R138, RZ, RZ, R6 ;  /* 0x000000ffff8ad224 */ /* 0x001fe400078e0006 */
[----:B------:R-:W3:Y:S04]  /*d510*/  LDL.LU R6, [R1+0x1a28] ;  /* 0x001a280001067983 */ /* 0x000ee80000300800 */
[----:B--2---:R-:W2:Y:S04]  /*d520*/  @!P5 LDG.E.U8 R4, desc[UR20][R138.64] ;  /* 0x000000148a04d981 */ /* 0x004ea8000c1e1100 */
        /* <DEDUP_REMOVED lines=96> */
[----:B---3--:R0:W2:Y:S01]  /*db30*/  @!P2 LDG.E.U8 R4, desc[UR20][R138.64] ;  /* 0x000000148a04a981 */ /* 0x0080a2000c1e1100 */
[----:B------:R-:W-:Y:S01]  /*db40*/  PRMT R9, RZ, 0x7610, R9 ;  /* 0x00007610ff097816 */ /* 0x000fe20000000009 */
[----:B0-----:R-:W-:Y:S02]  /*db50*/  @!P3 IMAD.MOV.U32 R138, RZ, RZ, R13 ;  /* 0x000000ffff8ab224 */ /* 0x001fe400078e000d */
[----:B------:R-:W-:-:S05]  /*db60*/  @!P3 IMAD.MOV.U32 R139, RZ, RZ, R105 ;  /* 0x000000ffff8bb224 */ /* 0x000fca00078e0069 */
[----:B------:R0:W3:Y:S04]  /*db70*/  @!P3 LDG.E.U8 R9, desc[UR20][R138.64] ;  /* 0x000000148a09b981 */ /* 0x0000e8000c1e1100 */
[----:B--2---:R1:W-:Y:S04]  /*db80*/  @!P2 STL [R1+0x338], R4 ;  /* 0x000338040100a387 */ /* 0x0043e80000100800 */
[----:B------:R-:W2:Y:S04]  /*db90*/  LDL.LU R105, [R1+0x1a10] ;  /* 0x001a100001697983 */ /* 0x000ea80000300800 */
[----:B------:R-:W2:Y:S01]  /*dba0*/  LDL.LU R13, [R1+0x1a0c] ;  /* 0x001a0c00010d7983 */ /* 0x000ea20000300800 */
[----:B------:R-:W-:Y:S01]  /*dbb0*/  PRMT R136, RZ, 0x7610, R136 ;  /* 0x00007610ff887816 */ /* 0x000fe20000000088 */
[----:B-1----:R-:W1:Y:S02]  /*dbc0*/  LDC R4, c[0x0][0x3a0] ;  /* 0x0000e800ff047b82 */ /* 0x002e640000000800 */
[----:B------:R-:W0:Y:S04]  /*dbd0*/  LDL R138, [R1+0xaf4] ;  /* 0x000af400018a7983 */ /* 0x000e280000100800 */
[----:B------:R-:W0:Y:S02]  /*dbe0*/  LDL R139, [R1+0xaf8] ;  /* 0x000af800018b7983 */ /* 0x000e240000100800 */
[----:B0-----:R-:W-:-:S04]  /*dbf0*/  @!P4 LOP3.LUT R139, R139, R138, RZ, 0x3c, !PT ;  /* 0x0000008a8b8bc212 */ /* 0x001fc800078e3cff */
[----:B------:R-:W-:-:S04]  /*dc00*/  @!P4 LOP3.LUT R138, R139, R138, RZ, 0x3c, !PT ;  /* 0x0000008a8b8ac212 */ /* 0x000fc800078e3cff */
[----:B------:R-:W-:-:S05]  /*dc10*/  @!P4 LOP3.LUT R139, R139, R138, RZ, 0x3c, !PT ;  /* 0x0000008a8b8bc212 */ /* 0x000fca00078e3cff */
[----:B------:R0:W4:Y:S01]  /*dc20*/  @!P4 LDG.E.U8 R136, desc[UR20][R138.64] ;  /* 0x000000148a88c981 */ /* 0x000122000c1e1100 */
[----:B--2---:R-:W-:-:S03]  /*dc30*/  PRMT R105, RZ, 0x7610, R105 ;  /* 0x00007610ff697816 */ /* 0x004fc60000000069 */
[----:B---3--:R-:W-:Y:S01]  /*dc40*/  STL [R1+0x17ec], R9 ;  /* 0x0017ec0901007387 */ /* 0x008fe20000100800 */
[----:B0-----:R-:W-:Y:S02]  /*dc50*/  @!P5 IMAD.MOV.U32 R138, RZ, RZ, R45 ;  /* 0x000000ffff8ad224 */ /* 0x001fe400078e002d */
[----:B------:R-:W-:-:S05]  /*dc60*/  @!P5 IMAD.MOV.U32 R139, RZ, RZ, R73 ;  /* 0x000000ffff8bd224 */ /* 0x000fca00078e0049 */
[----:B------:R-:W2:Y:S04]  /*dc70*/  @!P5 LDG.E.U8 R105, desc[UR20][R138.64] ;  /* 0x000000148a69d981 */ /* 0x000ea8000c1e1100 */
[----:B----4-:R-:W-:Y:S04]  /*dc80*/  STL [R1+0x17f0], R136 ;  /* 0x0017f08801007387 */ /* 0x010fe80000100800 */
[----:B------:R-:W3:Y:S04]  /*dc90*/  LDL.LU R73, [R1+0x1a08] ;  /* 0x001a080001497983 */ /* 0x000ee80000300800 */
[----:B------:R-:W4:Y:S04]  /*dca0*/  LDL.LU R45, [R1+0x1a04] ;  /* 0x001a0400012d7983 */ /* 0x000f280000300800 */
[----:B------:R-:W3:Y:S04]  /*dcb0*/  LDL R138, [R1+0xb04] ;  /* 0x000b0400018a7983 */ /* 0x000ee80000100800 */
[----:B------:R-:W3:Y:S01]  /*dcc0*/  LDL R139, [R1+0xb08] ;  /* 0x000b0800018b7983 */ /* 0x000ee20000100800 */
[----:B------:R-:W-:-:S03]  /*dcd0*/  PRMT R13, RZ, 0x7610, R13 ;  /* 0x00007610ff0d7816 */ /* 0x000fc6000000000d */
[----:B--2---:R-:W-:Y:S01]  /*dce0*/  STL [R1+0x17f4], R105 ;  /* 0x0017f46901007387 */ /* 0x004fe20000100800 */
[----:B---3--:R-:W-:-:S04]  /*dcf0*/  @!P6 LOP3.LUT R139, R139, R138, RZ, 0x3c, !PT ;  /* 0x0000008a8b8be212 */ /* 0x008fc800078e3cff */
[----:B------:R-:W-:-:S04]  /*dd00*/  @!P6 LOP3.LUT R138, R139, R138, RZ, 0x3c, !PT ;  /* 0x0000008a8b8ae212 */ /* 0x000fc800078e3cff */
[----:B------:R-:W-:-:S05]  /*dd10*/  @!P6 LOP3.LUT R139, R139, R138, RZ, 0x3c, !PT ;  /* 0x0000008a8b8be212 */ /* 0x000fca00078e3cff */
[----:B------:R-:W2:Y:S04]  /*dd20*/  @!P6 LDG.E.U8 R13, desc[UR20][R138.64] ;  /* 0x000000148a0de981 */ /* 0x000ea8000c1e1100 */
[----:B------:R-:W3:Y:S04]  /*dd30*/  LDL R138, [R1+0xb0c] ;  /* 0x000b0c00018a7983 */ /* 0x000ee80000100800 */
[----:B------:R-:W3:Y:S01]  /*dd40*/  LDL R139, [R1+0xb10] ;  /* 0x000b1000018b7983 */ /* 0x000ee20000100800 */
[----:B----4-:R-:W-:-:S03]  /*dd50*/  PRMT R45, RZ, 0x7610, R45 ;  /* 0x00007610ff2d7816 */ /* 0x010fc6000000002d */
[----:B--2---:R-:W-:Y:S01]  /*dd60*/  STL [R1+0x17f8], R13 ;  /* 0x0017f80d01007387 */ /* 0x004fe20000100800 */
[----:B---3--:R-:W-:-:S04]  /*dd70*/  @!P0 LOP3.LUT R139, R139, R138, RZ, 0x3c, !PT ;  /* 0x0000008a8b8b8212 */ /* 0x008fc800078e3cff */
[----:B------:R-:W-:-:S04]  /*dd80*/  @!P0 LOP3.LUT R138, R139, R138, RZ, 0x3c, !PT ;  /* 0x0000008a8b8a8212 */ /* 0x000fc800078e3cff */
[----:B------:R-:W-:-:S05]  /*dd90*/  @!P0 LOP3.LUT R139, R139, R138, RZ, 0x3c, !PT ;  /* 0x0000008a8b8b8212 */ /* 0x000fca00078e3cff */
[----:B------:R0:W2:Y:S04]  /*dda0*/  @!P0 LDG.E.U8 R45, desc[UR20][R138.64] ;  /* 0x000000148a2d8981 */ /* 0x0000a8000c1e1100 */
[----:B------:R-:W0:Y:S04]  /*ddb0*/  LDL R138, [R1+0xb14] ;  /* 0x000b1400018a7983 */ /* 0x000e280000100800 */
[----:B------:R-:W0:Y:S01]  /*ddc0*/  LDL R139, [R1+0xb18] ;  /* 0x000b1800018b7983 */ /* 0x000e220000100800 */
[----:B------:R-:W-:Y:S02]  /*ddd0*/  ISETP.GE.U32.AND P2, PT, R5, 0x7ffffed2, PT ;  /* 0x7ffffed20500780c */ /* 0x000fe40003f46070 */
[----:B------:R-:W-:Y:S01]  /*dde0*/  PRMT R73, RZ, 0x7610, R73 ;  /* 0x00007610ff497816 */ /* 0x000fe20000000049 */
[----:B-1----:R-:W-:-:S05]  /*ddf0*/  VIADD R5, R4, 0xffffffd0 ;  /* 0xffffffd004057836 */ /* 0x002fca0000000000 */
[----:B------:R-:W-:Y:S01]  /*de00*/  ISETP.GE.U32.AND P3, PT, R5, 0x7ffffed1, PT ;  /* 0x7ffffed10500780c */ /* 0x000fe20003f66070 */
[----:B------:R-:W-:-:S04]  /*de10*/  VIADD R5, R4, 0xffffffcf ;  /* 0xffffffcf04057836 */ /* 0x000fc80000000000 */
[----:B0-----:R-:W-:-:S04]  /*de20*/  @!P2 LOP3.LUT R139, R139, R138, RZ, 0x3c, !PT ;  /* 0x0000008a8b8ba212 */ /* 0x001fc800078e3cff */
[----:B------:R-:W-:-:S04]  /*de30*/  @!P2 LOP3.LUT R138, R139, R138, RZ, 0x3c, !PT ;  /* 0x0000008a8b8aa212 */ /* 0x000fc800078e3cff */
[----:B------:R-:W-:-:S05]  /*de40*/  @!P2 LOP3.LUT R139, R139, R138, RZ, 0x3c, !PT ;  /* 0x0000008a8b8ba212 */ /* 0x000fca00078e3cff */
[----:B------:R0:W3:Y:S01]  /*de50*/  @!P2 LDG.E.U8 R73, desc[UR20][R138.64] ;  /* 0x000000148a49a981 */ /* 0x0000e2000c1e1100 */
[----:B------:R-:W-:Y:S01]  /*de60*/  ISETP.GE.U32.AND P4, PT, R5, 0x7ffffed0, PT ;  /* 0x7ffffed00500780c */ /* 0x000fe20003f86070 */
[----:B------:R-:W-:-:S05]  /*de70*/  VIADD R5, R4, 0xffffffce ;  /* 0xffffffce04057836 */ /* 0x000fca0000000000 */
[----:B------:R-:W-:Y:S01]  /*de80*/  ISETP.GE.U32.AND P5, PT, R5, 0x7ffffecf, PT ;  /* 0x7ffffecf0500780c */ /* 0x000fe20003fa6070 */
[----:B------:R-:W-:-:S05]  /*de90*/  VIADD R5, R4, 0xffffffcd ;  /* 0xffffffcd04057836 */ /* 0x000fca0000000000 */
[----:B------:R-:W-:Y:S01]  /*dea0*/  ISETP.GE.U32.AND P6, PT, R5, 0x7ffffece, PT ;  /* 0x7ffffece0500780c */ /* 0x000fe20003fc6070 */
[C---:B------:R-:W-:Y:S01]  /*deb0*/  VIADD R5, R4.reuse, 0xffffffcc ;  /* 0xffffffcc04057836 */ /* 0x040fe20000000000 */
[----:B0-----:R-:W-:Y:S01]  /*dec0*/  PRMT R138, RZ, 0x7610, R138 ;  /* 0x00007610ff8a7816 */ /* 0x001fe2000000008a */
[----:B--2---:R-:W-:Y:S03]  /*ded0*/  STL [R1+0x17fc], R45 ;  /* 0x0017fc2d01007387 */ /* 0x004fe60000100800 */
[----:B------:R-:W-:Y:S01]  /*dee0*/  ISETP.GE.U32.AND P0, PT, R5, 0x7ffffecd, PT ;  /* 0x7ffffecd0500780c */ /* 0x000fe20003f06070 */
[C---:B------:R-:W-:Y:S01]  /*def0*/  VIADD R5, R4.reuse, 0xffffffcb ;  /* 0xffffffcb04057836 */ /* 0x040fe20000000000 */
[----:B------:R-:W-:Y:S04]  /*df00*/  STL.64 [R1+0x1848], R44 ;  /* 0x0018482c01007387 */ /* 0x000fe80000100a00 */
[----:B------:R-:W2:Y:S01]  /*df10*/  LDL R139, [R1+0xb1c] ;  /* 0x000b1c00018b7983 */ /* 0x000ea20000100800 */
[----:B------:R-:W-:Y:S01]  /*df20*/  ISETP.GE.U32.AND P2, PT, R5, 0x7ffffecc, PT ;  /* 0x7ffffecc0500780c */ /* 0x000fe20003f46070 */
[----:B------:R-:W-:-:S02]  /*df30*/  VIADD R5, R4, 0xffffffca ;  /* 0xffffffca04057836 */ /* 0x000fc40000000000 */
[----:B---3--:R-:W-:Y:S04]  /*df40*/  STL [R1+0x1800], R73 ;  /* 0x0018004901007387 */ /* 0x008fe80000100800 */
[----:B------:R0:W-:Y:S04]  /*df50*/  STL.S16 [R1+0x5c4], R138 ;  /* 0x0005c48a01007387 */ /* 0x0001e80000100600 */
[----:B------:R-:W2:Y:S01]  /*df60*/  LDL R4, [R1+0x5c4] ;  /* 0x0005c40001047983 */ /* 0x000ea20000100800 */
[----:B0-----:R-:W-:-:S03]  /*df70*/  @!P3 IMAD.MOV.U32 R138, RZ, RZ, R137 ;  /* 0x000000ffff8ab224 */ /* 0x001fc600078e0089 */
        /* <DEDUP_REMOVED lines=11> */
[----:B------:R-:W-:Y:S01]  /*e030*/  PRMT R106, RZ, 0x7610, R106 ;  /* 0x00007610ff6a7816 */ /* 0x000fe2000000006a */
[----:B-1----:R-:W-:Y:S02]  /*e040*/  @!P5 IMAD.MOV.U32 R138, RZ, RZ, R14 ;  /* 0x000000ffff8ad224 */ /* 0x002fe400078e000e */
[----:B------:R-:W-:-:S05]  /*e050*/  @!P5 IMAD.MOV.U32 R139, RZ, RZ, R104 ;  /* 0x000000ffff8bd224 */ /* 0x000fca00078e0068 */
[----:B------:R1:W4:Y:S04]  /*e060*/  @!P5 LDG.E.U8 R106, desc[UR20][R138.64] ;  /* 0x000000148a6ad981 */ /* 0x000328000c1e1100 */
[----:B--2---:R-:W-:Y:S04]  /*e070*/  STL [R1+0x1804], R13 ;  /* 0x0018040d01007387 */ /* 0x004fe80000100800 */
[----:B------:R-:W2:Y:S04]  /*e080*/  LDL.LU R104, [R1+0x19fc] ;  /* 0x0019fc0001687983 */ /* 0x000ea80000300800 */
[----:B------:R-:W2:Y:S04]  /*e090*/  LDL.LU R14, [R1+0x19f8] ;  /* 0x0019f800010e7983 */ /* 0x000ea80000300800 */
[----:B------:R-:W1:Y:S04]  /*e0a0*/  LDL R138, [R1+0xb34] ;  /* 0x000b3400018a7983 */ /* 0x000e680000100800 */
[----:B------:R-:W1:Y:S01]  /*e0b0*/  LDL R139, [R1+0xb38] ;  /* 0x000b3800018b7983 */ /* 0x000e620000100800 */
[----:B---3--:R-:W-:-:S02]  /*e0c0*/  PRMT R137, RZ, 0x7610, R137 ;  /* 0x00007610ff897816 */ /* 0x008fc40000000089 */
[----:B-1----:R-:W-:-:S04]  /*e0d0*/  @!P6 LOP3.LUT R139, R139, R138, RZ, 0x3c, !PT ;  /* 0x0000008a8b8be212 */ /* 0x002fc800078e3cff */
[----:B------:R-:W-:-:S04]  /*e0e0*/  @!P6 LOP3.LUT R138, R139, R138, RZ, 0x3c, !PT ;  /* 0x0000008a8b8ae212 */ /* 0x000fc800078e3cff */
[----:B------:R-:W-:-:S05]  /*e0f0*/  @!P6 LOP3.LUT R139, R139, R138, RZ, 0x3c, !PT ;  /* 0x0000008a8b8be212 */ /* 0x000fca00078e3cff */
[----:B------:R1:W3:Y:S01]  /*e100*/  @!P6 LDG.E.U8 R137, desc[UR20][R138.64] ;  /* 0x000000148a89e981 */ /* 0x0002e2000c1e1100 */
[----:B--2---:R-:W-:-:S03]  /*e110*/  PRMT R104, RZ, 0x7610, R104 ;  /* 0x00007610ff687816 */ /* 0x004fc60000000068 */
[----:B----4-:R-:W-:Y:S01]  /*e120*/  STL [R1+0x1808], R106 ;  /* 0x0018086a01007387 */ /* 0x010fe20000100800 */
[----:B-1----:R-:W-:Y:S02]  /*e130*/  @!P0 IMAD.MOV.U32 R138, RZ, RZ, R46 ;  /* 0x000000ffff8a8224 */ /* 0x002fe400078e002e */
[----:B------:R-:W-:-:S05]  /*e140*/  @!P0 IMAD.MOV.U32 R139, RZ, RZ, R81 ;  /* 0x000000ffff8b8224 */ /* 0x000fca00078e0051 */
[----:B------:R-:W2:Y:S04]  /*e150*/  @!P0 LDG.E.U8 R104, desc[UR20][R138.64] ;  /* 0x000000148a688981 */ /* 0x000ea8000c1e1100 */
[----:B---3--:R1:W-:Y:S04]  /*e160*/  STL [R1+0x180c], R137 ;  /* 0x00180c8901007387 */ /* 0x0083e80000100800 */
[----:B-1----:R-:W3:Y:S04]  /*e170*/  LDL R137, [R1+0xb48] ;  /* 0x000b480001897983 */ /* 0x002ee80000100800 */
[----:B------:R-:W4:Y:S04]  /*e180*/  LDL.LU R81, [R1+0x19f4] ;  /* 0x0019f40001517983 */ /* 0x000f280000300800 */
[----:B------:R-:W4:Y:S04]  /*e190*/  LDL.LU R46, [R1+0x19f0] ;  /* 0x0019f000012e7983 */ /* 0x000f280000300800 */
[----:B------:R-:W4:Y:S01]  /*e1a0*/  LDL R139, [R1+0xb44] ;  /* 0x000b4400018b7983 */ /* 0x000f220000100800 */
[----:B------:R-:W-:-:S03]  /*e1b0*/  PRMT R14, RZ, 0x7610, R14 ;  /* 0x00007610ff0e7816 */ /* 0x000fc6000000000e */
[----:B--2---:R-:W-:Y:S01]  /*e1c0*/  STL [R1+0x1810], R104 ;  /* 0x0018106801007387 */ /* 0x004fe20000100800 */
[----:B---3--:R-:W-:Y:S01]  /*e1d0*/  @!P2 IMAD.MOV.U32 R138, RZ, RZ, R137 ;  /* 0x000000ffff8aa224 */ /* 0x008fe200078e0089 */
[----:B------:R-:W-:Y:S02]  /*e1e0*/  ISETP.GE.U32.AND P3, PT, R5, 0x7ffffecb, PT ;  /* 0x7ffffecb0500780c */ /* 0x000fe40003f66070 */
[----:B------:R-:W2:Y:S04]  /*e1f0*/  LDL R137, [R1+0xb78] ;  /* 0x000b780001897983 */ /* 0x000ea80000100800 */
[----:B----4-:R1:W3:Y:S04]  /*e200*/  @!P2 LDG.E.U8 R14, desc[UR20][R138.64] ;  /* 0x000000148a0ea981 */ /* 0x0102e8000c1e1100 */
[----:B------:R-:W1:Y:S04]  /*e210*/  LDL R138, [R1+0xb4c] ;  /* 0x000b4c00018a7983 */ /* 0x000e680000100800 */
[----:B------:R-:W1:Y:S01]  /*e220*/  LDL R139, [R1+0xb50] ;  /* 0x000b5000018b7983 */ /* 0x000e620000100800 */
[----:B------:R-:W-:Y:S01]  /*e230*/  PRMT R46, RZ, 0x7610, R46 ;  /* 0x00007610ff2e7816 */ /* 0x000fe2000000002e */
[----:B0-----:R-:W-:Y:S01]  /*e240*/  VIADD R5, R4, 0xffffffc9 ;  /* 0xffffffc904057836 */ /* 0x001fe20000000000 */
[----:B-1----:R-:W-:-:S04]  /*e250*/  @!P3 LOP3.LUT R139, R139, R138, RZ, 0x3c, !PT ;  /* 0x0000008a8b8bb212 */ /* 0x002fc800078e3cff */
[----:B------:R-:W-:-:S04]  /*e260*/  @!P3 LOP3.LUT R138, R139, R138, RZ, 0x3c, !PT ;  /* 0x0000008a8b8ab212 */ /* 0x000fc800078e3cff */
[----:B------:R-:W-:-:S05]  /*e270*/  @!P3 LOP3.LUT R139, R139, R138, RZ, 0x3c, !PT ;  /* 0x0000008a8b8bb212 */ /* 0x000fca00078e3cff */
[----:B------:R0:W4:Y:S04]  /*e280*/  @!P3 LDG.E.U8 R46, desc[UR20][R138.64] ;  /* 0x000000148a2eb981 */ /* 0x000128000c1e1100 */
[----:B------:R-:W0:Y:S04]  /*e290*/  LDL R138, [R1+0xb54] ;  /* 0x000b5400018a7983 */ /* 0x000e280000100800 */
[----:B------:R-:W0:Y:S01]  /*e2a0*/  LDL R139, [R1+0xb58] ;  /* 0x000b5800018b7983 */ /* 0x000e220000100800 */
[----:B------:R-:W-:Y:S02]  /*e2b0*/  ISETP.GE.U32.AND P4, PT, R5, 0x7ffffeca, PT ;  /* 0x7ffffeca0500780c */ /* 0x000fe40003f86070 */
[----:B------:R-:W-:Y:S01]  /*e2c0*/  PRMT R81, RZ, 0x7610, R81 ;  /* 0x00007610ff517816 */ /* 0x000fe20000000051 */
[----:B------:R-:W-:-:S05]  /*e2d0*/  VIADD R5, R4, 0xffffffc8 ;  /* 0xffffffc804057836 */ /* 0x000fca0000000000 */
[----:B------:R-:W-:Y:S01]  /*e2e0*/  ISETP.GE.U32.AND P5, PT, R5, 0x7ffffec9, PT ;  /* 0x7ffffec90500780c */ /* 0x000fe20003fa6070 */
[----:B------:R-:W-:-:S04]  /*e2f0*/  VIADD R5, R4, 0xffffffc7 ;  /* 0xffffffc704057836 */ /* 0x000fc80000000000 */
[----:B0-----:R-:W-:-:S04]  /*e300*/  @!P4 LOP3.LUT R139, R139, R138, RZ, 0x3c, !PT ;  /* 0x0000008a8b8bc212 */ /* 0x001fc800078e3cff */
[----:B------:R-:W-:-:S04]  /*e310*/  @!P4 LOP3.LUT R138, R139, R138, RZ, 0x3c, !PT ;  /* 0x0000008a8b8ac212 */ /* 0x000fc800078e3cff */
[----:B------:R-:W-:-:S05]  /*e320*/  @!P4 LOP3.LUT R139, R139, R138, RZ, 0x3c, !PT ;  /* 0x0000008a8b8bc212 */ /* 0x000fca00078e3cff */
[----:B------:R0:W2:Y:S01]  /*e330*/  @!P4 LDG.E.U8 R81, desc[UR20][R138.64] ;  /* 0x000000148a51c981 */ /* 0x0000a2000c1e1100 */
[----:B------:R-:W-:Y:S01]  /*e340*/  ISETP.GE.U32.AND P6, PT, R5, 0x7ffffec8, PT ;  /* 0x7ffffec80500780c */ /* 0x000fe20003fc6070 */
[----:B------:R-:W-:-:S05]  /*e350*/  VIADD R5, R4, 0xffffffc6 ;  /* 0xffffffc604057836 */ /* 0x000fca0000000000 */
[----:B------:R-:W-:Y:S01]  /*e360*/  ISETP.GE.U32.AND P0, PT, R5, 0x7ffffec7, PT ;  /* 0x7ffffec70500780c */ /* 0x000fe20003f06070 */
[----:B------:R-:W-:-:S05]  /*e370*/  VIADD R5, R4, 0xffffffc5 ;  /* 0xffffffc504057836 */ /* 0x000fca0000000000 */
[----:B------:R-:W-:Y:S01]  /*e380*/  ISETP.GE.U32.AND P2, PT, R5, 0x7ffffec6, PT ;  /* 0x7ffffec60500780c */ /* 0x000fe20003f46070 */
[----:B------:R-:W-:Y:S01]  /*e390*/  VIADD R5, R4, 0xffffffc4 ;  /* 0xffffffc404057836 */ /* 0x000fe20000000000 */
[----:B0-----:R-:W-:-:S04]  /*e3a0*/  PRMT R138, RZ, 0x7610, R138 ;  /* 0x00007610ff8a7816 */ /* 0x001fc8000000008a */
[----:B------:R-:W-:Y:S01]  /*e3b0*/  ISETP.GE.U32.AND P3, PT, R5, 0x7ffffec5, PT ;  /* 0x7ffffec50500780c */ /* 0x000fe20003f66070 */
[C---:B------:R-:W-:Y:S01]  /*e3c0*/  VIADD R5, R4.reuse, 0xffffffc3 ;  /* 0xffffffc304057836 */ /* 0x040fe20000000000 */
[----:B----4-:R-:W-:Y:S04]  /*e3d0*/  STL [R1+0x1820], R46 ;  /* 0x0018202e01007387 */ /* 0x010fe80000100800 */
[----:B------:R-:W4:Y:S01]  /*e3e0*/  LDL R139, [R1+0xb5c] ;  /* 0x000b5c00018b7983 */ /* 0x000f220000100800 */
[----:B------:R-:W-:Y:S01]  /*e3f0*/  ISETP.GE.U32.AND P4, PT, R5, 0x7ffffec4, PT ;  /* 0x7ffffec40500780c */ /* 0x000fe20003f86070 */
[----:B------:R-:W-:Y:S02]  /*e400*/  VIADD R5, R4, 0xffffffc2 ;  /* 0xffffffc204057836 */ /* 0x000fe40000000000 */
[----:B--2---:R-:W-:Y:S04]  /*e410*/  STL [R1+0x1840], R81 ;  /* 0x0018405101007387 */ /* 0x004fe80000100800 */
[----:B------:R0:W-:Y:S04]  /*e420*/  STL.S16 [R1+0x5c0], R138 ;  /* 0x0005c08a01007387 */ /* 0x0001e80000100600 */
[----:B------:R-:W4:Y:S01]  /*e430*/  LDL R4, [R1+0x5c0] ;  /* 0x0005c00001047983 */ /* 0x000f220000100800 */
[----:B0-----:R-:W-:-:S03]  /*e440*/  @!P5 IMAD.MOV.U32 R138, RZ, RZ, R134 ;  /* 0x000000ffff8ad224 */ /* 0x001fc600078e0086 */
[----:B------:R-:W2:Y:S04]  /*e450*/  LDL.LU R134, [R1+0x19ec] ;  /* 0x0019ec0001867983 */ /* 0x000ea80000300800 */
[----:B----4-:R-:W4:Y:S01]  /*e460*/  @!P5 LDG.E.U8 R4, desc[UR20][R138.64] ;  /* 0x000000148a04d981 */ /* 0x010f22000c1e1100 */
[----:B------:R-:W-:-:S03]  /*e470*/  PRMT R105, RZ, 0x7610, R105 ;  /* 0x00007610ff697816 */ /* 0x000fc60000000069 */
[----:B----4-:R0:W-:Y:S04]  /*e480*/  @!P5 STL [R1+0x5c0], R4 ;  /* 0x0005c0040100d387 */ /* 0x0101e80000100800 */
[----:B------:R-:W4:Y:S01]  /*e490*/  LDL R139, [R1+0xb64] ;  /* 0x000b6400018b7983 */ /* 0x000f220000100800 */
[----:B------:R-:W-:-:S03]  /*e4a0*/  @!P6 IMAD.MOV.U32 R138, RZ, RZ, R103 ;  /* 0x000000ffff8ae224 */ /* 0x000fc600078e0067 */
[----:B------:R-:W2:Y:S01]  /*e4b0*/  LDL.LU R103, [R1+0x19e8] ;  /* 0x0019e80001677983 */ /* 0x000ea20000300800 */
[----:B------:R-:W-:Y:S01]  /*e4c0*/  PRMT R6, RZ, 0x7610, R6 ;  /* 0x00007610ff067816 */ /* 0x000fe20000000006 */
[----:B0-----:R-:W0:Y:S02]  /*e4d0*/  LDC R4, c[0x0][0x3a0] ;  /* 0x0000e800ff047b82 */ /* 0x001e240000000800 */
[----:B----4-:R1:W4:Y:S04]  /*e4e0*/  @!P6 LDG.E.U8 R105, desc[UR20][R138.64] ;  /* 0x000000148a69e981 */ /* 0x010328000c1e1100 */
[----:B------:R-:W2:Y:S01]  /*e4f0*/  LDL R139, [R1+0xb6c] ;  /* 0x000b6c00018b7983 */ /* 0x000ea20000100800 */
[----:B-1----:R-:W-:-:S03]  /*e500*/  @!P0 IMAD.MOV.U32 R138, RZ, RZ, R15 ;  /* 0x000000ffff8a8224 */ /* 0x002fc600078e000f */
[----:B----4-:R1:W-:Y:S04]  /*e510*/  STL.64 [R1+0x1830], R104 ;  /* 0x0018306801007387 */ /* 0x0103e80000100a00 */
[----:B--2---:R2:W4:Y:S04]  /*e520*/  @!P0 LDG.E.U8 R6, desc[UR20][R138.64] ;  /* 0x000000148a068981 */ /* 0x004528000c1e1100 */
[----:B-1----:R-:W3:Y:S04]  /*e530*/  LDL R105, [R1+0xb98] ;  /* 0x000b980001697983 */ /* 0x002ee80000100800 */
[----:B------:R-:W3:Y:S04]  /*e540*/  LDL.LU R15, [R1+0x19e4] ;  /* 0x0019e400010f7983 */ /* 0x000ee80000300800 */
[----:B------:R-:W3:Y:S01]  /*e550*/  LDL R139, [R1+0xb74] ;  /* 0x000b7400018b7983 */ /* 0x000ee20000100800 */
[----:B------:R-:W-:Y:S01]  /*e560*/  PRMT R134, RZ, 0x7610, R134 ;  /* 0x00007610ff867816 */ /* 0x000fe20000000086 */
[----:B--2---:R-:W-:Y:S01]  /*e570*/  @!P2 IMAD.MOV.U32 R138, RZ, RZ, R137 ;  /* 0x000000ffff8aa224 */ /* 0x004fe200078e0089 */
[----:B------:R-:W-:Y:S01]  /*e580*/  PRMT R103, RZ, 0x7610, R103 ;  /* 0x00007610ff677816 */ /* 0x000fe20000000067 */
[----:B------:R-:W2:Y:S04]  /*e590*/  LDL R137, [R1+0xba8] ;  /* 0x000ba80001897983 */ /* 0x000ea80000100800 */
[----:B---3--:R1:W3:Y:S02]  /*e5a0*/  @!P2 LDG.E.U8 R134, desc[UR20][R138.64] ;  /* 0x000000148a86a981 */ /* 0x0082e4000c1e1100 */
[----:B-1----:R-:W-:-:S02]  /*e5b0*/  @!P3 IMAD.MOV.U32 R138, RZ, RZ, R47 ;  /* 0x000000ffff8ab224 */ /* 0x002fc400078e002f */
[----:B------:R-:W-:Y:S02]  /*e5c0*/  @!P3 IMAD.MOV.U32 R139, RZ, RZ, R77 ;  /* 0x000000ffff8bb224 */ /* 0x000fe400078e004d */
[----:B------:R-:W2:Y:S04]  /*e5d0*/  LDL.LU R77, [R1+0x19e0] ;  /* 0x0019e000014d7983 */ /* 0x000ea80000300800 */
[----:B------:R-:W2:Y:S04]  /*e5e0*/  LDL.LU R47, [R1+0x19dc] ;  /* 0x0019dc00012f7983 */ /* 0x000ea80000300800 */
[----:B------:R1:W2:Y:S04]  /*e5f0*/  @!P3 LDG.E.U8 R103, desc[UR20][R138.64] ;  /* 0x000000148a67b981 */ /* 0x0002a8000c1e1100 */
[----:B------:R-:W1:Y:S04]  /*e600*/  LDL R138, [R1+0xb84] ;  /* 0x000b8400018a7983 */ /* 0x000e680000100800 */
[----:B------:R-:W1:Y:S01]  /*e610*/  LDL R139, [R1+0xb88] ;  /* 0x000b8800018b7983 */ /* 0x000e620000100800 */
[----:B------:R-:W-:-:S02]  /*e620*/  PRMT R15, RZ, 0x7610, R15 ;  /* 0x00007610ff0f7816 */ /* 0x000fc4000000000f */
[----:B-1----:R-:W-:-:S04]  /*e630*/  @!P4 LOP3.LUT R139, R139, R138, RZ, 0x3c, !PT ;  /* 0x0000008a8b8bc212 */ /* 0x002fc800078e3cff */
[----:B------:R-:W-:-:S04]  /*e640*/  @!P4 LOP3.LUT R138, R139, R138, RZ, 0x3c, !PT ;  /* 0x0000008a8b8ac212 */ /* 0x000fc800078e3cff */
[----:B------:R-:W-:-:S05]  /*e650*/  @!P4 LOP3.LUT R139, R139, R138, RZ, 0x3c, !PT ;  /* 0x0000008a8b8bc212 */ /* 0x000fca00078e3cff */
[----:B------:R-:W3:Y:S04]  /*e660*/  @!P4 LDG.E.U8 R15, desc[UR20][R138.64] ;  /* 0x000000148a0fc981 */ /* 0x000ee8000c1e1100 */
[----:B------:R-:W4:Y:S04]  /*e670*/  LDL R138, [R1+0xb8c] ;  /* 0x000b8c00018a7983 */ /* 0x000f280000100800 */
[----:B------:R-:W4:Y:S01]  /*e680*/  LDL R139, [R1+0xb90] ;  /* 0x000b9000018b7983 */ /* 0x000f220000100800 */
[----:B------:R-:W-:Y:S02]  /*e690*/  ISETP.GE.U32.AND P5, PT, R5, 0x7ffffec3, PT ;  /* 0x7ffffec30500780c */ /* 0x000fe40003fa6070 */
[----:B--2---:R-:W-:Y:S01]  /*e6a0*/  PRMT R47, RZ, 0x7610, R47 ;  /* 0x00007610ff2f7816 */ /* 0x004fe2000000002f */
[----:B0-----:R-:W-:-:S05]  /*e6b0*/  VIADD R5, R4, 0xffffffc1 ;  /* 0xffffffc104057836 */ /* 0x001fca0000000000 */
[----:B------:R-:W-:Y:S01]  /*e6c0*/  ISETP.GE.U32.AND P6, PT, R5, 0x7ffffec2, PT ;  /* 0x7ffffec20500780c */ /* 0x000fe20003fc6070 */
[----:B------:R-:W-:Y:S01]  /*e6d0*/  VIADD R5, R4, 0xffffffc0 ;  /* 0xffffffc004057836 */ /* 0x000fe20000000000 */
[----:B---3--:R-:W-:Y:S03]  /*e6e0*/  STL.64 [R1+0x1818], R14 ;  /* 0x0018180e01007387 */ /* 0x008fe60000100a00 */
[----:B----4-:R-:W-:-:S04]  /*e6f0*/  @!P5 LOP3.LUT R139, R139, R138, RZ, 0x3c, !PT ;  /* 0x0000008a8b8bd212 */ /* 0x010fc800078e3cff */
[----:B------:R-:W-:-:S04]  /*e700*/  @!P5 LOP3.LUT R138, R139, R138, RZ, 0x3c, !PT ;  /* 0x0000008a8b8ad212 */ /* 0x000fc800078e3cff */
[----:B------:R-:W-:Y:S01]  /*e710*/  @!P5 LOP3.LUT R139, R139, R138, RZ, 0x3c, !PT ;  /* 0x0000008a8b8bd212 */ /* 0x000fe200078e3cff */
[----:B------:R-:W-:Y:S04]  /*e720*/  STL.64 [R1+0x1850], R14 ;  /* 0x0018500e01007387 */ /* 0x000fe80000100a00 */
[----:B------:R0:W2:Y:S04]  /*e730*/  @!P5 LDG.E.U8 R47, desc[UR20][R138.64] ;  /* 0x000000148a2fd981 */ /* 0x0000a8000c1e1100 */
[----:B------:R-:W3:Y:S01]  /*e740*/  LDL R139, [R1+0xb94] ;  /* 0x000b9400018b7983 */ /* 0x000ee20000100800 */
[----:B------:R-:W-:Y:S01]  /*e750*/  ISETP.GE.U32.AND P0, PT, R5, 0x7ffffec1, PT ;  /* 0x7ffffec10500780c */ /* 0x000fe20003f06070 */
[----:B------:R-:W-:-:S05]  /*e760*/  VIADD R5, R4, 0xffffffbf ;  /* 0xffffffbf04057836 */ /* 0x000fca0000000000 */
[----:B------:R-:W-:Y:S01]  /*e770*/  ISETP.GE.U32.AND P2, PT, R5, 0x7ffffec0, PT ;  /* 0x7ffffec00500780c */ /* 0x000fe20003f46070 */
[----:B------:R-:W-:-:S05]  /*e780*/  VIADD R5, R4, 0xffffffbe ;  /* 0xffffffbe04057836 */ /* 0x000fca0000000000 */
[----:B------:R-:W-:Y:S01]  /*e790*/  ISETP.GE.U32.AND P3, PT, R5, 0x7ffffebf, PT ;  /* 0x7ffffebf0500780c */ /* 0x000fe20003f66070 */
[----:B------:R-:W-:Y:S01]  /*e7a0*/  VIADD R5, R4, 0xffffffbd ;  /* 0xffffffbd04057836 */ /* 0x000fe20000000000 */
[----:B------:R-:W-:Y:S01]  /*e7b0*/  PRMT R77, RZ, 0x7610, R77 ;  /* 0x00007610ff4d7816 */ /* 0x000fe2000000004d */
[----:B0-----:R-:W-:-:S03]  /*e7c0*/  @!P6 IMAD.MOV.U32 R138, RZ, RZ, R105 ;  /* 0x000000ffff8ae224 */ /* 0x001fc600078e0069 */
[----:B------:R-:W-:Y:S01]  /*e7d0*/  ISETP.GE.U32.AND P4, PT, R5, 0x7ffffebe, PT ;  /* 0x7ffffebe0500780c */ /* 0x000fe20003f86070 */
[----:B------:R-:W-:-:S05]  /*e7e0*/  VIADD R5, R4, 0xffffffbc ;  /* 0xffffffbc04057836 */ /* 0x000fca0000000000 */
[----:B------:R-:W-:Y:S01]  /*e7f0*/  ISETP.GE.U32.AND P5, PT, R5, 0x7ffffebd, PT ;  /* 0x7ffffebd0500780c */ /* 0x000fe20003fa6070 */
[C---:B------:R-:W-:Y:S01]  /*e800*/  VIADD R5, R4.reuse, 0xffffffbb ;  /* 0xffffffbb04057836 */ /* 0x040fe20000000000 */
[----:B--2---:R-:W-:Y:S04]  /*e810*/  STL.64 [R1+0x1838], R46 ;  /* 0x0018382e01007387 */ /* 0x004fe80000100a00 */
[----:B------:R-:W2:Y:S04]  /*e820*/  LDL R105, [R1+0xbc8] ;  /* 0x000bc80001697983 */ /* 0x000ea80000100800 */
[----:B---3--:R0:W3:Y:S01]  /*e830*/  @!P6 LDG.E.U8 R77, desc[UR20][R138.64] ;  /* 0x000000148a4de981 */ /* 0x0080e2000c1e1100 */
[----:B------:R-:W-:Y:S01]  /*e840*/  ISETP.GE.U32.AND P6, PT, R5, 0x7ffffebc, PT ;  /* 0x7ffffebc0500780c */ /* 0x000fe20003fc6070 */
[----:B------:R-:W-:Y:S01]  /*e850*/  VIADD R5, R4, 0xffffffba ;  /* 0xffffffba04057836 */ /* 0x000fe20000000000 */
[----:B0-----:R-:W-:Y:S01]  /*e860*/  PRMT R138, RZ, 0x7610, R138 ;  /* 0x00007610ff8a7816 */ /* 0x001fe2000000008a */
[----:B------:R-:W4:Y:S04]  /*e870*/  LDL R139, [R1+0xb9c] ;  /* 0x000b9c00018b7983 */ /* 0x000f280000100800 */
        /* <DEDUP_REMOVED lines=8> */
[----:B------:R-:W-:Y:S01]  /*e900*/  @!P2 IMAD.MOV.U32 R138, RZ, RZ, R137 ;  /* 0x000000ffff8aa224 */ /* 0x000fe200078e0089 */
[----:B------:R-:W-:Y:S02]  /*e910*/  PRMT R74, RZ, 0x7610, R74 ;  /* 0x00007610ff4a7816 */ /* 0x000fe4000000004a */
[----:B------:R-:W3:Y:S01]  /*e920*/  LDL R137, [R1+0xbd8] ;  /* 0x000bd80001897983 */ /* 0x000ee20000100800 */
[----:B--2---:R-:W-:Y:S01]  /*e930*/  PRMT R135, RZ, 0x7610, R135 ;  /* 0x00007610ff877816 */ /* 0x004fe20000000087 */
[----:B0-----:R-:W0:Y:S02]  /*e940*/  LDC R4, c[0x0][0x3a0] ;  /* 0x0000e800ff047b82 */ /* 0x001e240000000800 */
[----:B----4-:R1:W2:Y:S02]  /*e950*/  @!P2 LDG.E.U8 R136, desc[UR20][R138.64] ;  /* 0x000000148a88a981 */ /* 0x0102a4000c1e1100 */
[----:B-1----:R-:W-:-:S02]  /*e960*/  @!P3 IMAD.MOV.U32 R138, RZ, RZ, R16 ;  /* 0x000000ffff8ab224 */ /* 0x002fc400078e0010 */
[----:B------:R-:W-:Y:S02]  /*e970*/  @!P3 IMAD.MOV.U32 R139, RZ, RZ, R102 ;  /* 0x000000ffff8bb224 */ /* 0x000fe400078e0066 */
[----:B------:R-:W4:Y:S04]  /*e980*/  LDL.LU R102, [R1+0x19d4] ;  /* 0x0019d40001667983 */ /* 0x000f280000300800 */
[----:B------:R-:W2:Y:S04]  /*e990*/  LDL.LU R16, [R1+0x19d0] ;  /* 0x0019d00001107983 */ /* 0x000ea80000300800 */
[----:B------:R1:W2:Y:S04]  /*e9a0*/  @!P3 LDG.E.U8 R74, desc[UR20][R138.64] ;  /* 0x000000148a4ab981 */ /* 0x0002a8000c1e1100 */
[----:B------:R-:W2:Y:S01]  /*e9b0*/  LDL R139, [R1+0xbb4] ;  /* 0x000bb400018b7983 */ /* 0x000ea20000100800 */
[----:B-1----:R-:W-:-:S03]  /*e9c0*/  @!P4 IMAD.MOV.U32 R138, RZ, RZ, R48 ;  /* 0x000000ffff8ac224 */ /* 0x002fc600078e0030 */
[----:B------:R-:W3:Y:S04]  /*e9d0*/  LDL.LU R48, [R1+0x19cc] ;  /* 0x0019cc0001307983 */ /* 0x000ee80000300800 */
[----:B--2---:R-:W2:Y:S04]  /*e9e0*/  @!P4 LDG.E.U8 R135, desc[UR20][R138.64] ;  /* 0x000000148a87c981 */ /* 0x004ea8000c1e1100 */
[----:B------:R-:W3:Y:S04]  /*e9f0*/  LDL R138, [R1+0xbbc] ;  /* 0x000bbc00018a7983 */ /* 0x000ee80000100800 */
[----:B------:R-:W3:Y:S01]  /*ea00*/  LDL R139, [R1+0xbc0] ;  /* 0x000bc000018b7983 */ /* 0x000ee20000100800 */
[----:B----4-:R-:W-:-:S03]  /*ea10*/  PRMT R102, RZ, 0x7610, R102 ;  /* 0x00007610ff667816 */ /* 0x010fc60000000066 */
[----:B--2---:R-:W-:Y:S01]  /*ea20*/  STL.64 [R1+0x1828], R134 ;  /* 0x0018288601007387 */ /* 0x004fe20000100a00 */
[----:B---3--:R-:W-:-:S04]  /*ea30*/  @!P5 LOP3.LUT R139, R139, R138, RZ, 0x3c, !PT ;  /* 0x0000008a8b8bd212 */ /* 0x008fc800078e3cff */
[----:B------:R-:W-:-:S04]  /*ea40*/  @!P5 LOP3.LUT R138, R139, R138, RZ, 0x3c, !PT ;  /* 0x0000008a8b8ad212 */ /* 0x000fc800078e3cff */
[----:B------:R-:W-:-:S05]  /*ea50*/  @!P5 LOP3.LUT R139, R139, R138, RZ, 0x3c, !PT ;  /* 0x0000008a8b8bd212 */ /* 0x000fca00078e3cff */
[----:B------:R1:W2:Y:S04]  /*ea60*/  @!P5 LDG.E.U8 R102, desc[UR20][R138.64] ;  /* 0x000000148a66d981 */ /* 0x0002a8000c1e1100 */
[----:B------:R-:W3:Y:S01]  /*ea70*/  LDL R139, [R1+0xbc4] ;  /* 0x000bc400018b7983 */ /* 0x000ee20000100800 */
[----:B------:R-:W-:Y:S01]  /*ea80*/  PRMT R16, RZ, 0x7610, R16 ;  /* 0x00007610ff107816 */ /* 0x000fe20000000010 */
[----:B-1----:R-:W-:Y:S01]  /*ea90*/  @!P6 IMAD.MOV.U32 R138, RZ, RZ, R105 ;  /* 0x000000ffff8ae224 */ /* 0x002fe200078e0069 */
[----:B------:R-:W-:Y:S01]  /*eaa0*/  ISETP.GE.U32.AND P0, PT, R5, 0x7ffffebb, PT ;  /* 0x7ffffebb0500780c */ /* 0x000fe20003f06070 */
[C---:B0-----:R-:W-:Y:S01]  /*eab0*/  VIADD R5, R4.reuse, 0xffffffb9 ;  /* 0xffffffb904057836 */ /* 0x041fe20000000000 */
[----:B------:R-:W4:Y:S04]  /*eac0*/  LDL R105, [R1+0xbf4] ;  /* 0x000bf40001697983 */ /* 0x000f280000100800 */
[----:B------:R-:W-:Y:S01]  /*ead0*/  ISETP.GE.U32.AND P2, PT, R5, 0x7ffffeba, PT ;  /* 0x7ffffeba0500780c */ /* 0x000fe20003f46070 */
[----:B------:R-:W-:-:S05]  /*eae0*/  VIADD R5, R4, 0xffffffb8 ;  /* 0xffffffb804057836 */ /* 0x000fca0000000000 */
[----:B------:R-:W-:Y:S01]  /*eaf0*/  ISETP.GE.U32.AND P3, PT, R5, 0x7ffffeb9, PT ;  /* 0x7ffffeb90500780c */ /* 0x000fe20003f66070 */
[----:B------:R-:W-:-:S05]  /*eb00*/  VIADD R5, R4, 0xffffffb7 ;  /* 0xffffffb704057836 */ /* 0x000fca0000000000 */
[----:B------:R-:W-:Y:S01]  /*eb10*/  ISETP.GE.U32.AND P4, PT, R5, 0x7ffffeb8, PT ;  /* 0x7ffffeb80500780c */ /* 0x000fe20003f86070 */
[C---:B------:R-:W-:Y:S01]  /*eb20*/  VIADD R5, R4.reuse, 0xffffffb6 ;  /* 0xffffffb604057836 */ /* 0x040fe20000000000 */
[----:B---3--:R0:W3:Y:S04]  /*eb30*/  @!P6 LDG.E.U8 R16, desc[UR20][R138.64] ;  /* 0x000000148a10e981 */ /* 0x0080e8000c1e1100 */
[----:B------:R-:W0:Y:S04]  /*eb40*/  LDL R138, [R1+0xbcc] ;  /* 0x000bcc00018a7983 */ /* 0x000e280000100800 */
[----:B------:R-:W0:Y:S01]  /*eb50*/  LDL R139, [R1+0xbd0] ;  /* 0x000bd000018b7983 */ /* 0x000e220000100800 */
[----:B------:R-:W-:Y:S01]  /*eb60*/  ISETP.GE.U32.AND P5, PT, R5, 0x7ffffeb7, PT ;  /* 0x7ffffeb70500780c */ /* 0x000fe20003fa6070 */
[----:B------:R-:W-:-:S05]  /*eb70*/  VIADD R5, R4, 0xffffffb5 ;  /* 0xffffffb504057836 */ /* 0x000fca0000000000 */
[----:B------:R-:W-:Y:S01]  /*eb80*/  ISETP.GE.U32.AND P6, PT, R5, 0x7ffffeb6, PT ;  /* 0x7ffffeb60500780c */ /* 0x000fe20003fc6070 */
[----:B------:R-:W-:Y:S01]  /*eb90*/  VIADD R5, R4, 0xffffffb4 ;  /* 0xffffffb404057836 */ /* 0x000fe20000000000 */
[----:B------:R-:W-:-:S05]  /*eba0*/  PRMT R4, RZ, 0x7610, R4 ;  /* 0x00007610ff047816 */ /* 0x000fca0000000004 */
[----:B------:R1:W-:Y:S02]  /*ebb0*/  STL.S16 [R1+0x5b8], R4 ;  /* 0x0005b80401007387 */ /* 0x0003e40000100600 */
[----:B-1----:R-:W1:Y:S01]  /*ebc0*/  LDC R4, c[0x0][0x3a0] ;  /* 0x0000e800ff047b82 */ /* 0x002e620000000800 */
[----:B------:R-:W-:Y:S02]  /*ebd0*/  PRMT R48, RZ, 0x7610, R48 ;  /* 0x00007610ff307816 */ /* 0x000fe40000000030 */
[----:B0-----:R-:W-:-:S04]  /*ebe0*/  @!P0 LOP3.LUT R139, R139, R138, RZ, 0x3c, !PT ;  /* 0x0000008a8b8b8212 */ /* 0x001fc800078e3cff */
[----:B------:R-:W-:-:S04]  /*ebf0*/  @!P0 LOP3.LUT R138, R139, R138, RZ, 0x3c, !PT ;  /* 0x0000008a8b8a8212 */ /* 0x000fc800078e3cff */
[----:B------:R-:W-:-:S05]  /*ec00*/  @!P0 LOP3.LUT R139, R139, R138, RZ, 0x3c, !PT ;  /* 0x0000008a8b8b8212 */ /* 0x000fca00078e3cff */
[----:B------:R0:W2:Y:S01]  /*ec10*/  @!P0 LDG.E.U8 R48, desc[UR20][R138.64] ;  /* 0x000000148a308981 */ /* 0x0000a2000c1e1100 */
[----:B------:R-:W-:Y:S01]  /*ec20*/  ISETP.GE.U32.AND P0, PT, R5, 0x7ffffeb5, PT ;  /* 0x7ffffeb50500780c */ /* 0x000fe20003f06070 */
[----:B-1----:R-:W-:Y:S02]  /*ec30*/  VIADD R5, R4, 0xffffffb3 ;  /* 0xffffffb304057836 */ /* 0x002fe40000000000 */
[----:B------:R-:W2:Y:S04]  /*ec40*/  LDL R4, [R1+0x5b8] ;  /* 0x0005b80001047983 */ /* 0x000ea80000100800 */
[----:B------:R-:W2:Y:S01]  /*ec50*/  LDL R139, [R1+0xbd4] ;  /* 0x000bd400018b7983 */ /* 0x000ea20000100800 */
[----:B0-----:R-:W-:-:S03]  /*ec60*/  @!P2 IMAD.MOV.U32 R138, RZ, RZ, R137 ;  /* 0x000000ffff8aa224 */ /* 0x001fc600078e0089 */
[----:B------:R-:W3:Y:S04]  /*ec70*/  LDL R137, [R1+0xc08] ;  /* 0x000c080001897983 */ /* 0x000ee80000100800 */
[----:B--2---:R0:W2:Y:S02]  /*ec80*/  @!P2 LDG.E.U8 R4, desc[UR20][R138.64] ;  /* 0x000000148a04a981 */ /* 0x0040a4000c1e1100 */
[----:B0-----:R-:W-:Y:S02]  /*ec90*/  PRMT R138, RZ, 0x7610, R138 ;  /* 0x00007610ff8a7816 */ /* 0x001fe4000000008a */
[----:B--2---:R0:W-:Y:S02]  /*eca0*/  @!P2 STL [R1+0x5b8], R4 ;  /* 0x0005b8040100a387 */ /* 0x0041e40000100800 */
[----:B0-----:R-:W0:Y:S02]  /*ecb0*/  LDC R4, c[0x0][0x3a0] ;  /* 0x0000e800ff047b82 */ /* 0x001e240000000800 */
[----:B------:R-:W2:Y:S01]  /*ecc0*/  LDL R139, [R1+0xbdc] ;  /* 0x000bdc00018b7983 */ /* 0x000ea20000100800 */
[----:B------:R-:W-:-:S03]  /*ecd0*/  ISETP.GE.U32.AND P2, PT, R5, 0x7ffffeb4, PT ;  /* 0x7ffffeb40500780c */ /* 0x000fc60003f46070 */
[----:B------:R1:W-:Y:S01]  /*ece0*/  STL.S16 [R1+0x5b4], R138 ;  /* 0x0005b48a01007387 */ /* 0x0003e20000100600 */
[----:B0-----:R-:W-:-:S03]  /*ecf0*/  VIADD R5, R4, 0xffffffb2 ;  /* 0xffffffb204057836 */ /* 0x001fc60000000000 */
[----:B------:R-:W2:Y:S01]  /*ed00*/  LDL R4, [R1+0x5b4] ;  /* 0x0005b40001047983 */ /* 0x000ea20000100800 */
[----:B-1----:R-:W-:-:S03]  /*ed10*/  @!P3 IMAD.MOV.U32 R138, RZ, RZ, R132 ;  /* 0x000000ffff8ab224 */ /* 0x002fc600078e0084 */
[----:B------:R-:W3:Y:S04]  /*ed20*/  LDL.LU R132, [R1+0x19c8] ;  /* 0x0019c80001847983 */ /* 0x000ee80000300800 */
[----:B--2---:R-:W2:Y:S04]  /*ed30*/  @!P3 LDG.E.U8 R4, desc[UR20][R138.64] ;  /* 0x000000148a04b981 */ /* 0x004ea8000c1e1100 */
[----:B--2---:R0:W-:Y:S04]  /*ed40*/  @!P3 STL [R1+0x5b4], R4 ;  /* 0x0005b4040100b387 */ /* 0x0041e80000100800 */
[----:B------:R-:W2:Y:S04]  /*ed50*/  LDL R138, [R1+0xbe4] ;  /* 0x000be400018a7983 */ /* 0x000ea80000100800 */
[----:B------:R-:W2:Y:S01]  /*ed60*/  LDL R139, [R1+0xbe8] ;  /* 0x000be800018b7983 */ /* 0x000ea20000100800 */
[----:B------:R-:W-:Y:S01]  /*ed70*/  PRMT R9, RZ, 0x7610, R9 ;  /* 0x00007610ff097816 */ /* 0x000fe20000000009 */
[----:B0-----:R-:W0:Y:S01]  /*ed80*/  LDC R4, c[0x0][0x3a0] ;  /* 0x0000e800ff047b82 */ /* 0x001e220000000800 */
[----:B------:R-:W-:-:S02]  /*ed90*/  PRMT R43, RZ, 0x7610, R43 ;  /* 0x00007610ff2b7816 */ /* 0x000fc4000000002b */
[----:B---3--:R-:W-:Y:S02]  /*eda0*/  PRMT R132, RZ, 0x7610, R132 ;  /* 0x00007610ff847816 */ /* 0x008fe40000000084 */
[----:B--2---:R-:W-:-:S04]  /*edb0*/  @!P4 LOP3.LUT R139, R139, R138, RZ, 0x3c, !PT ;  /* 0x0000008a8b8bc212 */ /* 0x004fc800078e3cff */
[----:B------:R-:W-:-:S04]  /*edc0*/  @!P4 LOP3.LUT R138, R139, R138, RZ, 0x3c, !PT ;  /* 0x0000008a8b8ac212 */ /* 0x000fc800078e3cff */
[----:B------:R-:W-:-:S05]  /*edd0*/  @!P4 LOP3.LUT R139, R139, R138, RZ, 0x3c, !PT ;  /* 0x0000008a8b8bc212 */ /* 0x000fca00078e3cff */
[----:B------:R1:W2:Y:S02]  /*ede0*/  @!P4 LDG.E.U8 R9, desc[UR20][R138.64] ;  /* 0x000000148a09c981 */ /* 0x0002a4000c1e1100 */
[----:B-1----:R-:W-:Y:S02]  /*edf0*/  @!P5 IMAD.MOV.U32 R138, RZ, RZ, R17 ;  /* 0x000000ffff8ad224 */ /* 0x002fe400078e0011 */
[----:B------:R-:W-:Y:S02]  /*ee00*/  @!P5 IMAD.MOV.U32 R139, RZ, RZ, R100 ;  /* 0x000000ffff8bd224 */ /* 0x000fe400078e0064 */
[----:B------:R-:W3:Y:S04]  /*ee10*/  LDL.LU R100, [R1+0x19c4] ;  /* 0x0019c40001647983 */ /* 0x000ee80000300800 */
[----:B------:R1:W2:Y:S04]  /*ee20*/  @!P5 LDG.E.U8 R43, desc[UR20][R138.64] ;  /* 0x000000148a2bd981 */ /* 0x0002a8000c1e1100 */
[----:B------:R-:W2:Y:S01]  /*ee30*/  LDL.LU R17, [R1+0x19c0] ;  /* 0x0019c00001117983 */ /* 0x000ea20000300800 */
[----:B-1----:R-:W-:-:S02]  /*ee40*/  @!P6 IMAD.MOV.U32 R138, RZ, RZ, R50 ;  /* 0x000000ffff8ae224 */ /* 0x002fc400078e0032 */
[----:B----4-:R-:W-:Y:S01]  /*ee50*/  @!P6 IMAD.MOV.U32 R139, RZ, RZ, R105 ;  /* 0x000000ffff8be224 */ /* 0x010fe200078e0069 */
[----:B------:R-:W4:Y:S04]  /*ee60*/  LDL.LU R50, [R1+0x19bc] ;  /* 0x0019bc0001327983 */ /* 0x000f280000300800 */
[----:B------:R1:W2:Y:S01]  /*ee70*/  @!P6 LDG.E.U8 R132, desc[UR20][R138.64] ;  /* 0x000000148a84e981 */ /* 0x0002a2000c1e1100 */
[----:B------:R-:W-:-:S03]  /*ee80*/  ISETP.GE.U32.AND P3, PT, R5, 0x7ffffeb3, PT ;  /* 0x7ffffeb30500780c */ /* 0x000fc60003f66070 */
[----:B------:R-:W2:Y:S04]  /*ee90*/  LDL R105, [R1+0xc28] ;  /* 0x000c280001697983 */ /* 0x000ea80000100800 */
[----:B------:R-:W1:Y:S04]  /*eea0*/  LDL R138, [R1+0xbfc] ;  /* 0x000bfc00018a7983 */ /* 0x000e680000100800 */
[----:B------:R-:W1:Y:S01]  /*eeb0*/  LDL R139, [R1+0xc00] ;  /* 0x000c0000018b7983 */ /* 0x000e620000100800 */
[----:B---3--:R-:W-:Y:S02]  /*eec0*/  PRMT R100, RZ, 0x7610, R100 ;  /* 0x00007610ff647816 */ /* 0x008fe40000000064 */
[----:B-1----:R-:W-:-:S04]  /*eed0*/  @!P0 LOP3.LUT R139, R139, R138, RZ, 0x3c, !PT ;  /* 0x0000008a8b8b8212 */ /* 0x002fc800078e3cff */
[----:B------:R-:W-:-:S04]  /*eee0*/  @!P0 LOP3.LUT R138, R139, R138, RZ, 0x3c, !PT ;  /* 0x0000008a8b8a8212 */ /* 0x000fc800078e3cff */
[----:B------:R-:W-:-:S05]  /*eef0*/  @!P0 LOP3.LUT R139, R139, R138, RZ, 0x3c, !PT ;  /* 0x0000008a8b8b8212 */ /* 0x000fca00078e3cff */
[----:B------:R1:W3:Y:S04]  /*ef00*/  @!P0 LDG.E.U8 R100, desc[UR20][R138.64] ;  /* 0x000000148a648981 */ /* 0x0002e8000c1e1100 */
[----:B------:R-:W3:Y:S01]  /*ef10*/  LDL R139, [R1+0xc04] ;  /* 0x000c0400018b7983 */ /* 0x000ee20000100800 */
[----:B--2---:R-:W-:Y:S01]  /*ef20*/  PRMT R17, RZ, 0x7610, R17 ;  /* 0x00007610ff117816 */ /* 0x004fe20000000011 */
[----:B-1----:R-:W-:Y:S02]  /*ef30*/  @!P2 IMAD.MOV.U32 R138, RZ, RZ, R137 ;  /* 0x000000ffff8aa224 */ /* 0x002fe400078e0089 */
[C---:B0-----:R-:W-:Y:S01]  /*ef40*/  VIADD R5, R4.reuse, 0xffffffb1 ;  /* 0xffffffb104057836 */ /* 0x041fe20000000000 */
[----:B------:R-:W2:Y:S04]  /*ef50*/  LDL R137, [R1+0xc34] ;  /* 0x000c340001897983 */ /* 0x000ea80000100800 */
        /* <DEDUP_REMOVED lines=10> */
[----:B------:R-:W-:-:S05]  /*f000*/  VIADD R5, R4, 0xffffffad ;  /* 0xffffffad04057836 */ /* 0x000fca0000000000 */
[----:B------:R-:W-:Y:S01]  /*f010*/  ISETP.GE.U32.AND P2, PT, R5, 0x7ffffeae, PT ;  /* 0x7ffffeae0500780c */ /* 0x000fe20003f46070 */
[----:B------:R-:W-:Y:S01]  /*f020*/  VIADD R5, R4, 0xffffffac ;  /* 0xffffffac04057836 */ /* 0x000fe20000000000 */
[----:B------:R-:W-:-:S05]  /*f030*/  PRMT R4, RZ, 0x7610, R4 ;  /* 0x00007610ff047816 */ /* 0x000fca0000000004 */
[----:B------:R1:W-:Y:S01]  /*f040*/  STL.S16 [R1+0x5b0], R4 ;  /* 0x0005b00401007387 */ /* 0x0003e20000100600 */
[----:B----4-:R-:W-:Y:S01]  /*f050*/  PRMT R50, RZ, 0x7610, R50 ;  /* 0x00007610ff327816 */ /* 0x010fe20000000032 */
[----:B-1----:R-:W1:Y:S01]  /*f060*/  LDC R4, c[0x0][0x3a0] ;  /* 0x0000e800ff047b82 */ /* 0x002e620000000800 */
[----:B0-----:R-:W-:-:S04]  /*f070*/  @!P3 LOP3.LUT R139, R139, R138, RZ, 0x3c, !PT ;  /* 0x0000008a8b8bb212 */ /* 0x001fc800078e3cff */
[----:B------:R-:W-:-:S04]  /*f080*/  @!P3 LOP3.LUT R138, R139, R138, RZ, 0x3c, !PT ;  /* 0x0000008a8b8ab212 */ /* 0x000fc800078e3cff */
[----:B------:R-:W-:-:S05]  /*f090*/  @!P3 LOP3.LUT R139, R139, R138, RZ, 0x3c, !PT ;  /* 0x0000008a8b8bb212 */ /* 0x000fca00078e3cff */
[----:B------:R0:W4:Y:S04]  /*f0a0*/  @!P3 LDG.E.U8 R50, desc[UR20][R138.64] ;  /* 0x000000148a32b981 */ /* 0x000128000c1e1100 */
[----:B------:R-:W0:Y:S04]  /*f0b0*/  LDL R138, [R1+0xc14] ;  /* 0x000c1400018a7983 */ /* 0x000e280000100800 */
[----:B------:R-:W0:Y:S01]  /*f0c0*/  LDL R139, [R1+0xc18] ;  /* 0x000c1800018b7983 */ /* 0x000e220000100800 */
[----:B------:R-:W-:Y:S01]  /*f0d0*/  ISETP.GE.U32.AND P3, PT, R5, 0x7ffffead, PT ;  /* 0x7ffffead0500780c */ /* 0x000fe20003f66070 */
[----:B-1----:R-:W-:-:S02]  /*f0e0*/  VIADD R5, R4, 0xffffffab ;  /* 0xffffffab04057836 */ /* 0x002fc40000000000 */
[----:B------:R-:W2:Y:S01]  /*f0f0*/  LDL R4, [R1+0x5b0] ;  /* 0x0005b00001047983 */ /* 0x000ea20000100800 */
[----:B0-----:R-:W-:-:S04]  /*f100*/  @!P4 LOP3.LUT R139, R139, R138, RZ, 0x3c, !PT ;  /* 0x0000008a8b8bc212 */ /* 0x001fc800078e3cff */
[----:B------:R-:W-:-:S04]  /*f110*/  @!P4 LOP3.LUT R138, R139, R138, RZ, 0x3c, !PT ;  /* 0x0000008a8b8ac212 */ /* 0x000fc800078e3cff */
[----:B------:R-:W-:-:S05]  /*f120*/  @!P4 LOP3.LUT R139, R139, R138, RZ, 0x3c, !PT ;  /* 0x0000008a8b8bc212 */ /* 0x000fca00078e3cff */
        /* <DEDUP_REMOVED lines=11> */
[----:B--2---:R-:W2:Y:S01]  /*f1e0*/  @!P5 LDG.E.U8 R4, desc[UR20][R138.64] ;  /* 0x000000148a04d981 */ /* 0x004ea2000c1e1100 */
[----:B------:R-:W-:-:S03]  /*f1f0*/  PRMT R75, RZ, 0x7610, R75 ;  /* 0x00007610ff4b7816 */ /* 0x000fc6000000004b */
[----:B--2---:R0:W-:Y:S04]  /*f200*/  @!P5 STL [R1+0x5ac], R4 ;  /* 0x0005ac040100d387 */ /* 0x0041e80000100800 */
[----:B------:R-:W2:Y:S01]  /*f210*/  LDL R139, [R1+0xc24] ;  /* 0x000c2400018b7983 */ /* 0x000ea20000100800 */
[----:B------:R-:W-:Y:S01]  /*f220*/  @!P6 IMAD.MOV.U32 R138, RZ, RZ, R105 ;  /* 0x000000ffff8ae224 */ /* 0x000fe200078e0069 */
[----:B------:R-:W-:Y:S02]  /*f230*/  PRMT R11, RZ, 0x7610, R11 ;  /* 0x00007610ff0b7816 */ /* 0x000fe4000000000b */
[----:B---3--:R-:W-:Y:S01]  /*f240*/  PRMT R133, RZ, 0x7610, R133 ;  /* 0x00007610ff857816 */ /* 0x008fe20000000085 */
[----:B------:R-:W3:Y:S01]  /*f250*/  LDL R105, [R1+0xc58] ;  /* 0x000c580001697983 */ /* 0x000ee20000100800 */
[----:B0-----:R-:W0:Y:S03]  /*f260*/  LDC R4, c[0x0][0x3a0] ;  /* 0x0000e800ff047b82 */ /* 0x001e260000000800 */
[----:B--2---:R1:W2:Y:S02]  /*f270*/  @!P6 LDG.E.U8 R75, desc[UR20][R138.64] ;  /* 0x000000148a4be981 */ /* 0x0042a4000c1e1100 */
[----:B-1----:R-:W-:-:S02]  /*f280*/  @!P0 IMAD.MOV.U32 R138, RZ, RZ, R18 ;  /* 0x000000ffff8a8224 */ /* 0x002fc400078e0012 */
[----:B------:R-:W-:Y:S02]  /*f290*/  @!P0 IMAD.MOV.U32 R139, RZ, RZ, R101 ;  /* 0x000000ffff8b8224 */ /* 0x000fe400078e0065 */
[----:B------:R-:W2:Y:S04]  /*f2a0*/  LDL.LU R101, [R1+0x19b4] ;  /* 0x0019b40001657983 */ /* 0x000ea80000300800 */
[----:B------:R1:W3:Y:S04]  /*f2b0*/  @!P0 LDG.E.U8 R11, desc[UR20][R138.64] ;  /* 0x000000148a0b8981 */ /* 0x0002e8000c1e1100 */
[----:B------:R-:W3:Y:S01]  /*f2c0*/  LDL.LU R18, [R1+0x19b0] ;  /* 0x0019b00001127983 */ /* 0x000ee20000300800 */
[----:B-1----:R-:W-:-:S02]  /*f2d0*/  @!P2 IMAD.MOV.U32 R138, RZ, RZ, R51 ;  /* 0x000000ffff8aa224 */ /* 0x002fc400078e0033 */
[----:B------:R-:W-:Y:S01]  /*f2e0*/  @!P2 IMAD.MOV.U32 R139, RZ, RZ, R137 ;  /* 0x000000ffff8ba224 */ /* 0x000fe200078e0089 */
[----:B------:R-:W3:Y:S04]  /*f2f0*/  LDL.LU R51, [R1+0x19ac] ;  /* 0x0019ac0001337983 */ /* 0x000ee80000300800 */
[----:B------:R1:W3:Y:S01]  /*f300*/  @!P2 LDG.E.U8 R133, desc[UR20][R138.64] ;  /* 0x000000148a85a981 */ /* 0x0002e2000c1e1100 */
[----:B------:R-:W-:-:S03]  /*f310*/  ISETP.GE.U32.AND P5, PT, R5, 0x7ffffeab, PT ;  /* 0x7ffffeab0500780c */ /* 0x000fc60003fa6070 */
[----:B------:R-:W3:Y:S04]  /*f320*/  LDL R137, [R1+0xc68] ;  /* 0x000c680001897983 */ /* 0x000ee80000100800 */
[----:B------:R-:W1:Y:S04]  /*f330*/  LDL R138, [R1+0xc3c] ;  /* 0x000c3c00018a7983 */ /* 0x000e680000100800 */
[----:B------:R-:W1:Y:S01]  /*f340*/  LDL R139, [R1+0xc40] ;  /* 0x000c4000018b7983 */ /* 0x000e620000100800 */
[----:B--2---:R-:W-:Y:S02]  /*f350*/  PRMT R101, RZ, 0x7610, R101 ;  /* 0x00007610ff657816 */ /* 0x004fe40000000065 */
[----:B-1----:R-:W-:-:S04]  /*f360*/  @!P3 LOP3.LUT R139, R139, R138, RZ, 0x3c, !PT ;  /* 0x0000008a8b8bb212 */ /* 0x002fc800078e3cff */
[----:B------:R-:W-:-:S04]  /*f370*/  @!P3 LOP3.LUT R138, R139, R138, RZ, 0x3c, !PT ;  /* 0x0000008a8b8ab212 */ /* 0x000fc800078e3cff */
[----:B------:R-:W-:-:S05]  /*f380*/  @!P3 LOP3.LUT R139, R139, R138, RZ, 0x3c, !PT ;  /* 0x0000008a8b8bb212 */ /* 0x000fca00078e3cff */
[----:B------:R1:W2:Y:S04]  /*f390*/  @!P3 LDG.E.U8 R101, desc[UR20][R138.64] ;  /* 0x000000148a65b981 */ /* 0x0002a8000c1e1100 */
[----:B------:R-:W1:Y:S04]  /*f3a0*/  LDL R138, [R1+0xc44] ;  /* 0x000c4400018a7983 */ /* 0x000e680000100800 */
[----:B------:R-:W1:Y:S01]  /*f3b0*/  LDL R139, [R1+0xc48] ;  /* 0x000c4800018b7983 */ /* 0x000e620000100800 */
[----:B---3--:R-:W-:Y:S01]  /*f3c0*/  PRMT R18, RZ, 0x7610, R18 ;  /* 0x00007610ff127816 */ /* 0x008fe20000000012 */
[----:B0-----:R-:W-:-:S05]  /*f3d0*/  VIADD R5, R4, 0xffffffa9 ;  /* 0xffffffa904057836 */ /* 0x001fca0000000000 */
[----:B------:R-:W-:Y:S01]  /*f3e0*/  ISETP.GE.U32.AND P6, PT, R5, 0x7ffffeaa, PT ;  /* 0x7ffffeaa0500780c */ /* 0x000fe20003fc6070 */
[----:B------:R-:W-:-:S05]  /*f3f0*/  VIADD R5, R4, 0xffffffa8 ;  /* 0xffffffa804057836 */ /* 0x000fca0000000000 */
[----:B------:R-:W-:Y:S01]  /*f400*/  ISETP.GE.U32.AND P0, PT, R5, 0x7ffffea9, PT ;  /* 0x7ffffea90500780c */ /* 0x000fe20003f06070 */
[----:B------:R-:W-:Y:S01]  /*f410*/  VIADD R5, R4, 0xffffffa7 ;  /* 0xffffffa704057836 */ /* 0x000fe20000000000 */
[----:B-1----:R-:W-:-:S04]  /*f420*/  @!P4 LOP3.LUT R139, R139, R138, RZ, 0x3c, !PT ;  /* 0x0000008a8b8bc212 */ /* 0x002fc800078e3cff */
[----:B------:R-:W-:-:S04]  /*f430*/  @!P4 LOP3.LUT R138, R139, R138, RZ, 0x3c, !PT ;  /* 0x0000008a8b8ac212 */ /* 0x000fc800078e3cff */
[----:B------:R-:W-:-:S05]  /*f440*/  @!P4 LOP3.LUT R139, R139, R138, RZ, 0x3c, !PT ;  /* 0x0000008a8b8bc212 */ /* 0x000fca00078e3cff */
[----:B------:R0:W3:Y:S04]  /*f450*/  @!P4 LDG.E.U8 R18, desc[UR20][R138.64] ;  /* 0x000000148a12c981 */ /* 0x0000e8000c1e1100 */
        /* <DEDUP_REMOVED lines=39> */
[----:B------:R-:W4:Y:S01]  /*f6d0*/  LDL R137, [R1+0xc98] ;  /* 0x000c980001897983 */ /* 0x000f220000100800 */
[----:B---3--:R-:W-:Y:S01]  /*f6e0*/  PRMT R131, RZ, 0x7610, R131 ;  /* 0x00007610ff837816 */ /* 0x008fe20000000083 */
[----:B0-----:R-:W0:Y:S02]  /*f6f0*/  LDC R4, c[0x0][0x3a0] ;  /* 0x0000e800ff047b82 */ /* 0x001e240000000800 */
[----:B--2---:R1:W2:Y:S02]  /*f700*/  @!P2 LDG.E.U8 R159, desc[UR20][R138.64] ;  /* 0x000000148a9fa981 */ /* 0x0042a4000c1e1100 */
[----:B-1----:R-:W-:-:S02]  /*f710*/  @!P3 IMAD.MOV.U32 R138, RZ, RZ, R19 ;  /* 0x000000ffff8ab224 */ /* 0x002fc400078e0013 */
[----:B------:R-:W-:Y:S02]  /*f720*/  @!P3 IMAD.MOV.U32 R139, RZ, RZ, R97 ;  /* 0x000000ffff8bb224 */ /* 0x000fe400078e0061 */
[----:B------:R-:W3:Y:S04]  /*f730*/  LDL.LU R97, [R1+0x19a4] ;  /* 0x0019a40001617983 */ /* 0x000ee80000300800 */
[----:B------:R-:W2:Y:S04]  /*f740*/  LDL.LU R19, [R1+0x19a0] ;  /* 0x0019a00001137983 */ /* 0x000ea80000300800 */
[----:B------:R1:W2:Y:S04]  /*f750*/  @!P3 LDG.E.U8 R107, desc[UR20][R138.64] ;  /* 0x000000148a6bb981 */ /* 0x0002a8000c1e1100 */
[----:B------:R-:W2:Y:S01]  /*f760*/  LDL R139, [R1+0xc74] ;  /* 0x000c7400018b7983 */ /* 0x000ea20000100800 */
[----:B-1----:R-:W-:-:S03]  /*f770*/  @!P4 IMAD.MOV.U32 R138, RZ, RZ, R49 ;  /* 0x000000ffff8ac224 */ /* 0x002fc600078e0031 */
[----:B------:R-:W3:Y:S04]  /*f780*/  LDL.LU R49, [R1+0x199c] ;  /* 0x00199c0001317983 */ /* 0x000ee80000300800 */
[----:B--2---:R1:W2:Y:S04]  /*f790*/  @!P4 LDG.E.U8 R131, desc[UR20][R138.64] ;  /* 0x000000148a83c981 */ /* 0x0042a8000c1e1100 */
[----:B------:R-:W1:Y:S04]  /*f7a0*/  LDL R138, [R1+0xc7c] ;  /* 0x000c7c00018a7983 */ /* 0x000e680000100800 */
[----:B------:R-:W1:Y:S01]  /*f7b0*/  LDL R139, [R1+0xc80] ;  /* 0x000c8000018b7983 */ /* 0x000e620000100800 */
[----:B---3--:R-:W-:-:S02]  /*f7c0*/  PRMT R97, RZ, 0x7610, R97 ;  /* 0x00007610ff617816 */ /* 0x008fc40000000061 */
[----:B-1----:R-:W-:-:S04]  /*f7d0*/  @!P5 LOP3.LUT R139, R139, R138, RZ, 0x3c, !PT ;  /* 0x0000008a8b8bd212 */ /* 0x002fc800078e3cff */
[----:B------:R-:W-:-:S04]  /*f7e0*/  @!P5 LOP3.LUT R138, R139, R138, RZ, 0x3c, !PT ;  /* 0x0000008a8b8ad212 */ /* 0x000fc800078e3cff */
[----:B------:R-:W-:-:S05]  /*f7f0*/  @!P5 LOP3.LUT R139, R139, R138, RZ, 0x3c, !PT ;  /* 0x0000008a8b8bd212 */ /* 0x000fca00078e3cff */
[----:B------:R1:W3:Y:S04]  /*f800*/  @!P5 LDG.E.U8 R97, desc[UR20][R138.64] ;  /* 0x000000148a61d981 */ /* 0x0002e8000c1e1100 */
[----:B------:R-:W2:Y:S01]  /*f810*/  LDL R139, [R1+0xc84] ;  /* 0x000c8400018b7983 */ /* 0x000ea20000100800 */
[----:B------:R-:W-:Y:S01]  /*f820*/  PRMT R19, RZ, 0x7610, R19 ;  /* 0x00007610ff137816 */ /* 0x000fe20000000013 */
[----:B-1----:R-:W-:Y:S01]  /*f830*/  @!P6 IMAD.MOV.U32 R138, RZ, RZ, R105 ;  /* 0x000000ffff8ae224 */ /* 0x002fe200078e0069 */
[----:B------:R-:W-:Y:S01]  /*f840*/  ISETP.GE.U32.AND P0, PT, R5, 0x7ffffea3, PT ;  /* 0x7ffffea30500780c */ /* 0x000fe20003f06070 */
[C---:B0-----:R-:W-:Y:S01]  /*f850*/  VIADD R5, R4.reuse, 0xffffffa1 ;  /* 0xffffffa104057836 */ /* 0x041fe20000000000 */
[----:B------:R-:W3:Y:S04]  /*f860*/  LDL R105, [R1+0xcb4] ;  /* 0x000cb40001697983 */ /* 0x000ee80000100800 */
[----:B------:R-:W-:Y:S01]  /*f870*/  ISETP.GE.U32.AND P2, PT, R5, 0x7ffffea2, PT ;  /* 0x7ffffea20500780c */ /* 0x000fe20003f46070 */
[----:B------:R-:W-:-:S05]  /*f880*/  VIADD R5, R4, 0xffffffa0 ;  /* 0xffffffa004057836 */ /* 0x000fca0000000000 */
[----:B------:R-:W-:Y:S01]  /*f890*/  ISETP.GE.U32.AND P3, PT, R5, 0x7ffffea1, PT ;  /* 0x7ffffea10500780c */ /* 0x000fe20003f66070 */
[----:B------:R-:W-:-:S05]  /*f8a0*/  VIADD R5, R4, 0xffffff9f ;  /* 0xffffff9f04057836 */ /* 0x000fca0000000000 */
[----:B------:R-:W-:Y:S01]  /*f8b0*/  ISETP.GE.U32.AND P4, PT, R5, 0x7ffffea0, PT ;  /* 0x7ffffea00500780c */ /* 0x000fe20003f86070 */
[C---:B------:R-:W-:Y:S01]  /*f8c0*/  VIADD R5, R4.reuse, 0xffffff9e ;  /* 0xffffff9e04057836 */ /* 0x040fe20000000000 */
[----:B--2---:R0:W2:Y:S04]  /*f8d0*/  @!P6 LDG.E.U8 R19, desc[UR20][R138.64] ;  /* 0x000000148a13e981 */ /* 0x0040a8000c1e1100 */
        /* <DEDUP_REMOVED lines=18> */
[----:B----4-:R-:W-:-:S03]  /*fa00*/  @!P2 IMAD.MOV.U32 R138, RZ, RZ, R137 ;  /* 0x000000ffff8aa224 */ /* 0x010fc600078e0089 */
[----:B------:R-:W4:Y:S04]  /*fa10*/  LDL R137, [R1+0xcc8] ;  /* 0x000cc80001897983 */ /* 0x000f280000100800 */
        /* <DEDUP_REMOVED lines=29> */
[----:B------:R-:W-:Y:S01]  /*fbf0*/  @!P6 IMAD.MOV.U32 R139, RZ, RZ, R105 ;  /* 0x000000ffff8be224 */ /* 0x000fe200078e0069 */
[----:B------:R-:W2:Y:S04]  /*fc00*/  LDL.LU R53, [R1+0x198c] ;  /* 0x00198c0001357983 */ /* 0x000ea80000300800 */
        /* <DEDUP_REMOVED lines=12> */
[----:B----4-:R-:W-:Y:S02]  /*fcd0*/  @!P2 IMAD.MOV.U32 R138, RZ, RZ, R137 ;  /* 0x000000ffff8aa224 */ /* 0x010fe400078e0089 */
        /* <DEDUP_REMOVED lines=17> */
[----:B------:R-:W-:Y:S01]  /*fdf0*/  PRMT R53, RZ, 0x7610, R53 ;  /* 0x00007610ff357816 */ /* 0x000fe20000000035 */
        /* <DEDUP_REMOVED lines=624> */
[----:B------:R-:W-:Y:S02]  /*12500*/  ISETP.GE.U32.AND P3, PT, R5, 0x7ffffe53, PT ;  /* 0x7ffffe530500780c */ /* 0x000fe40003f66070 */
[----:B------:R-:W-:Y:S01]  /*12510*/  PRMT R154, RZ, 0x7610, R154 ;  /* 0x00007610ff9a7816 */ /* 0x000fe2000000009a */
[----:B------:R-:W2:Y:S04]  /*12520*/  LDL R105, [R1+0xf28] ;  /* 0x000f280001697983 */ /* 0x000ea80000100800 */
[----:B------:R-:W1:Y:S04]  /*12530*/  LDL R138, [R1+0xefc] ;  /* 0x000efc00018a7983 */ /* 0x000e680000100800 */
[----:B------:R-:W1:Y:S01]  /*12540*/  LDL R139, [R1+0xf00] ;  /* 0x000f0000018b7983 */ /* 0x000e620000100800 */
[----:B---3--:R-:W-:-:S02]  /*12550*/  PRMT R89, RZ, 0x7610, R89 ;  /* 0x00007610ff597816 */ /* 0x008fc40000000059 */
[----:B-1----:R-:W-:-:S04]  /*12560*/  @!P0 LOP3.LUT R139, R139, R138, RZ, 0x3c, !PT ;  /* 0x0000008a8b8b8212 */ /* 0x002fc800078e3cff */
[----:B------:R-:W-:-:S04]  /*12570*/  @!P0 LOP3.LUT R138, R139, R138, RZ, 0x3c, !PT ;  /* 0x0000008a8b8a8212 */ /* 0x000fc800078e3cff */
[----:B------:R-:W-:-:S05]  /*12580*/  @!P0 LOP3.LUT R139, R139, R138, RZ, 0x3c, !PT ;  /* 0x0000008a8b8b8212 */ /* 0x000fca00078e3cff */
[----:B------:R4:W3:Y:S04]  /*12590*/  @!P0 LDG.E.U8 R89, desc[UR20][R138.64] ;  /* 0x000000148a598981 */ /* 0x0008e8000c1e1100 */
[----:B------:R-:W3:Y:S01]  /*125a0*/  LDL R139, [R1+0xf04] ;  /* 0x000f0400018b7983 */ /* 0x000ee20000100800 */
[----:B--2---:R-:W-:Y:S01]  /*125b0*/  PRMT R29, RZ, 0x7610, R29 ;  /* 0x00007610ff1d7816 */ /* 0x004fe2000000001d */
[----:B----4-:R-:W-:Y:S01]  /*125c0*/  @!P2 IMAD.MOV.U32 R138, RZ, RZ, R137 ;  /* 0x000000ffff8aa224 */ /* 0x010fe200078e0089 */
[----:B------:R-:W-:Y:S01]  /*125d0*/  PRMT R60, RZ, 0x7610, R60 ;  /* 0x00007610ff3c7816 */ /* 0x000fe2000000003c */
[----:B0-----:R-:W-:Y:S01]  /*125e0*/  VIADD R5, R4, 0xffffff51 ;  /* 0xffffff5104057836 */ /* 0x001fe20000000000 */
[----:B------:R-:W2:Y:S04]  /*125f0*/  LDL R137, [R1+0xf34] ;  /* 0x000f340001897983 */ /* 0x000ea80000100800 */
[----:B---3--:R0:W3:Y:S04]  /*12600*/  @!P2 LDG.E.U8 R29, desc[UR20][R138.64] ;  /* 0x000000148a1da981 */ /* 0x0080e8000c1e1100 */
[----:B------:R-:W0:Y:S04]  /*12610*/  LDL R138, [R1+0xf0c] ;  /* 0x000f0c00018a7983 */ /* 0x000e280000100800 */
[----:B------:R-:W0:Y:S02]  /*12620*/  LDL R139, [R1+0xf10] ;  /* 0x000f1000018b7983 */ /* 0x000e240000100800 */
[----:B0-----:R-:W-:-:S04]  /*12630*/  @!P3 LOP3.LUT R139, R139, R138, RZ, 0x3c, !PT ;  /* 0x0000008a8b8bb212 */ /* 0x001fc800078e3cff */
[----:B------:R-:W-:-:S04]  /*12640*/  @!P3 LOP3.LUT R138, R139, R138, RZ, 0x3c, !PT ;  /* 0x0000008a8b8ab212 */ /* 0x000fc800078e3cff */
[----:B------:R-:W-:-:S05]  /*12650*/  @!P3 LOP3.LUT R139, R139, R138, RZ, 0x3c, !PT ;  /* 0x0000008a8b8bb212 */ /* 0x000fca00078e3cff */
[----:B------:R0:W4:Y:S04]  /*12660*/  @!P3 LDG.E.U8 R60, desc[UR20][R138.64] ;  /* 0x000000148a3cb981 */ /* 0x000128000c1e1100 */
[----:B------:R-:W0:Y:S04]  /*12670*/  LDL R138, [R1+0xf14] ;  /* 0x000f1400018a7983 */ /* 0x000e280000100800 */
[----:B------:R-:W0:Y:S01]  /*12680*/  LDL R139, [R1+0xf18] ;  /* 0x000f1800018b7983 */ /* 0x000e220000100800 */
[----:B------:R-:W-:Y:S01]  /*12690*/  ISETP.GE.U32.AND P4, PT, R5, 0x7ffffe52, PT ;  /* 0x7ffffe520500780c */ /* 0x000fe20003f86070 */
[----:B------:R-:W-:-:S05]  /*126a0*/  VIADD R5, R4, 0xffffff50 ;  /* 0xffffff5004057836 */ /* 0x000fca0000000000 */
[----:B------:R-:W-:Y:S01]  /*126b0*/  ISETP.GE.U32.AND P5, PT, R5, 0x7ffffe51, PT ;  /* 0x7ffffe510500780c */ /* 0x000fe20003fa6070 */
[----:B------:R-:W-:-:S06]  /*126c0*/  VIADD R5, R4, 0xffffff4f ;  /* 0xffffff4f04057836 */ /* 0x000fcc0000000000 */
[----:B0-----:R-:W-:-:S04]  /*126d0*/  @!P4 LOP3.LUT R139, R139, R138, RZ, 0x3c, !PT ;  /* 0x0000008a8b8bc212 */ /* 0x001fc800078e3cff */
[----:B------:R-:W-:-:S04]  /*126e0*/  @!P4 LOP3.LUT R138, R139, R138, RZ, 0x3c, !PT ;  /* 0x0000008a8b8ac212 */ /* 0x000fc800078e3cff */
[----:B------:R-:W-:-:S05]  /*126f0*/  @!P4 LOP3.LUT R139, R139, R138, RZ, 0x3c, !PT ;  /* 0x0000008a8b8bc212 */ /* 0x000fca00078e3cff */
[----:B------:R0:W2:Y:S01]  /*12700*/  @!P4 LDG.E.U8 R154, desc[UR20][R138.64] ;  /* 0x000000148a9ac981 */ /* 0x0000a2000c1e1100 */
[----:B------:R-:W-:Y:S01]  /*12710*/  ISETP.GE.U32.AND P6, PT, R5, 0x7ffffe50, PT ;  /* 0x7ffffe500500780c */ /* 0x000fe20003fc6070 */
[----:B------:R-:W-:-:S05]  /*12720*/  VIADD R5, R4, 0xffffff4e ;  /* 0xffffff4e04057836 */ /* 0x000fca0000000000 */
[----:B------:R-:W-:Y:S01]  /*12730*/  ISETP.GE.U32.AND P0, PT, R5, 0x7ffffe4f, PT ;  /* 0x7ffffe4f0500780c */ /* 0x000fe20003f06070 */
[C---:B------:R-:W-:Y:S01]  /*12740*/  VIADD R5, R4.reuse, 0xffffff4d ;  /* 0xffffff4d04057836 */ /* 0x040fe20000000000 */
[----:B------:R-:W3:Y:S04]  /*12750*/  LDL R139, [R1+0xf1c] ;  /* 0x000f1c00018b7983 */ /* 0x000ee80000100800 */
[----:B------:R-:W-:Y:S01]  /*12760*/  ISETP.GE.U32.AND P2, PT, R5, 0x7ffffe4e, PT ;  /* 0x7ffffe4e0500780c */ /* 0x000fe20003f46070 */
[----:B------:R-:W-:Y:S01]  /*12770*/  VIADD R5, R4, 0xffffff4c ;  /* 0xffffff4c04057836 */ /* 0x000fe20000000000 */
[----:B0-----:R-:W-:-:S04]  /*12780*/  PRMT R138, RZ, 0x7610, R138 ;  /* 0x00007610ff8a7816 */ /* 0x001fc8000000008a */
[----:B------:R-:W-:Y:S01]  /*12790*/  ISETP.GE.U32.AND P3, PT, R5, 0x7ffffe4d, PT ;  /* 0x7ffffe4d0500780c */ /* 0x000fe20003f66070 */
[----:B------:R-:W-:-:S05]  /*127a0*/  VIADD R5, R4, 0xffffff4b ;  /* 0xffffff4b04057836 */ /* 0x000fca0000000000 */
[----:B------:R-:W-:Y:S01]  /*127b0*/  ISETP.GE.U32.AND P4, PT, R5, 0x7ffffe4c, PT ;  /* 0x7ffffe4c0500780c */ /* 0x000fe20003f86070 */
[----:B------:R-:W-:Y:S01]  /*127c0*/  VIADD R5, R4, 0xffffff4a ;  /* 0xffffff4a04057836 */ /* 0x000fe20000000000 */
[----:B--2---:R0:W-:Y:S04]  /*127d0*/  STL [R1+0x4b0], R154 ;  /* 0x0004b09a01007387 */ /* 0x0041e80000100800 */
[----:B0-----:R-:W2:Y:S04]  /*127e0*/  LDL R154, [R1+0xf48] ;  /* 0x000f4800019a7983 */ /* 0x001ea80000100800 */
[----:B------:R0:W-:Y:S04]  /*127f0*/  STL.S16 [R1+0x4ac], R138 ;  /* 0x0004ac8a01007387 */ /* 0x0001e80000100600 */
[----:B------:R-:W3:Y:S01]  /*12800*/  LDL R4, [R1+0x4ac] ;  /* 0x0004ac0001047983 */ /* 0x000ee20000100800 */
[----:B0-----:R-:W-:-:S03]  /*12810*/  @!P5 IMAD.MOV.U32 R138, RZ, RZ, R120 ;  /* 0x000000ffff8ad224 */ /* 0x001fc600078e0078 */
[----:B------:R-:W2:Y:S04]  /*12820*/  LDL.LU R120, [R1+0x18f8] ;  /* 0x0018f80001787983 */ /* 0x000ea80000300800 */
[----:B---3--:R-:W3:Y:S01]  /*12830*/  @!P5 LDG.E.U8 R4, desc[UR20][R138.64] ;  /* 0x000000148a04d981 */ /* 0x008ee2000c1e1100 */
[----:B------:R-:W-:-:S03]  /*12840*/  PRMT R142, RZ, 0x7610, R142 ;  /* 0x00007610ff8e7816 */ /* 0x000fc6000000008e */
[----:B---3--:R0:W-:Y:S04]  /*12850*/  @!P5 STL [R1+0x4ac], R4 ;  /* 0x0004ac040100d387 */ /* 0x0081e80000100800 */
[----:B------:R-:W3:Y:S01]  /*12860*/  LDL R139, [R1+0xf24] ;  /* 0x000f2400018b7983 */ /* 0x000ee20000100800 */
[----:B------:R-:W-:Y:S01]  /*12870*/  @!P6 IMAD.MOV.U32 R138, RZ, RZ, R105 ;  /* 0x000000ffff8ae224 */ /* 0x000fe200078e0069 */
[----:B------:R-:W-:Y:S02]  /*12880*/  PRMT R163, RZ, 0x7610, R163 ;  /* 0x00007610ffa37816 */ /* 0x000fe400000000a3 */
[----:B--2---:R-:W-:Y:S01]  /*12890*/  PRMT R120, RZ, 0x7610, R120 ;  /* 0x00007610ff787816 */ /* 0x004fe20000000078 */
[----:B0-----:R-:W0:Y:S01]  /*128a0*/  LDC R4, c[0x0][0x3a0] ;  /* 0x0000e800ff047b82 */ /* 0x001e220000000800 */
[----:B---3--:R1:W2:Y:S02]  /*128b0*/  @!P6 LDG.E.U8 R142, desc[UR20][R138.64] ;  /* 0x000000148a8ee981 */ /* 0x0082a4000c1e1100 */
[----:B-1----:R-:W-:-:S02]  /*128c0*/  @!P0 IMAD.MOV.U32 R138, RZ, RZ, R30 ;  /* 0x000000ffff8a8224 */ /* 0x002fc400078e001e */
        /* <DEDUP_REMOVED lines=21> */
[----:B-1----:R-:W-:Y:S01]  /*12a20*/  @!P4 IMAD.MOV.U32 R138, RZ, RZ, R154 ;  /* 0x000000ffff8ac224 */ /* 0x002fe200078e009a */
        /* <DEDUP_REMOVED lines=9> */
[----:B------:R0:W2:Y:S04]  /*12ac0*/  @!P5 LDG.E.U8 R84, desc[UR20][R138.64] ;  /* 0x000000148a54d981 */ /* 0x0000a8000c1e1100 */
        /* <DEDUP_REMOVED lines=27> */
[----:B------:R-:W2:Y:S01]  /*12c80*/  LDL.LU R119, [R1+0x18e8] ;  /* 0x0018e80001777983 */ /* 0x000ea20000300800 */
[----:B------:R-:W-:-:S03]  /*12c90*/  PRMT R141, RZ, 0x7610, R141 ;  /* 0x00007610ff8d7816 */ /* 0x000fc6000000008d */
[----:B---3--:R0:W3:Y:S01]  /*12ca0*/  @!P0 LDG.E.U8 R4, desc[UR20][R138.64] ;  /* 0x000000148a048981 */ /* 0x0080e2000c1e1100 */
[----:B------:R-:W-:Y:S01]  /*12cb0*/  PRMT R162, RZ, 0x7610, R162 ;  /* 0x00007610ffa27816 */ /* 0x000fe200000000a2 */
[----:B0-----:R-:W-:Y:S02]  /*12cc0*/  @!P2 IMAD.MOV.U32 R138, RZ, RZ, R137 ;  /* 0x000000ffff8aa224 */ /* 0x001fe400078e0089 */
[----:B------:R-:W-:-:S05]  /*12cd0*/  @!P2 IMAD.MOV.U32 R139, RZ, RZ, R105 ;  /* 0x000000ffff8ba224 */ /* 0x000fca00078e0069 */
[----:B------:R0:W4:Y:S01]  /*12ce0*/  @!P2 LDG.E.U8 R141, desc[UR20][R138.64] ;  /* 0x000000148a8da981 */ /* 0x000122000c1e1100 */
[----:B--2---:R-:W-:Y:S01]  /*12cf0*/  PRMT R119, RZ, 0x7610, R119 ;  /* 0x00007610ff777816 */ /* 0x004fe20000000077 */
[----:B0-----:R-:W-:Y:S02]  /*12d00*/  @!P3 IMAD.MOV.U32 R138, RZ, RZ, R31 ;  /* 0x000000ffff8ab224 */ /* 0x001fe400078e001f */
[----:B------:R-:W-:-:S05]  /*12d10*/  @!P3 IMAD.MOV.U32 R139, RZ, RZ, R86 ;  /* 0x000000ffff8bb224 */ /* 0x000fca00078e0056 */
[----:B------:R0:W2:Y:S02]  /*12d20*/  @!P3 LDG.E.U8 R162, desc[UR20][R138.64] ;  /* 0x000000148aa2b981 */ /* 0x0000a4000c1e1100 */
[----:B0-----:R-:W-:Y:S02]  /*12d30*/  @!P4 IMAD.MOV.U32 R138, RZ, RZ, R63 ;  /* 0x000000ffff8ac224 */ /* 0x001fe400078e003f */
[----:B------:R-:W-:-:S05]  /*12d40*/  @!P4 IMAD.MOV.U32 R139, RZ, RZ, R154 ;  /* 0x000000ffff8bc224 */ /* 0x000fca00078e009a */
[----:B------:R0:W2:Y:S04]  /*12d50*/  @!P4 LDG.E.U8 R119, desc[UR20][R138.64] ;  /* 0x000000148a77c981 */ /* 0x0000a8000c1e1100 */
[----:B---3--:R1:W-:Y:S04]  /*12d60*/  @!P0 STL [R1+0x454], R4 ;  /* 0x0004540401008387 */ /* 0x0083e80000100800 */
[----:B------:R-:W3:Y:S04]  /*12d70*/  LDL.LU R86, [R1+0x18e4] ;  /* 0x0018e40001567983 */ /* 0x000ee80000300800 */
[----:B------:R-:W2:Y:S01]  /*12d80*/  LDL.LU R31, [R1+0x18e0] ;  /* 0x0018e000011f7983 */ /* 0x000ea20000300800 */
[----:B-1----:R-:W1:Y:S03]  /*12d90*/  LDC R4, c[0x0][0x3a0] ;  /* 0x0000e800ff047b82 */ /* 0x002e660000000800 */
[----:B------:R-:W2:Y:S04]  /*12da0*/  LDL R105, [R1+0xf9c] ;  /* 0x000f9c0001697983 */ /* 0x000ea80000100800 */
[----:B------:R-:W2:Y:S04]  /*12db0*/  LDL.LU R63, [R1+0x18dc] ;  /* 0x0018dc00013f7983 */ /* 0x000ea80000300800 */
[----:B------:R-:W0:Y:S04]  /*12dc0*/  LDL R138, [R1+0xf7c] ;  /* 0x000f7c00018a7983 */ /* 0x000e280000100800 */
[----:B------:R-:W0:Y:S01]  /*12dd0*/  LDL R139, [R1+0xf80] ;  /* 0x000f8000018b7983 */ /* 0x000e220000100800 */
[----:B------:R-:W-:-:S02]  /*12de0*/  ISETP.GE.U32.AND P0, PT, R5, 0x7ffffe43, PT ;  /* 0x7ffffe430500780c */ /* 0x000fc40003f06070 */
[----:B------:R-:W-:Y:S01]  /*12df0*/  PRMT R135, RZ, 0x7610, R135 ;  /* 0x00007610ff877816 */ /* 0x000fe20000000087 */
[----:B------:R-:W2:Y:S04]  /*12e00*/  LDL R137, [R1+0xfa4] ;  /* 0x000fa40001897983 */ /* 0x000ea80000100800 */
[----:B------:R-:W2:Y:S01]  /*12e10*/  LDL R154, [R1+0xfa8] ;  /* 0x000fa800019a7983 */ /* 0x000ea20000100800 */
[----:B---3--:R-:W-:Y:S02]  /*12e20*/  PRMT R86, RZ, 0x7610, R86 ;  /* 0x00007610ff567816 */ /* 0x008fe40000000056 */
[----:B0-----:R-:W-:-:S04]  /*12e30*/  @!P5 LOP3.LUT R139, R139, R138, RZ, 0x3c, !PT ;  /* 0x0000008a8b8bd212 */ /* 0x001fc800078e3cff */
[----:B------:R-:W-:-:S04]  /*12e40*/  @!P5 LOP3.LUT R138, R139, R138, RZ, 0x3c, !PT ;  /* 0x0000008a8b8ad212 */ /* 0x000fc800078e3cff */
[----:B------:R-:W-:-:S05]  /*12e50*/  @!P5 LOP3.LUT R139, R139, R138, RZ, 0x3c, !PT ;  /* 0x0000008a8b8bd212 */ /* 0x000fca00078e3cff */
[----:B------:R0:W3:Y:S04]  /*12e60*/  @!P5 LDG.E.U8 R86, desc[UR20][R138.64] ;  /* 0x000000148a56d981 */ /* 0x0000e8000c1e1100 */
[----:B------:R-:W3:Y:S01]  /*12e70*/  LDL R139, [R1+0xf84] ;  /* 0x000f8400018b7983 */ /* 0x000ee20000100800 */
[----:B--2---:R-:W-:Y:S01]  /*12e80*/  PRMT R31, RZ, 0x7610, R31 ;  /* 0x00007610ff1f7816 */ /* 0x004fe2000000001f */
[----:B0-----:R-:W-:Y:S01]  /*12e90*/  @!P6 IMAD.MOV.U32 R138, RZ, RZ, R44 ;  /* 0x000000ffff8ae224 */ /* 0x001fe200078e002c */
[----:B------:R-:W-:Y:S01]  /*12ea0*/  PRMT R63, RZ, 0x7610, R63 ;  /* 0x00007610ff3f7816 */ /* 0x000fe2000000003f */
[----:B-1----:R-:W-:Y:S01]  /*12eb0*/  VIADD R5, R4, 0xffffff41 ;  /* 0xffffff4104057836 */ /* 0x002fe20000000000 */
[----:B------:R-:W-:Y:S01]  /*12ec0*/  PRMT R15, RZ, 0x7610, R15 ;  /* 0x00007610ff0f7816 */ /* 0x000fe2000000000f */
        /* <DEDUP_REMOVED lines=11> */
[----:B------:R-:W-:-:S12]  /*12f80*/  VIADD R5, R4, 0xffffff40 ;  /* 0xffffff4004057836 */ /* 0x000fd80000000000 */
[----:B0-----:R-:W-:-:S04]  /*12f90*/  @!P2 LOP3.LUT R139, R139, R138, RZ, 0x3c, !PT ;  /* 0x0000008a8b8ba212 */ /* 0x001fc800078e3cff */
[----:B------:R-:W-:-:S04]  /*12fa0*/  @!P2 LOP3.LUT R138, R139, R138, RZ, 0x3c, !PT ;  /* 0x0000008a8b8aa212 */ /* 0x000fc800078e3cff */
[----:B------:R-:W-:-:S05]  /*12fb0*/  @!P2 LOP3.LUT R139, R139, R138, RZ, 0x3c, !PT ;  /* 0x0000008a8b8ba212 */ /* 0x000fca00078e3cff */
[----:B------:R0:W2:Y:S01]  /*12fc0*/  @!P2 LDG.E.U8 R135, desc[UR20][R138.64] ;  /* 0x000000148a87a981 */ /* 0x0000a2000c1e1100 */
[----:B------:R-:W-:-:S13]  /*12fd0*/  ISETP.GE.U32.AND P3, PT, R5, 0x7ffffe41, PT ;  /* 0x7ffffe410500780c */ /* 0x000fda0003f66070 */
[----:B0-----:R-:W-:Y:S02]  /*12fe0*/  @!P3 IMAD.MOV.U32 R138, RZ, RZ, R118 ;  /* 0x000000ffff8ab224 */ /* 0x001fe400078e0076 */
[----:B------:R-:W-:-:S05]  /*12ff0*/  @!P3 IMAD.MOV.U32 R139, RZ, RZ, R105 ;  /* 0x000000ffff8bb224 */ /* 0x000fca00078e0069 */
[----:B------:R0:W3:Y:S01]  /*13000*/  @!P3 LDG.E.U8 R15, desc[UR20][R138.64] ;  /* 0x000000148a0fb981 */ /* 0x0000e2000c1e1100 */
[----:B------:R-:W-:-:S03]  /*13010*/  VIADD R5, R4, 0xffffff3f ;  /* 0xffffff3f04057836 */ /* 0x000fc60000000000 */
[----:B--2---:R1:W-:Y:S04]  /*13020*/  STL [R1+0x450], R135 ;  /* 0x0004508701007387 */ /* 0x0043e80000100800 */
[----:B-1----:R-:W2:Y:S04]  /*13030*/  LDL R135, [R1+0xfc8] ;  /* 0x000fc80001877983 */ /* 0x002ea80000100800 */
[----:B------:R-:W2:Y:S01]  /*13040*/  LDL.LU R118, [R1+0x18d8] ;  /* 0x0018d80001767983 */ /* 0x000ea20000300800 */
[----:B------:R-:W-:Y:S01]  /*13050*/  ISETP.GE.U32.AND P4, PT, R5, 0x7ffffe40, PT ;  /* 0x7ffffe400500780c */ /* 0x000fe20003f86070 */
[----:B------:R-:W-:-:S05]  /*13060*/  VIADD R5, R4, 0xffffff3e ;  /* 0xffffff3e04057836 */ /* 0x000fca0000000000 */
[----:B------:R-:W-:Y:S01]  /*13070*/  ISETP.GE.U32.AND P5, PT, R5, 0x7ffffe3f, PT ;  /* 0x7ffffe3f0500780c */ /* 0x000fe20003fa6070 */
[----:B------:R-:W-:Y:S01]  /*13080*/  VIADD R5, R4, 0xffffff3d ;  /* 0xffffff3d04057836 */ /* 0x000fe20000000000 */
[----:B------:R-:W-:-:S04]  /*13090*/  PRMT R140, RZ, 0x7610, R140 ;  /* 0x00007610ff8c7816 */ /* 0x000fc8000000008c */
[----:B------:R-:W-:Y:S01]  /*130a0*/  ISETP.GE.U32.AND P6, PT, R5, 0x7ffffe3e, PT ;  /* 0x7ffffe3e0500780c */ /* 0x000fe20003fc6070 */
[----:B0-----:R-:W-:Y:S02]  /*130b0*/  @!P4 IMAD.MOV.U32 R138, RZ, RZ, R154 ;  /* 0x000000ffff8ac224 */ /* 0x001fe400078e009a */
[----:B------:R-:W-:Y:S01]  /*130c0*/  @!P4 IMAD.MOV.U32 R139, RZ, RZ, R137 ;  /* 0x000000ffff8bc224 */ /* 0x000fe200078e0089 */
[----:B------:R-:W-:-:S04]  /*130d0*/  PRMT R161, RZ, 0x7610, R161 ;  /* 0x00007610ffa17816 */ /* 0x000fc800000000a1 */
[----:B------:R0:W4:Y:S02]  /*130e0*/  @!P4 LDG.E.U8 R140, desc[UR20][R138.64] ;  /* 0x000000148a8cc981 */ /* 0x000124000c1e1100 */
[----:B0-----:R-:W-:Y:S02]  /*130f0*/  @!P5 IMAD.MOV.U32 R138, RZ, RZ, R32 ;  /* 0x000000ffff8ad224 */ /* 0x001fe400078e0020 */
[----:B------:R-:W-:Y:S01]  /*13100*/  @!P5 IMAD.MOV.U32 R139, RZ, RZ, R87 ;  /* 0x000000ffff8bd224 */ /* 0x000fe200078e0057 */
[----:B---3--:R0:W-:Y:S04]  /*13110*/  STL [R1+0x44c], R15 ;  /* 0x00044c0f01007387 */ /* 0x0081e80000100800 */
[----:B------:R1:W3:Y:S04]  /*13120*/  @!P5 LDG.E.U8 R161, desc[UR20][R138.64] ;  /* 0x000000148aa1d981 */ /* 0x0002e8000c1e1100 */
[----:B------:R-:W3:Y:S04]  /*13130*/  LDL R105, [R1+0xfd0] ;  /* 0x000fd00001697983 */ /* 0x000ee80000100800 */
[----:B0-----:R-:W3:Y:S01]  /*13140*/  LDL R15, [R1+0xfcc] ;  /* 0x000fcc00010f7983 */ /* 0x001ee20000100800 */
[----:B-1----:R-:W-:-:S02]  /*13150*/  @!P6 IMAD.MOV.U32 R138, RZ, RZ, R62 ;  /* 0x000000ffff8ae224 */ /* 0x002fc400078e003e */
[----:B------:R-:W-:Y:S01]  /*13160*/  @!P6 IMAD.MOV.U32 R139, RZ, RZ, R44 ;  /* 0x000000ffff8be224 */ /* 0x000fe200078e002c */
[----:B------:R-:W3:Y:S04]  /*13170*/  LDL R137, [R1+0xfd4] ;  /* 0x000fd40001897983 */ /* 0x000ee80000100800 */
[----:B------:R-:W3:Y:S04]  /*13180*/  LDL R154, [R1+0xfd8] ;  /* 0x000fd800019a7983 */ /* 0x000ee80000100800 */
[----:B------:R-:W3:Y:S04]  /*13190*/  LDL.LU R87, [R1+0x18d4] ;  /* 0x0018d40001577983 */ /* 0x000ee80000300800 */
[----:B------:R-:W4:Y:S04]  /*131a0*/  LDL.LU R32, [R1+0x18d0] ;  /* 0x0018d00001207983 */ /* 0x000f280000300800 */
[----:B------:R-:W4:Y:S01]  /*131b0*/  LDL.LU R62, [R1+0x18cc] ;  /* 0x0018cc00013e7983 */ /* 0x000f220000300800 */
[----:B--2---:R-:W-:Y:S01]  /*131c0*/  PRMT R118, RZ, 0x7610, R118 ;  /* 0x00007610ff767816 */ /* 0x004fe20000000076 */
[----:B------:R-:W-:Y:S01]  /*131d0*/  VIADD R5, R4, 0xffffff3c ;  /* 0xffffff3c04057836 */ /* 0x000fe20000000000 */
[----:B------:R-:W-:Y:S01]  /*131e0*/  PRMT R134, RZ, 0x7610, R134 ;  /* 0x00007610ff867816 */ /* 0x000fe20000000086 */
[----:B------:R-:W2:Y:S04]  /*131f0*/  LDL R44, [R1+0xfe4] ;  /* 0x000fe400012c7983 */ /* 0x000ea80000100800 */
[----:B------:R0:W2:Y:S04]  /*13200*/  @!P6 LDG.E.U8 R118, desc[UR20][R138.64] ;  /* 0x000000148a76e981 */ /* 0x0000a8000c1e1100 */
[----:B------:R-:W0:Y:S04]  /*13210*/  LDL R138, [R1+0xfbc] ;  /* 0x000fbc00018a7983 */ /* 0x000e280000100800 */
[----:B------:R-:W0:Y:S01]  /*13220*/  LDL R139, [R1+0xfc0] ;  /* 0x000fc000018b7983 */ /* 0x000e220000100800 */
[----:B------:R-:W-:-:S02]  /*13230*/  ISETP.GE.U32.AND P0, PT, R5, 0x7ffffe3d, PT ;  /* 0x7ffffe3d0500780c */ /* 0x000fc40003f06070 */
[----:B---3--:R-:W-:-:S11]  /*13240*/  PRMT R87, RZ, 0x7610, R87 ;  /* 0x00007610ff577816 */ /* 0x008fd60000000057 */
[----:B0-----:R-:W-:-:S04]  /*13250*/  @!P0 LOP3.LUT R139, R139, R138, RZ, 0x3c, !PT ;  /* 0x0000008a8b8b8212 */ /* 0x001fc800078e3cff */
[----:B------:R-:W-:-:S04]  /*13260*/  @!P0 LOP3.LUT R138, R139, R138, RZ, 0x3c, !PT ;  /* 0x0000008a8b8a8212 */ /* 0x000fc800078e3cff */
[----:B------:R-:W-:-:S05]  /*13270*/  @!P0 LOP3.LUT R139, R139, R138, RZ, 0x3c, !PT ;  /* 0x0000008a8b8b8212 */ /* 0x000fca00078e3cff */
[----:B------:R0:W3:Y:S04]  /*13280*/  @!P0 LDG.E.U8 R87, desc[UR20][R138.64] ;  /* 0x000000148a578981 */ /* 0x0000e8000c1e1100 */
[----:B------:R-:W2:Y:S01]  /*13290*/  LDL R139, [R1+0xfc4] ;  /* 0x000fc400018b7983 */ /* 0x000ea20000100800 */
[----:B------:R-:W-:-:S05]  /*132a0*/  VIADD R5, R4, 0xffffff3b ;  /* 0xffffff3b04057836 */ /* 0x000fca0000000000 */
[----:B------:R-:W-:Y:S01]  /*132b0*/  ISETP.GE.U32.AND P2, PT, R5, 0x7ffffe3c, PT ;  /* 0x7ffffe3c0500780c */ /* 0x000fe20003f46070 */
[----:B------:R-:W-:-:S05]  /*132c0*/  VIADD R5, R4, 0xffffff3a ;  /* 0xffffff3a04057836 */ /* 0x000fca0000000000 */
[----:B------:R-:W-:Y:S01]  /*132d0*/  ISETP.GE.U32.AND P3, PT, R5, 0x7ffffe3b, PT ;  /* 0x7ffffe3b0500780c */ /* 0x000fe20003f66070 */
[----:B------:R-:W-:-:S05]  /*132e0*/  VIADD R5, R4, 0xffffff39 ;  /* 0xffffff3904057836 */ /* 0x000fca0000000000 */
[----:B------:R-:W-:Y:S01]  /*132f0*/  ISETP.GE.U32.AND P4, PT, R5, 0x7ffffe3a, PT ;  /* 0x7ffffe3a0500780c */ /* 0x000fe20003f86070 */
[----:B------:R-:W-:Y:S01]  /*13300*/  VIADD R5, R4, 0xffffff38 ;  /* 0xffffff3804057836 */ /* 0x000fe20000000000 */
[----:B----4-:R-:W-:Y:S01]  /*13310*/  PRMT R32, RZ, 0x7610, R32 ;  /* 0x00007610ff207816 */ /* 0x010fe20000000020 */
[----:B0-----:R-:W-:Y:S01]  /*13320*/  @!P2 IMAD.MOV.U32 R138, RZ, RZ, R135 ;  /* 0x000000ffff8aa224 */ /* 0x001fe200078e0087 */
[----:B------:R-:W-:Y:S01]  /*13330*/  PRMT R62, RZ, 0x7610, R62 ;  /* 0x00007610ff3e7816 */ /* 0x000fe2000000003e */
[----:B------:R-:W4:Y:S01]  /*13340*/  LDL R135, [R1+0xff4] ;  /* 0x000ff40001877983 */ /* 0x000f220000100800 */
[----:B------:R-:W-:Y:S02]  /*13350*/  ISETP.GE.U32.AND P5, PT, R5, 0x7ffffe39, PT ;  /* 0x7ffffe390500780c */ /* 0x000fe40003fa6070 */
[----:B------:R-:W-:Y:S01]  /*13360*/  PRMT R106, RZ, 0x7610, R106 ;  /* 0x00007610ff6a7816 */ /* 0x000fe2000000006a */
[----:B--2---:R0:W2:Y:S02]  /*13370*/  @!P2 LDG.E.U8 R32, desc[UR20][R138.64] ;  /* 0x000000148a20a981 */ /* 0x0040a4000c1e1100 */
[----:B0-----:R-:W-:-:S02]  /*13380*/  @!P3 IMAD.MOV.U32 R138, RZ, RZ, R105 ;  /* 0x000000ffff8ab224 */ /* 0x001fc400078e0069 */
[----:B------:R-:W-:Y:S01]  /*13390*/  @!P3 IMAD.MOV.U32 R139, RZ, RZ, R15 ;  /* 0x000000ffff8bb224 */ /* 0x000fe200078e000f */
[----:B------:R-:W2:Y:S04]  /*133a0*/  LDL R105, [R1+0x1000] ;  /* 0x0010000001697983 */ /* 0x000ea80000100800 */
[----:B------:R0:W2:Y:S01]  /*133b0*/  @!P3 LDG.E.U8 R62, desc[UR20][R138.64] ;  /* 0x000000148a3eb981 */ /* 0x0000a2000c1e1100 */
[----:B------:R-:W-:-:S03]  /*133c0*/  VIADD R5, R4, 0xffffff37 ;  /* 0xffffff3704057836 */ /* 0x000fc60000000000 */
[----:B------:R-:W2:Y:S01]  /*133d0*/  LDL R15, [R1+0xffc] ;  /* 0x000ffc00010f7983 */ /* 0x000ea20000100800 */
[----:B0-----:R-:W-:Y:S02]  /*133e0*/  @!P4 IMAD.MOV.U32 R138, RZ, RZ, R154 ;  /* 0x000000ffff8ac224 */ /* 0x001fe400078e009a */
[----:B------:R-:W-:Y:S02]  /*133f0*/  @!P4 IMAD.MOV.U32 R139, RZ, RZ, R137 ;  /* 0x000000ffff8bc224 */ /* 0x000fe400078e0089 */
[----:B------:R-:W-:Y:S01]  /*13400*/  @!P5 IMAD.MOV.U32 R154, RZ, RZ, R155 ;  /* 0x000000ffff9ad224 */ /* 0x000fe200078e009b */
[----:B------:R-:W-:Y:S01]  /*13410*/  ISETP.GE.U32.AND P6, PT, R5, 0x7ffffe38, PT ;  /* 0x7ffffe380500780c */ /* 0x000fe20003fc6070 */
[----:B------:R-:W-:Y:S01]  /*13420*/  @!P5 IMAD.MOV.U32 R155, RZ, RZ, R116 ;  /* 0x000000ffff9bd224 */ /* 0x000fe200078e0074 */
[----:B------:R0:W2:Y:S04]  /*13430*/  @!P4 LDG.E.U8 R134, desc[UR20][R138.64] ;  /* 0x000000148a86c981 */ /* 0x0000a8000c1e1100 */
[----:B------:R1:W3:Y:S04]  /*13440*/  @!P5 LDG.E.U8 R106, desc[UR20][R154.64] ;  /* 0x000000149a6ad981 */ /* 0x0002e8000c1e1100 */
[----:B------:R-:W3:Y:S01]  /*13450*/  LDL R137, [R1+0x1008] ;  /* 0x0010080001897983 */ /* 0x000ee20000100800 */
[----:B0-----:R-:W-:-:S03]  /*13460*/  PRMT R139, RZ, 0x7610, R139 ;  /* 0x00007610ff8b7816 */ /* 0x001fc6000000008b */
[----:B------:R-:W3:Y:S01]  /*13470*/  LDL.LU R116, [R1+0x18c8] ;  /* 0x0018c80001747983 */ /* 0x000ee20000300800 */
[----:B-1----:R-:W-:Y:S02]  /*13480*/  @!P6 IMAD.MOV.U32 R154, RZ, RZ, R85 ;  /* 0x000000ffff9ae224 */ /* 0x002fe400078e0055 */
[----:B------:R-:W-:Y:S01]  /*13490*/  @!P6 IMAD.MOV.U32 R155, RZ, RZ, R44 ;  /* 0x000000ffff9be224 */ /* 0x000fe200078e002c */
[----:B------:R-:W4:Y:S04]  /*134a0*/  LDL.LU R85, [R1+0x18c4] ;  /* 0x0018c40001557983 */ /* 0x000f280000300800 */
[----:B------:R0:W4:Y:S04]  /*134b0*/  @!P6 LDG.E.U8 R139, desc[UR20][R154.64] ;  /* 0x000000149a8be981 */ /* 0x000128000c1e1100 */
[----:B--2---:R1:W-:Y:S04]  /*134c0*/  STL [R1+0x448], R134 ;  /* 0x0004488601007387 */ /* 0x0043e80000100800 */
[----:B-1----:R-:W2:Y:S04]  /*134d0*/  LDL R134, [R1+0x100c] ;  /* 0x00100c0001867983 */ /* 0x002ea80000100800 */
[----:B---3--:R1:W-:Y:S04]  /*134e0*/  STL [R1+0x444], R106 ;  /* 0x0004446a01007387 */ /* 0x0083e80000100800 */
[----:B------:R-:W3:Y:S01]  /*134f0*/  LDL R155, [R1+0xfec] ;  /* 0x000fec00019b7983 */ /* 0x000ee20000100800 */
[----:B------:R-:W-:Y:S01]  /*13500*/  VIADD R5, R4, 0xffffff36 ;  /* 0xffffff3604057836 */ /* 0x000fe20000000000 */
[----:B------:R-:W-:-:S02]  /*13510*/  PRMT R160, RZ, 0x7610, R160 ;  /* 0x00007610ffa07816 */ /* 0x000fc400000000a0 */
[----:B------:R-:W-:Y:S01]  /*13520*/  PRMT R116, RZ, 0x7610, R116 ;  /* 0x00007610ff747816 */ /* 0x000fe20000000074 */
[----:B------:R-:W2:Y:S01]  /*13530*/  LDL R44, [R1+0x1014] ;  /* 0x00101400012c7983 */ /* 0x000ea20000100800 */
[----:B------:R-:W-:Y:S01]  /*13540*/  ISETP.GE.U32.AND P0, PT, R5, 0x7ffffe37, PT ;  /* 0x7ffffe370500780c */ /* 0x000fe20003f06070 */
[C---:B------:R-:W-:Y:S01]  /*13550*/  VIADD R5, R4.reuse, 0xffffff35 ;  /* 0xffffff3504057836 */ /* 0x040fe20000000000 */
[----:B----4-:R-:W-:Y:S01]  /*13560*/  PRMT R85, RZ, 0x7610, R85 ;  /* 0x00007610ff557816 */ /* 0x010fe20000000055 */
[----:B-1----:R-:W4:Y:S03]  /*13570*/  LDL R106, [R1+0x1010] ;  /* 0x00101000016a7983 */ /* 0x002f260000100800 */
[----:B------:R-:W-:Y:S01]  /*13580*/  ISETP.GE.U32.AND P2, PT, R5, 0x7ffffe36, PT ;  /* 0x7ffffe360500780c */ /* 0x000fe20003f46070 */
[----:B------:R-:W-:-:S05]  /*13590*/  VIADD R5, R4, 0xffffff34 ;  /* 0xffffff3404057836 */ /* 0x000fca0000000000 */
[----:B------:R-:W-:Y:S01]  /*135a0*/  ISETP.GE.U32.AND P3, PT, R5, 0x7ffffe35, PT ;  /* 0x7ffffe350500780c */ /* 0x000fe20003f66070 */
[----:B0-----:R-:W-:Y:S02]  /*135b0*/  @!P0 IMAD.MOV.U32 R154, RZ, RZ, R33 ;  /* 0x000000ffff9a8224 */ /* 0x001fe400078e0021 */
[----:B------:R-:W2:Y:S04]  /*135c0*/  LDL.LU R33, [R1+0x18c0] ;  /* 0x0018c00001217983 */ /* 0x000ea80000300800 */
[----:B---3--:R0:W3:Y:S02]  /*135d0*/  @!P0 LDG.E.U8 R160, desc[UR20][R154.64] ;  /* 0x000000149aa08981 */ /* 0x0080e4000c1e1100 */
[----:B0-----:R-:W-:Y:S02]  /*135e0*/  @!P2 IMAD.MOV.U32 R154, RZ, RZ, R64 ;  /* 0x000000ffff9aa224 */ /* 0x001fe400078e0040 */
[----:B------:R-:W-:Y:S01]  /*135f0*/  @!P2 IMAD.MOV.U32 R155, RZ, RZ, R135 ;  /* 0x000000ffff9ba224 */ /* 0x000fe200078e0087 */
[----:B------:R-:W3:Y:S04]  /*13600*/  LDL.LU R64, [R1+0x18bc] ;  /* 0x0018bc0001407983 */ /* 0x000ee80000300800 */
[----:B------:R0:W4:Y:S01]  /*13610*/  @!P2 LDG.E.U8 R116, desc[UR20][R154.64] ;  /* 0x000000149a74a981 */ /* 0x000122000c1e1100 */
[----:B------:R-:W-:Y:S01]  /*13620*/  VIADD R5, R4, 0xffffff33 ;  /* 0xffffff3304057836 */ /* 0x000fe20000000000 */
[----:B--2---:R-:W-:-:S02]  /*13630*/  PRMT R33, RZ, 0x7610, R33 ;  /* 0x00007610ff217816 */ /* 0x004fc40000000021 */
[----:B------:R-:W2:Y:S01]  /*13640*/  LDL R135, [R1+0x1024] ;  /* 0x0010240001877983 */ /* 0x000ea20000100800 */
[----:B0-----:R-:W-:Y:S02]  /*13650*/  @!P3 IMAD.MOV.U32 R154, RZ, RZ, R105 ;  /* 0x000000ffff9ab224 */ /* 0x001fe400078e0069 */
[----:B------:R-:W-:Y:S01]  /*13660*/  @!P3 IMAD.MOV.U32 R155, RZ, RZ, R15 ;  /* 0x000000ffff9bb224 */ /* 0x000fe200078e000f */
[----:B------:R-:W-:Y:S01]  /*13670*/  ISETP.GE.U32.AND P4, PT, R5, 0x7ffffe34, PT ;  /* 0x7ffffe340500780c */ /* 0x000fe20003f86070 */
[----:B------:R-:W2:Y:S04]  /*13680*/  LDL R15, [R1+0x1034] ;  /* 0x00103400010f7983 */ /* 0x000ea80000100800 */
[----:B------:R0:W2:Y:S01]  /*13690*/  @!P3 LDG.E.U8 R85, desc[UR20][R154.64] ;  /* 0x000000149a55b981 */ /* 0x0000a2000c1e1100 */
[----:B------:R-:W-:-:S03]  /*136a0*/  PRMT R45, RZ, 0x7610, R45 ;  /* 0x00007610ff2d7816 */ /* 0x000fc6000000002d */
[----:B------:R-:W2:Y:S04]  /*136b0*/  LDL R105, [R1+0x1038] ;  /* 0x0010380001697983 */ /* 0x000ea80000100800 */
[----:B------:R-:W2:Y:S01]  /*136c0*/  LDL R155, [R1+0x1004] ;  /* 0x00100400019b7983 */ /* 0x000ea20000100800 */
[----:B------:R-:W-:-:S05]  /*136d0*/  VIADD R5, R4, 0xffffff32 ;  /* 0xffffff3204057836 */ /* 0x000fca0000000000 */
[----:B------:R-:W-:Y:S01]  /*136e0*/  ISETP.GE.U32.AND P5, PT, R5, 0x7ffffe33, PT ;  /* 0x7ffffe330500780c */ /* 0x000fe20003fa6070 */
[----:B------:R-:W-:Y:S02]  /*136f0*/  VIADD R5, R4, 0xffffff31 ;  /* 0xffffff3104057836 */ /* 0x000fe40000000000 */
[----:B0-----:R-:W-:Y:S02]  /*13700*/  @!P4 IMAD.MOV.U32 R154, RZ, RZ, R137 ;  /* 0x000000ffff9ac224 */ /* 0x001fe400078e0089 */
[----:B------:R-:W4:Y:S01]  /*13710*/  LDL R137, [R1+0x103c] ;  /* 0x00103c0001897983 */ /* 0x000f220000100800 */
[----:B------:R-:W-:Y:S02]  /*13720*/  ISETP.GE.U32.AND P6, PT, R5, 0x7ffffe32, PT ;  /* 0x7ffffe320500780c */ /* 0x000fe40003fc6070 */
[----:B---3--:R-:W-:Y:S01]  /*13730*/  PRMT R64, RZ, 0x7610, R64 ;  /* 0x00007610ff407816 */ /* 0x008fe20000000040 */
[----:B--2---:R4:W2:Y:S04]  /*13740*/  @!P4 LDG.E.U8 R33, desc[UR20][R154.64] ;  /* 0x000000149a21c981 */ /* 0x0048a8000c1e1100 */
[----:B----4-:R-:W-:-:S02]  /*13750*/  @!P5 IMAD.MOV.U32 R154, RZ, RZ, R106 ;  /* 0x000000ffff9ad224 */ /* 0x010fc400078e006a */
[----:B------:R-:W-:Y:S01]  /*13760*/  @!P5 IMAD.MOV.U32 R155, RZ, RZ, R134 ;  /* 0x000000ffff9bd224 */ /* 0x000fe200078e0086 */
[----:B------:R-:W3:Y:S04]  /*13770*/  LDL R106, [R1+0x1044] ;  /* 0x00104400016a7983 */ /* 0x000ee80000100800 */
[----:B------:R0:W4:Y:S02]  /*13780*/  @!P5 LDG.E.U8 R64, desc[UR20][R154.64] ;  /* 0x000000149a40d981 */ /* 0x000124000c1e1100 */
[----:B0-----:R-:W-:Y:S02]  /*13790*/  @!P6 IMAD.MOV.U32 R154, RZ, RZ, R117 ;  /* 0x000000ffff9ae224 */ /* 0x001fe400078e0075 */
[----:B------:R-:W-:Y:S01]  /*137a0*/  @!P6 IMAD.MOV.U32 R155, RZ, RZ, R44 ;  /* 0x000000ffff9be224 */ /* 0x000fe200078e002c */
[----:B------:R-:W2:Y:S04]  /*137b0*/  LDL.LU R117, [R1+0x18b8] ;  /* 0x0018b80001757983 */ /* 0x000ea80000300800 */
[----:B------:R0:W2:Y:S01]  /*137c0*/  @!P6 LDG.E.U8 R45, desc[UR20][R154.64] ;  /* 0x000000149a2de981 */ /* 0x0000a2000c1e1100 */
[----:B------:R-:W-:Y:S01]  /*137d0*/  VIADD R5, R4, 0xffffff30 ;  /* 0xffffff3004057836 */ /* 0x000fe20000000000 */
[----:B------:R-:W-:-:S02]  /*137e0*/  PRMT R138, RZ, 0x7610, R138 ;  /* 0x00007610ff8a7816 */ /* 0x000fc4000000008a */
[----:B------:R-:W3:Y:S02]  /*137f0*/  LDL R44, [R1+0x104c] ;  /* 0x00104c00012c7983 */ /* 0x000ee40000100800 */
[----:B------:R-:W-:Y:S01]  /*13800*/  ISETP.GE.U32.AND P0, PT, R5, 0x7ffffe31, PT ;  /* 0x7ffffe310500780c */ /* 0x000fe20003f06070 */
[----:B------:R-:W-:-:S05]  /*13810*/  VIADD R5, R4, 0xffffff2f ;  /* 0xffffff2f04057836 */ /* 0x000fca0000000000 */
[----:B------:R-:W-:Y:S01]  /*13820*/  ISETP.GE.U32.AND P2, PT, R5, 0x7ffffe30, PT ;  /* 0x7ffffe300500780c */ /* 0x000fe20003f46070 */
[----:B------:R-:W-:-:S05]  /*13830*/  VIADD R5, R4, 0xffffff2e ;  /* 0xffffff2e04057836 */ /* 0x000fca0000000000 */
[----:B------:R-:W-:-:S07]  /*13840*/  ISETP.GE.U32.AND P3, PT, R5, 0x7ffffe2f, PT ;  /* 0x7ffffe2f0500780c */ /* 0x000fce0003f66070 */
[----:B0-----:R-:W-:Y:S02]  /*13850*/  @!P2 IMAD.MOV.U32 R154, RZ, RZ, R83 ;  /* 0x000000ffff9aa224 */ /* 0x001fe400078e0053 */
[----:B------:R-:W-:-:S05]  /*13860*/  @!P2 IMAD.MOV.U32 R155, RZ, RZ, R135 ;  /* 0x000000ffff9ba224 */ /* 0x000fca00078e0087 */
[----:B------:R0:W3:Y:S02]  /*13870*/  @!P2 LDG.E.U8 R138, desc[UR20][R154.64] ;  /* 0x000000149a8aa981 */ /* 0x0000e4000c1e1100 */
[----:B0-----:R-:W-:Y:S02]  /*13880*/  @!P3 IMAD.MOV.U32 R155, RZ, RZ, R65 ;  /* 0x000000ffff9bb224 */ /* 0x001fe400078e0041 */
[----:B------:R-:W-:Y:S01]  /*13890*/  @!P3 IMAD.MOV.U32 R154, RZ, RZ, R34 ;  /* 0x000000ffff9ab224 */ /* 0x000fe200078e0022 */
[----:B--2---:R0:W-:Y:S04]  /*138a0*/  STL [R1+0x440], R45 ;  /* 0x0004402d01007387 */ /* 0x0041e80000100800 */
[----:B0-----:R-:W2:Y:S04]  /*138b0*/  LDL R45, [R1+0x1064] ;  /* 0x00106400012d7983 */ /* 0x001ea80000100800 */
[----:B------:R-:W2:Y:S04]  /*138c0*/  LDL.LU R83, [R1+0x18b4] ;  /* 0x0018b40001537983 */ /* 0x000ea80000300800 */
[----:B------:R-:W3:Y:S04]  /*138d0*/  LDL.LU R65, [R1+0x18b0] ;  /* 0x0018b00001417983 */ /* 0x000ee80000300800 */
[----:B------:R-:W3:Y:S01]  /*138e0*/  LDL.LU R34, [R1+0x18ac] ;  /* 0x0018ac0001227983 */ /* 0x000ee20000300800 */
[----:B------:R-:W-:-:S05]  /*138f0*/  VIADD R5, R4, 0xffffff2d ;  /* 0xffffff2d04057836 */ /* 0x000fca0000000000 */
[----:B------:R-:W-:Y:S01]  /*13900*/  ISETP.GE.U32.AND P4, PT, R5, 0x7ffffe2e, PT ;  /* 0x7ffffe2e0500780c */ /* 0x000fe20003f86070 */
[----:B------:R-:W-:-:S05]  /*13910*/  VIADD R5, R4, 0xffffff2c ;  /* 0xffffff2c04057836 */ /* 0x000fca0000000000 */
[----:B------:R-:W-:Y:S01]  /*13920*/  ISETP.GE.U32.AND P5, PT, R5, 0x7ffffe2d, PT ;  /* 0x7ffffe2d0500780c */ /* 0x000fe20003fa6070 */
[----:B------:R-:W-:Y:S01]  /*13930*/  VIADD R5, R4, 0xffffff2b ;  /* 0xffffff2b04057836 */ /* 0x000fe20000000000 */
[----:B------:R-:W-:-:S04]  /*13940*/  PRMT R158, RZ, 0x7610, R158 ;  /* 0x00007610ff9e7816 */ /* 0x000fc8000000009e */
[----:B------:R-:W-:Y:S01]  /*13950*/  ISETP.GE.U32.AND P6, PT, R5, 0x7ffffe2c, PT ;  /* 0x7ffffe2c0500780c */ /* 0x000fe20003fc6070 */
[----:B------:R-:W-:Y:S01]  /*13960*/  VIADD R5, R4, 0xffffff2a ;  /* 0xffffff2a04057836 */ /* 0x000fe20000000000 */
[----:B------:R0:W4:Y:S01]  /*13970*/  @!P3 LDG.E.U8 R158, desc[UR20][R154.64] ;  /* 0x000000149a9eb981 */ /* 0x000122000c1e1100 */
[----:B------:R-:W-:-:S03]  /*13980*/  PRMT R117, RZ, 0x7610, R117 ;  /* 0x00007610ff757816 */ /* 0x000fc60000000075 */
[----:B------:R-:W-:Y:S01]  /*13990*/  ISETP.GE.U32.AND P2, PT, R5, 0x7ffffe2b, PT ;  /* 0x7ffffe2b0500780c */ /* 0x000fe20003f46070 */
[C---:B------:R-:W-:Y:S02]  /*139a0*/  VIADD R5, R4.reuse, 0xffffff27 ;  /* 0xffffff2704057836 */ /* 0x040fe40000000000 */
[----:B0-----:R-:W-:Y:S02]  /*139b0*/  @!P4 IMAD.MOV.U32 R154, RZ, RZ, R105 ;  /* 0x000000ffff9ac224 */ /* 0x001fe400078e0069 */
[----:B------:R-:W-:Y:S01]  /*139c0*/  @!P4 IMAD.MOV.U32 R155, RZ, RZ, R15 ;  /* 0x000000ffff9bc224 */ /* 0x000fe200078e000f */
[----:B------:R-:W-:Y:S01]  /*139d0*/  ISETP.GE.U32.AND P3, PT, R5, 0x7ffffe28, PT ;  /* 0x7ffffe280500780c */ /* 0x000fe20003f66070 */
[----:B------:R-:W-:-:S03]  /*139e0*/  VIADD R5, R4, 0xffffff26 ;  /* 0xffffff2604057836 */ /* 0x000fc60000000000 */
[----:B------:R0:W4:Y:S02]  /*139f0*/  @!P4 LDG.E.U8 R117, desc[UR20][R154.64] ;  /* 0x000000149a75c981 */ /* 0x000124000c1e1100 */
[----:B------:R-:W-:Y:S01]  /*13a00*/  ISETP.GE.U32.AND P4, PT, R5, 0x7ffffe27, PT ;  /* 0x7ffffe270500780c */ /* 0x000fe20003f86070 */
[----:B------:R-:W-:Y:S02]  /*13a10*/  VIADD R5, R4, 0xffffff25 ;  /* 0xffffff2504057836 */ /* 0x000fe40000000000 */
[----:B0-----:R-:W-:Y:S02]  /*13a20*/  @!P5 IMAD.MOV.U32 R154, RZ, RZ, R157 ;  /* 0x000000ffff9ad224 */ /* 0x001fe400078e009d */
[----:B------:R-:W-:Y:S01]  /*13a30*/  @!P5 IMAD.MOV.U32 R155, RZ, RZ, R137 ;  /* 0x000000ffff9bd224 */ /* 0x000fe200078e0089 */
[----:B------:R-:W4:Y:S01]  /*13a40*/  LDL.LU R157, [R1+0x18a8] ;  /* 0x0018a800019d7983 */ /* 0x000f220000300800 */
[----:B--2---:R-:W-:-:S06]  /*13a50*/  PRMT R83, RZ, 0x7610, R83 ;  /* 0x00007610ff537816 */ /* 0x004fcc0000000053 */
[----:B------:R0:W2:Y:S01]  /*13a60*/  @!P5 LDG.E.U8 R83, desc[UR20][R154.64] ;  /* 0x000000149a53d981 */ /* 0x0000a2000c1e1100 */
[----:B---3--:R-:W-:Y:S02]  /*13a70*/  PRMT R34, RZ, 0x7610, R34 ;  /* 0x00007610ff227816 */ /* 0x008fe40000000022 */
[----:B------:R-:W-:Y:S01]  /*13a80*/  ISETP.GE.U32.AND P5, PT, R5, 0x7ffffe26, PT ;  /* 0x7ffffe260500780c */ /* 0x000fe20003fa6070 */
[----:B------:R-:W-:Y:S02]  /*13a90*/  VIADD R5, R4, 0xffffff24 ;  /* 0xffffff2404057836 */ /* 0x000fe40000000000 */
[----:B0-----:R-:W-:Y:S02]  /*13aa0*/  @!P6 IMAD.MOV.U32 R154, RZ, RZ, R153 ;  /* 0x000000ffff9ae224 */ /* 0x001fe400078e0099 */
[----:B------:R-:W-:Y:S01]  /*13ab0*/  @!P6 IMAD.MOV.U32 R155, RZ, RZ, R106 ;  /* 0x000000ffff9be224 */ /* 0x000fe200078e006a */
[----:B------:R-:W-:-:S04]  /*13ac0*/  PRMT R65, RZ, 0x7610, R65 ;  /* 0x00007610ff417816 */ /* 0x000fc80000000041 */
[----:B------:R0:W3:Y:S01]  /*13ad0*/  @!P6 LDG.E.U8 R34, desc[UR20][R154.64] ;  /* 0x000000149a22e981 */ /* 0x0000e2000c1e1100 */
[----:B------:R-:W-:Y:S02]  /*13ae0*/  ISETP.GE.U32.AND P6, PT, R5, 0x7ffffe25, PT ;  /* 0x7ffffe250500780c */ /* 0x000fe40003fc6070 */
[----:B------:R-:W-:Y:S01]  /*13af0*/  PRMT R5, RZ, 0x7610, R5 ;  /* 0x00007610ff057816 */ /* 0x000fe20000000005 */
[----:B0-----:R-:W-:Y:S02]  /*13b00*/  @!P2 IMAD.MOV.U32 R154, RZ, RZ, R115 ;  /* 0x000000ffff9aa224 */ /* 0x001fe400078e0073 */
[----:B------:R-:W-:Y:S01]  /*13b10*/  @!P2 IMAD.MOV.U32 R155, RZ, RZ, R44 ;  /* 0x000000ffff9ba224 */ /* 0x000fe200078e002c */
[----:B------:R-:W2:Y:S04]  /*13b20*/  LDL.LU R115, [R1+0x18a4] ;  /* 0x0018a40001737983 */ /* 0x000ea80000300800 */
[----:B------:R0:W3:Y:S02]  /*13b30*/  @!P2 LDG.E.U8 R65, desc[UR20][R154.64] ;  /* 0x000000149a41a981 */ /* 0x0000e4000c1e1100 */
[----:B0-----:R-:W-:-:S02]  /*13b40*/  @!P3 IMAD.MOV.U32 R154, RZ, RZ, R82 ;  /* 0x000000ffff9ab224 */ /* 0x001fc400078e0052 */
[----:B------:R-:W-:Y:S01]  /*13b50*/  @!P3 IMAD.MOV.U32 R155, RZ, RZ, R45 ;  /* 0x000000ffff9bb224 */ /* 0x000fe200078e002d */
[----:B------:R-:W3:Y:S04]  /*13b60*/  LDL.LU R82, [R1+0x18a0] ;  /* 0x0018a00001527983 */ /* 0x000ee80000300800 */
[----:B------:R0:W3:Y:S02]  /*13b70*/  @!P3 LDG.E.U8 R5, desc[UR20][R154.64] ;  /* 0x000000149a05b981 */ /* 0x0000e4000c1e1100 */
[----:B0-----:R-:W-:Y:S02]  /*13b80*/  @!P4 IMAD.MOV.U32 R155, RZ, RZ, R114 ;  /* 0x000000ffff9bc224 */ /* 0x001fe400078e0072 */
[----:B------:R-:W-:Y:S01]  /*13b90*/  @!P4 IMAD.MOV.U32 R154, RZ, RZ, R35 ;  /* 0x000000ffff9ac224 */ /* 0x000fe200078e0023 */
[----:B------:R-:W3:Y:S04]  /*13ba0*/  LDL.LU R114, [R1+0x189c] ;  /* 0x00189c0001727983 */ /* 0x000ee80000300800 */
[----:B------:R-:W3:Y:S01]  /*13bb0*/  LDL.LU R35, [R1+0x1898] ;  /* 0x0018980001237983 */ /* 0x000ee20000300800 */
[----:B------:R-:W-:Y:S01]  /*13bc0*/  VIADD R153, R4, 0xffffff23 ;  /* 0xffffff2304997836 */ /* 0x000fe20000000000 */
[----:B----4-:R-:W-:-:S04]  /*13bd0*/  PRMT R157, RZ, 0x7610, R157 ;  /* 0x00007610ff9d7816 */ /* 0x010fc8000000009d */
[----:B------:R-:W-:Y:S01]  /*13be0*/  ISETP.GE.U32.AND P2, PT, R153, 0x7ffffe24, PT ;  /* 0x7ffffe249900780c */ /* 0x000fe20003f46070 */
[C---:B------:R-:W-:Y:S01]  /*13bf0*/  VIADD R153, R4.reuse, 0xffffff1f ;  /* 0xffffff1f04997836 */ /* 0x040fe20000000000 */
[----:B------:R0:W4:Y:S04]  /*13c00*/  @!P4 LDG.E.U8 R157, desc[UR20][R154.64] ;  /* 0x000000149a9dc981 */ /* 0x000128000c1e1100 */
[----:B------:R-:W-:Y:S01]  /*13c10*/  ISETP.GE.U32.AND P3, PT, R153, 0x7ffffe20, PT ;  /* 0x7ffffe209900780c */ /* 0x000fe20003f66070 */
[C---:B------:R-:W-:Y:S02]  /*13c20*/  VIADD R153, R4.reuse, 0xffffff1e ;  /* 0xffffff1e04997836 */ /* 0x040fe40000000000 */
[----:B0-----:R-:W-:Y:S02]  /*13c30*/  @!P5 IMAD.MOV.U32 R154, RZ, RZ, R112 ;  /* 0x000000ffff9ad224 */ /* 0x001fe400078e0070 */
[----:B------:R-:W-:Y:S01]  /*13c40*/  @!P5 IMAD.MOV.U32 R155, RZ, RZ, R113 ;  /* 0x000000ffff9bd224 */ /* 0x000fe200078e0071 */
[----:B------:R-:W-:Y:S01]  /*13c50*/  ISETP.GE.U32.AND P4, PT, R153, 0x7ffffe1f, PT ;  /* 0x7ffffe1f9900780c */ /* 0x000fe20003f86070 */
[----:B------:R-:W4:Y:S01]  /*13c60*/  LDL.LU R113, [R1+0x1894] ;  /* 0x0018940001717983 */ /* 0x000f220000300800 */
[----:B------:R-:W-:-:S03]  /*13c70*/  VIADD R153, R4, 0xffffff17 ;  /* 0xffffff1704997836 */ /* 0x000fc60000000000 */
[----:B------:R-:W4:Y:S01]  /*13c80*/  LDL.LU R112, [R1+0x1890] ;  /* 0x0018900001707983 */ /* 0x000f220000300800 */
[----:B------:R-:W-:-:S07]  /*13c90*/  PRMT R156, RZ, 0x7610, R156 ;  /* 0x00007610ff9c7816 */ /* 0x000fce000000009c */
[----:B------:R-:W-:Y:S02]  /*13ca0*/  @!P4 IMAD.MOV.U32 R135, RZ, RZ, R36 ;  /* 0x000000ffff87c224 */ /* 0x000fe400078e0024 */
[----:B------:R-:W-:Y:S01]  /*13cb0*/  @!P4 IMAD.MOV.U32 R134, RZ, RZ, R0 ;  /* 0x000000ffff86c224 */ /* 0x000fe200078e0000 */
[----:B--2---:R-:W-:-:S06]  /*13cc0*/  PRMT R115, RZ, 0x7610, R115 ;  /* 0x00007610ff737816 */ /* 0x004fcc0000000073 */
[----:B------:R0:W2:Y:S01]  /*13cd0*/  @!P5 LDG.E.U8 R115, desc[UR20][R154.64] ;  /* 0x000000149a73d981 */ /* 0x0000a2000c1e1100 */
[----:B------:R-:W-:Y:S01]  /*13ce0*/  ISETP.GE.U32.AND P5, PT, R153, 0x7ffffe18, PT ;  /* 0x7ffffe189900780c */ /* 0x000fe20003fa6070 */
[----:B------:R-:W-:Y:S02]  /*13cf0*/  VIADD R153, R4, 0xffffff0f ;  /* 0xffffff0f04997836 */ /* 0x000fe40000000000 */
[----:B0-----:R-:W-:Y:S01]  /*13d00*/  @!P6 IMAD.MOV.U32 R154, RZ, RZ, R80 ;  /* 0x000000ffff9ae224 */ /* 0x001fe200078e0050 */
[----:B---3--:R-:W-:Y:S01]  /*13d10*/  PRMT R82, RZ, 0x7610, R82 ;  /* 0x00007610ff527816 */ /* 0x008fe20000000052 */
[----:B------:R-:W-:Y:S02]  /*13d20*/  @!P6 IMAD.MOV.U32 R155, RZ, RZ, R110 ;  /* 0x000000ffff9be224 */ /* 0x000fe400078e006e */
[----:B------:R-:W3:Y:S04]  /*13d30*/  LDL.LU R110, [R1+0x188c] ;  /* 0x00188c00016e7983 */ /* 0x000ee80000300800 */
[----:B------:R0:W2:Y:S01]  /*13d40*/  @!P6 LDG.E.U8 R82, desc[UR20][R154.64] ;  /* 0x000000149a52e981 */ /* 0x0000a2000c1e1100 */
[----:B------:R-:W-:-:S02]  /*13d50*/  ISETP.GE.U32.AND P6, PT, R153, 0x7ffffe10, PT ;  /* 0x7ffffe109900780c */ /* 0x000fc40003fc6070 */
[----:B------:R-:W-:Y:S01]  /*13d60*/  PRMT R35, RZ, 0x7610, R35 ;  /* 0x00007610ff237816 */ /* 0x000fe20000000023 */
[----:B0-----:R-:W-:Y:S01]  /*13d70*/  @!P2 IMAD.MOV.U32 R154, RZ, RZ, R78 ;  /* 0x000000ffff9aa224 */ /* 0x001fe200078e004e */
[----:B------:R-:W2:Y:S01]  /*13d80*/  LDL.LU R80, [R1+0x1888] ;  /* 0x0018880001507983 */ /* 0x000ea20000300800 */
[----:B------:R-:W-:Y:S02]  /*13d90*/  @!P2 IMAD.MOV.U32 R155, RZ, RZ, R79 ;  /* 0x000000ffff9ba224 */ /* 0x000fe400078e004f */
[----:B------:R-:W-:Y:S01]  /*13da0*/  @!P5 IMAD.MOV.U32 R44, RZ, RZ, R67 ;  /* 0x000000ffff2cd224 */ /* 0x000fe200078e0043 */
[----:B------:R-:W2:Y:S04]  /*13db0*/  LDL.LU R79, [R1+0x1884] ;  /* 0x00188400014f7983 */ /* 0x000ea80000300800 */
[----:B------:R0:W2:Y:S01]  /*13dc0*/  @!P2 LDG.E.U8 R35, desc[UR20][R154.64] ;  /* 0x000000149a23a981 */ /* 0x0000a2000c1e1100 */
[----:B------:R-:W-:-:S03]  /*13dd0*/  @!P5 IMAD.MOV.U32 R45, RZ, RZ, R69 ;  /* 0x000000ffff2dd224 */ /* 0x000fc600078e0045 */
[----:B------:R-:W2:Y:S01]  /*13de0*/  LDL.LU R78, [R1+0x1880] ;  /* 0x00188000014e7983 */ /* 0x000ea20000300800 */
[----:B0-----:R-:W-:Y:S02]  /*13df0*/  @!P3 IMAD.MOV.U32 R154, RZ, RZ, R68 ;  /* 0x000000ffff9ab224 */ /* 0x001fe400078e0044 */
[----:B------:R-:W-:Y:S02]  /*13e00*/  @!P3 IMAD.MOV.U32 R155, RZ, RZ, R76 ;  /* 0x000000ffff9bb224 */ /* 0x000fe400078e004c */
[----:B------:R-:W2:Y:S04]  /*13e10*/  LDL.LU R76, [R1+0x187c] ;  /* 0x00187c00014c7983 */ /* 0x000ea80000300800 */
[----:B------:R0:W2:Y:S04]  /*13e20*/  @!P3 LDG.E.U8 R156, desc[UR20][R154.64] ;  /* 0x000000149a9cb981 */ /* 0x0000a8000c1e1100 */
[----:B------:R-:W2:Y:S04]  /*13e30*/  LDL.LU R68, [R1+0x1878] ;  /* 0x0018780001447983 */ /* 0x000ea80000300800 */
[----:B------:R-:W2:Y:S01]  /*13e40*/  LDL.LU R69, [R1+0x1874] ;  /* 0x0018740001457983 */ /* 0x000ea20000300800 */
[----:B0-----:R-:W-:-:S03]  /*13e50*/  PRMT R155, RZ, 0x7610, R155 ;  /* 0x00007610ff9b7816 */ /* 0x001fc6000000009b */
[----:B------:R-:W2:Y:S04]  /*13e60*/  LDL.LU R67, [R1+0x1870] ;  /* 0x0018700001437983 */ /* 0x000ea80000300800 */
[----:B------:R0:W2:Y:S02]  /*13e70*/  @!P5 LDG.E.U8 R155, desc[UR20][R44.64] ;  /* 0x000000142c9bd981 */ /* 0x0000a4000c1e1100 */
[----:B0-----:R-:W-:Y:S02]  /*13e80*/  @!P6 IMAD.MOV.U32 R45, RZ, RZ, R66 ;  /* 0x000000ffff2de224 */ /* 0x001fe400078e0042 */
[----:B------:R-:W2:Y:S01]  /*13e90*/  LDL.LU R66, [R1+0x186c] ;  /* 0x00186c0001427983 */ /* 0x000ea20000300800 */
[----:B------:R-:W-:-:S05]  /*13ea0*/  VIADD R153, R4, 0xffffff07 ;  /* 0xffffff0704997836 */ /* 0x000fca0000000000 */
[----:B------:R-:W-:Y:S01]  /*13eb0*/  ISETP.GE.U32.AND P2, PT, R153, 0x7ffffe08, PT ;  /* 0x7ffffe089900780c */ /* 0x000fe20003f46070 */
[----:B------:R-:W-:Y:S01]  /*13ec0*/  @!P6 IMAD.MOV.U32 R44, RZ, RZ, R39 ;  /* 0x000000ffff2ce224 */ /* 0x000fe200078e0027 */
[----:B------:R-:W-:Y:S01]  /*13ed0*/  PRMT R154, RZ, 0x7610, R154 ;  /* 0x00007610ff9a7816 */ /* 0x000fe2000000009a */
[----:B------:R-:W2:Y:S05]  /*13ee0*/  LDL.LU R39, [R1+0x1868] ;  /* 0x0018680001277983 */ /* 0x000eaa0000300800 */
[----:B------:R0:W2:Y:S05]  /*13ef0*/  @!P6 LDG.E.U8 R154, desc[UR20][R44.64] ;  /* 0x000000142c9ae981 */ /* 0x0000aa000c1e1100 */
[----:B0-----:R-:W-:-:S02]  /*13f00*/  @!P2 IMAD.MOV.U32 R45, RZ, RZ, R38 ;  /* 0x000000ffff2da224 */ /* 0x001fc400078e0026 */
[----:B------:R-:W-:Y:S01]  /*13f10*/  @!P2 IMAD.MOV.U32 R44, RZ, RZ, R37 ;  /* 0x000000ffff2ca224 */ /* 0x000fe200078e0025 */
[----:B------:R-:W2:Y:S04]  /*13f20*/  LDL.LU R38, [R1+0x1864] ;  /* 0x0018640001267983 */ /* 0x000ea80000300800 */
[----:B------:R-:W2:Y:S04]  /*13f30*/  LDL.LU R37, [R1+0x1860] ;  /* 0x0018600001257983 */ /* 0x000ea80000300800 */
[----:B------:R-:W2:Y:S04]  /*13f40*/  LDL.LU R36, [R1+0x185c] ;  /* 0x00185c0001247983 */ /* 0x000ea80000300800 */
[----:B------:R-:W2:Y:S01]  /*13f50*/  LDL.LU R0, [R1+0x1858] ;  /* 0x0018580001007983 */ /* 0x000ea20000300800 */
[----:B------:R-:W-:-:S05]  /*13f60*/  VIADD R153, R4, 0xffffff16 ;  /* 0xffffff1604997836 */ /* 0x000fca0000000000 */
[----:B------:R-:W-:Y:S01]  /*13f70*/  ISETP.GE.U32.AND P3, PT, R153, 0x7ffffe17, PT ;  /* 0x7ffffe179900780c */ /* 0x000fe20003f66070 */
[----:B------:R-:W-:Y:S01]  /*13f80*/  VIADD R153, R4, 0xffffff0e ;  /* 0xffffff0e04997836 */ /* 0x000fe20000000000 */
[----:B------:R-:W-:Y:S01]  /*13f90*/  PRMT R41, RZ, 0x7610, R41 ;  /* 0x00007610ff297816 */ /* 0x000fe20000000029 */
[----:B------:R-:W-:-:S03]  /*13fa0*/  IMAD R106, R8, 0xe9, RZ ;  /* 0x000000e9086a7824 */ /* 0x000fc600078e02ff */
[----:B------:R-:W-:Y:S02]  /*13fb0*/  ISETP.GE.U32.AND P5, PT, R153, 0x7ffffe0f, PT ;  /* 0x7ffffe0f9900780c */ /* 0x000fe40003fa6070 */
[----:B------:R-:W-:Y:S01]  /*13fc0*/  PRMT R153, RZ, 0x7610, R153 ;  /* 0x00007610ff997816 */ /* 0x000fe20000000099 */
[----:B------:R0:W2:Y:S05]  /*13fd0*/  @!P4 LDG.E.U8 R41, desc[UR20][R134.64] ;  /* 0x000000148629c981 */ /* 0x0000aa000c1e1100 */
[----:B------:R1:W2:Y:S01]  /*13fe0*/  @!P2 LDG.E.U8 R153, desc[UR20][R44.64] ;  /* 0x000000142c99a981 */ /* 0x0002a2000c1e1100 */
[----:B0-----:R-:W-:Y:S01]  /*13ff0*/  VIADD R134, R4, 0xffffff1d ;  /* 0xffffff1d04867836 */ /* 0x001fe20000000000 */
[----:B-1----:R-:W-:Y:S01]  /*14000*/  IADD3 R45, P2, PT, R106, R2, RZ ;  /* 0x000000026a2d7210 */ /* 0x002fe20007f5e0ff */
[----:B------:R-:W-:-:S03]  /*14010*/  IMAD R44, R8, 0xf1, RZ ;  /* 0x000000f1082c7824 */ /* 0x000fc600078e02ff */
[-C--:B------:R-:W-:Y:S02]  /*14020*/  LEA.HI.X.SX32 R106, R106, R3.reuse, 0x1, P2 ;  /* 0x000000036a6a7211 */ /* 0x080fe400010f0eff */
[----:B------:R-:W-:Y:S02]  /*14030*/  IADD3 R15, P6, PT, R44, R2, RZ ;  /* 0x000000022c0f7210 */ /* 0x000fe40007fde0ff */
[----:B------:R-:W-:Y:S01]  /*14040*/  ISETP.GE.U32.AND P4, PT, R134, 0x7ffffe1e, PT ;  /* 0x7ffffe1e8600780c */ /* 0x000fe20003f86070 */
[----:B------:R-:W-:Y:S01]  /*14050*/  @!P3 IMAD.MOV.U32 R134, RZ, RZ, R45 ;  /* 0x000000ffff86b224 */ /* 0x000fe200078e002d */
[----:B------:R-:W-:Y:S01]  /*14060*/  PRMT R7, RZ, 0x7610, R7 ;  /* 0x00007610ff077816 */ /* 0x000fe20000000007 */
[----:B------:R-:W-:Y:S01]  /*14070*/  @!P3 IMAD.MOV.U32 R135, RZ, RZ, R106 ;  /* 0x000000ffff87b224 */ /* 0x000fe200078e006a */
[----:B------:R-:W-:Y:S01]  /*14080*/  LEA.HI.X.SX32 R44, R44, R3, 0x1, P6 ;  /* 0x000000032c2c7211 */ /* 0x000fe200030f0eff */
[----:B------:R-:W-:Y:S01]  /*14090*/  VIADD R105, R4, 0xffffff06 ;  /* 0xffffff0604697836 */ /* 0x000fe20000000000 */
[----:B------:R-:W-:-:S02]  /*140a0*/  PRMT R108, RZ, 0x7610, R108 ;  /* 0x00007610ff6c7816 */ /* 0x000fc4000000006c */
[----:B------:R0:W2:Y:S02]  /*140b0*/  @!P3 LDG.E.U8 R7, desc[UR20][R134.64] ;  /* 0x000000148607b981 */ /* 0x0000a4000c1e1100 */
[----:B------:R-:W-:Y:S01]  /*140c0*/  ISETP.GE.U32.AND P2, PT, R105, 0x7ffffe07, PT ;  /* 0x7ffffe076900780c */ /* 0x000fe20003f46070 */
[C---:B------:R-:W-:Y:S01]  /*140d0*/  IMAD R105, R8.reuse, 0xf9, RZ ;  /* 0x000000f908697824 */ /* 0x040fe200078e02ff */
[----:B------:R1:W-:Y:S01]  /*140e0*/  STL [R1+0x10f0], R45 ;  /* 0x0010f02d01007387 */ /* 0x0003e20000100800 */
[----:B0-----:R-:W-:Y:S02]  /*140f0*/  @!P5 IMAD.MOV.U32 R134, RZ, RZ, R15 ;  /* 0x000000ffff86d224 */ /* 0x001fe400078e000f */
[----:B------:R-:W-:Y:S01]  /*14100*/  @!P5 IMAD.MOV.U32 R135, RZ, RZ, R44 ;  /* 0x000000ffff87d224 */ /* 0x000fe200078e002c */
[----:B------:R-:W-:Y:S01]  /*14110*/  STL [R1+0x1130], R15 ;  /* 0x0011300f01007387 */ /* 0x000fe20000100800 */
[----:B-1----:R-:W-:-:S03]  /*14120*/  IMAD R45, R8, 0xe2, RZ ;  /* 0x000000e2082d7824 */ /* 0x002fc600078e02ff */
[----:B------:R-:W-:Y:S04]  /*14130*/  STL [R1+0x10ec], R106 ;  /* 0x0010ec6a01007387 */ /* 0x000fe80000100800 */
[----:B------:R0:W-:Y:S04]  /*14140*/  STL [R1+0x112c], R44 ;  /* 0x00112c2c01007387 */ /* 0x0001e80000100800 */
[----:B------:R1:W2:Y:S01]  /*14150*/  @!P5 LDG.E.U8 R108, desc[UR20][R134.64] ;  /* 0x00000014866cd981 */ /* 0x0002a2000c1e1100 */
[----:B0-----:R-:W-:Y:S01]  /*14160*/  IADD3 R44, P5, PT, R105, R2, RZ ;  /* 0x00000002692c7210 */ /* 0x001fe20007fbe0ff */
[----:B-1----:R-:W-:-:S03]  /*14170*/  VIADD R134, R4, 0xffffff15 ;  /* 0xffffff1504867836 */ /* 0x002fc60000000000 */
[-C--:B------:R-:W-:Y:S01]  /*14180*/  LEA.HI.X.SX32 R105, R105, R3.reuse, 0x1, P5 ;  /* 0x0000000369697211 */ /* 0x080fe200028f0eff */
[----:B------:R-:W-:Y:S01]  /*14190*/  VIADD R106, R4, 0xffffff0d ;  /* 0xffffff0d046a7836 */ /* 0x000fe20000000000 */
[C---:B------:R-:W-:Y:S02]  /*141a0*/  IADD3 R15, P3, PT, R45.reuse, R2, RZ ;  /* 0x000000022d0f7210 */ /* 0x040fe40007f7e0ff */
[----:B------:R-:W-:Y:S01]  /*141b0*/  ISETP.GE.U32.AND P5, PT, R134, 0x7ffffe16, PT ;  /* 0x7ffffe168600780c */ /* 0x000fe20003fa6070 */
[----:B------:R-:W-:Y:S01]  /*141c0*/  @!P2 IMAD.MOV.U32 R134, RZ, RZ, R44 ;  /* 0x000000ffff86a224 */ /* 0x000fe200078e002c */
[----:B------:R-:W-:Y:S01]  /*141d0*/  PRMT R70, RZ, 0x7610, R70 ;  /* 0x00007610ff467816 */ /* 0x000fe20000000046 */
[----:B------:R-:W-:Y:S01]  /*141e0*/  @!P2 IMAD.MOV.U32 R135, RZ, RZ, R105 ;  /* 0x000000ffff87a224 */ /* 0x000fe200078e0069 */
[----:B------:R-:W-:Y:S02]  /*141f0*/  LEA.HI.X.SX32 R45, R45, R3, 0x1, P3 ;  /* 0x000000032d2d7211 */ /* 0x000fe400018f0eff */
[----:B------:R-:W-:Y:S01]  /*14200*/  ISETP.GE.U32.AND P3, PT, R106, 0x7ffffe0e, PT ;  /* 0x7ffffe0e6a00780c */ /* 0x000fe20003f66070 */
[----:B------:R-:W-:Y:S01]  /*14210*/  IMAD R106, R8, 0xea, RZ ;  /* 0x000000ea086a7824 */ /* 0x000fe200078e02ff */
[----:B------:R0:W-:Y:S01]  /*14220*/  STL [R1+0x1170], R44 ;  /* 0x0011702c01007387 */ /* 0x0001e20000100800 */
[----:B------:R-:W-:-:S03]  /*14230*/  PRMT R114, RZ, 0x7610, R114 ;  /* 0x00007610ff727816 */ /* 0x000fc60000000072 */
[----:B------:R1:W2:Y:S04]  /*14240*/  @!P2 LDG.E.U8 R70, desc[UR20][R134.64] ;  /* 0x000000148646a981 */ /* 0x0002a8000c1e1100 */
[----:B------:R-:W-:Y:S04]  /*14250*/  STL [R1+0x10b8], R15 ;  /* 0x0010b80f01007387 */ /* 0x000fe80000100800 */
[----:B------:R-:W-:Y:S01]  /*14260*/  STL [R1+0x116c], R105 ;  /* 0x00116c6901007387 */ /* 0x000fe20000100800 */
[----:B-1----:R-:W-:Y:S02]  /*14270*/  @!P4 IMAD.MOV.U32 R134, RZ, RZ, R15 ;  /* 0x000000ffff86c224 */ /* 0x002fe400078e000f */
[----:B------:R-:W-:Y:S01]  /*14280*/  @!P4 IMAD.MOV.U32 R135, RZ, RZ, R45 ;  /* 0x000000ffff87c224 */ /* 0x000fe200078e002d */
[----:B------:R1:W-:Y:S01]  /*14290*/  STL [R1+0x10b4], R45 ;  /* 0x0010b42d01007387 */ /* 0x0003e20000100800 */
[----:B0-----:R-:W-:-:S03]  /*142a0*/  IMAD R44, R8, 0xf2, RZ ;  /* 0x000000f2082c7824 */ /* 0x001fc600078e02ff */
[----:B------:R0:W2:Y:S01]  /*142b0*/  @!P4 LDG.E.U8 R114, desc[UR20][R134.64] ;  /* 0x000000148672c981 */ /* 0x0000a2000c1e1100 */
[----:B-1----:R-:W-:Y:S01]  /*142c0*/  IADD3 R45, P2, PT, R106, R2, RZ ;  /* 0x000000026a2d7210 */ /* 0x002fe20007f5e0ff */
[----:B0-----:R-:W-:-:S03]  /*142d0*/  VIADD R134, R4, 0xffffff22 ;  /* 0xffffff2204867836 */ /* 0x001fc60000000000 */
[-C--:B------:R-:W-:Y:S02]  /*142e0*/  LEA.HI.X.SX32 R106, R106, R3.reuse, 0x1, P2 ;  /* 0x000000036a6a7211 */ /* 0x080fe400010f0eff */
[----:B------:R-:W-:Y:S02]  /*142f0*/  IADD3 R15, P4, PT, R44, R2, RZ ;  /* 0x000000022c0f7210 */ /* 0x000fe40007f9e0ff */
[----:B------:R-:W-:Y:S01]  /*14300*/  ISETP.GE.U32.AND P2, PT, R134, 0x7ffffe23, PT ;  /* 0x7ffffe238600780c */ /* 0x000fe20003f46070 */
[----:B------:R-:W-:Y:S01]  /*14310*/  @!P5 IMAD.MOV.U32 R134, RZ, RZ, R45 ;  /* 0x000000ffff86d224 */ /* 0x000fe200078e002d */
[----:B----4-:R-:W-:Y:S01]  /*14320*/  PRMT R113, RZ, 0x7610, R113 ;  /* 0x00007610ff717816 */ /* 0x010fe20000000071 */
[----:B------:R-:W-:Y:S01]  /*14330*/  @!P5 IMAD.MOV.U32 R135, RZ, RZ, R106 ;  /* 0x000000ffff87d224 */ /* 0x000fe200078e006a */
[----:B------:R-:W-:Y:S01]  /*14340*/  LEA.HI.X.SX32 R44, R44, R3, 0x1, P4 ;  /* 0x000000032c2c7211 */ /* 0x000fe200020f0eff */
[----:B------:R-:W-:Y:S01]  /*14350*/  VIADD R105, R4, 0xffffff05 ;  /* 0xffffff0504697836 */ /* 0x000fe20000000000 */
[----:B------:R-:W-:-:S02]  /*14360*/  PRMT R112, RZ, 0x7610, R112 ;  /* 0x00007610ff707816 */ /* 0x000fc40000000070 */
[----:B------:R0:W4:Y:S02]  /*14370*/  @!P5 LDG.E.U8 R113, desc[UR20][R134.64] ;  /* 0x000000148671d981 */ /* 0x000124000c1e1100 */
        /* <DEDUP_REMOVED lines=9> */
[----:B------:R1:W4:Y:S01]  /*14410*/  @!P3 LDG.E.U8 R112, desc[UR20][R134.64] ;  /* 0x000000148670b981 */ /* 0x000322000c1e1100 */
[----:B0-----:R-:W-:Y:S01]  /*14420*/  IADD3 R44, P3, PT, R105, R2, RZ ;  /* 0x00000002692c7210 */ /* 0x001fe20007f7e0ff */
[----:B-1----:R-:W-:-:S03]  /*14430*/  VIADD R134, R4, 0xffffff1c ;  /* 0xffffff1c04867836 */ /* 0x002fc60000000000 */
[-C--:B------:R-:W-:Y:S02]  /*14440*/  LEA.HI.X.SX32 R105, R105, R3.reuse, 0x1, P3 ;  /* 0x0000000369697211 */ /* 0x080fe400018f0eff */
[C---:B------:R-:W-:Y:S02]  /*14450*/  IADD3 R15, P5, PT, R45.reuse, R2, RZ ;  /* 0x000000022d0f7210 */ /* 0x040fe40007fbe0ff */
[----:B------:R-:W-:Y:S01]  /*14460*/  ISETP.GE.U32.AND P3, PT, R134, 0x7ffffe1d, PT ;  /* 0x7ffffe1d8600780c */ /* 0x000fe20003f66070 */
[----:B------:R-:W-:Y:S01]  /*14470*/  @!P4 IMAD.MOV.U32 R134, RZ, RZ, R44 ;  /* 0x000000ffff86c224 */ /* 0x000fe200078e002c */
[----:B------:R-:W-:Y:S01]  /*14480*/  LEA.HI.X.SX32 R45, R45, R3, 0x1, P5 ;  /* 0x000000032d2d7211 */ /* 0x000fe200028f0eff */
[----:B------:R-:W-:Y:S02]  /*14490*/  @!P4 IMAD.MOV.U32 R135, RZ, RZ, R105 ;  /* 0x000000ffff87c224 */ /* 0x000fe400078e0069 */
[----:B------:R-:W-:Y:S01]  /*144a0*/  VIADD R106, R4, 0xffffff14 ;  /* 0xffffff14046a7836 */ /* 0x000fe20000000000 */
[----:B---3--:R-:W-:-:S04]  /*144b0*/  PRMT R110, RZ, 0x7610, R110 ;  /* 0x00007610ff6e7816 */ /* 0x008fc8000000006e */
[----:B------:R-:W-:Y:S01]  /*144c0*/  ISETP.GE.U32.AND P5, PT, R106, 0x7ffffe15, PT ;  /* 0x7ffffe156a00780c */ /* 0x000fe20003fa6070 */
[C---:B------:R-:W-:Y:S01]  /*144d0*/  IMAD R106, R8.reuse, 0xe3, RZ ;  /* 0x000000e3086a7824 */ /* 0x040fe200078e02ff */
[----:B------:R0:W3:Y:S04]  /*144e0*/  @!P4 LDG.E.U8 R110, desc[UR20][R134.64] ;  /* 0x00000014866ec981 */ /* 0x0000e8000c1e1100 */
[----:B------:R1:W-:Y:S01]  /*144f0*/  STL [R1+0x1178], R44 ;  /* 0x0011782c01007387 */ /* 0x0003e20000100800 */
[----:B0-----:R-:W-:Y:S02]  /*14500*/  @!P2 IMAD.MOV.U32 R134, RZ, RZ, R15 ;  /* 0x000000ffff86a224 */ /* 0x001fe400078e000f */
[----:B------:R-:W-:Y:S01]  /*14510*/  @!P2 IMAD.MOV.U32 R135, RZ, RZ, R45 ;  /* 0x000000ffff87a224 */ /* 0x000fe200078e002d */
[----:B------:R0:W-:Y:S01]  /*14520*/  STL [R1+0x1090], R15 ;  /* 0x0010900f01007387 */ /* 0x0001e20000100800 */
[----:B-1----:R-:W-:-:S03]  /*14530*/  IMAD R44, R8, 0xeb, RZ ;  /* 0x000000eb082c7824 */ /* 0x002fc600078e02ff */
[----:B------:R1:W-:Y:S04]  /*14540*/  STL [R1+0x1174], R105 ;  /* 0x0011746901007387 */ /* 0x0003e80000100800 */
[----:B------:R2:W-:Y:S01]  /*14550*/  STL [R1+0x108c], R45 ;  /* 0x00108c2d01007387 */ /* 0x0005e20000100800 */
[----:B0-----:R-:W-:Y:S02]  /*14560*/  IADD3 R15, P6, PT, R44, R2, RZ ;  /* 0x000000022c0f7210 */ /* 0x001fe40007fde0ff */
[----:B--2---:R-:W-:Y:S01]  /*14570*/  PRMT R80, RZ, 0x7610, R80 ;  /* 0x00007610ff507816 */ /* 0x004fe20000000050 */
[----:B-1----:R-:W-:Y:S01]  /*14580*/  VIADD R105, R4, 0xffffff0c ;  /* 0xffffff0c04697836 */ /* 0x002fe20000000000 */
[----:B------:R-:W-:Y:S02]  /*14590*/  LEA.HI.X.SX32 R44, R44, R3, 0x1, P6 ;  /* 0x000000032c2c7211 */ /* 0x000fe400030f0eff */
[----:B------:R-:W-:-:S02]  /*145a0*/  PRMT R79, RZ, 0x7610, R79 ;  /* 0x00007610ff4f7816 */ /* 0x000fc4000000004f */
[----:B------:R-:W-:Y:S02]  /*145b0*/  PRMT R78, RZ, 0x7610, R78 ;  /* 0x00007610ff4e7816 */ /* 0x000fe4000000004e */
[----:B------:R-:W-:-:S06]  /*145c0*/  PRMT R66, RZ, 0x7610, R66 ;  /* 0x00007610ff427816 */ /* 0x000fcc0000000042 */
[----:B------:R0:W2:Y:S01]  /*145d0*/  @!P2 LDG.E.U8 R66, desc[UR20][R134.64] ;  /* 0x000000148642a981 */ /* 0x0000a2000c1e1100 */
[----:B------:R-:W-:-:S04]  /*145e0*/  IADD3 R45, P2, PT, R106, R2, RZ ;  /* 0x000000026a2d7210 */ /* 0x000fc80007f5e0ff */
[----:B------:R-:W-:Y:S01]  /*145f0*/  LEA.HI.X.SX32 R106, R106, R3, 0x1, P2 ;  /* 0x000000036a6a7211 */ /* 0x000fe200010f0eff */
[----:B0-----:R-:W-:-:S04]  /*14600*/  VIADD R134, R4, 0xffffff04 ;  /* 0xffffff0404867836 */ /* 0x001fc80000000000 */
[----:B------:R-:W-:Y:S01]  /*14610*/  @!P3 IMAD.MOV.U32 R135, RZ, RZ, R106 ;  /* 0x000000ffff87b224 */ /* 0x000fe200078e006a */
[----:B------:R-:W-:Y:S01]  /*14620*/  ISETP.GE.U32.AND P4, PT, R134, 0x7ffffe05, PT ;  /* 0x7ffffe058600780c */ /* 0x000fe20003f86070 */
[----:B------:R-:W-:Y:S01]  /*14630*/  @!P3 IMAD.MOV.U32 R134, RZ, RZ, R45 ;  /* 0x000000ffff86b224 */ /* 0x000fe200078e002d */
[----:B------:R-:W-:Y:S01]  /*14640*/  ISETP.GE.U32.AND P2, PT, R105, 0x7ffffe0d, PT ;  /* 0x7ffffe0d6900780c */ /* 0x000fe20003f46070 */
[----:B------:R-:W-:Y:S01]  /*14650*/  IMAD R105, R8, 0xfb, RZ ;  /* 0x000000fb08697824 */ /* 0x000fe200078e02ff */
[----:B------:R0:W-:Y:S04]  /*14660*/  STL [R1+0x10c0], R45 ;  /* 0x0010c02d01007387 */ /* 0x0001e80000100800 */
[----:B------:R1:W2:Y:S04]  /*14670*/  @!P3 LDG.E.U8 R80, desc[UR20][R134.64] ;  /* 0x000000148650b981 */ /* 0x0002a8000c1e1100 */
[----:B------:R-:W-:Y:S04]  /*14680*/  STL [R1+0x1100], R15 ;  /* 0x0011000f01007387 */ /* 0x000fe80000100800 */
[----:B------:R-:W-:Y:S01]  /*14690*/  STL [R1+0x10bc], R106 ;  /* 0x0010bc6a01007387 */ /* 0x000fe20000100800 */
[----:B-1----:R-:W-:-:S02]  /*146a0*/  @!P5 IMAD.MOV.U32 R134, RZ, RZ, R15 ;  /* 0x000000ffff86d224 */ /* 0x002fc400078e000f */
[----:B------:R-:W-:Y:S01]  /*146b0*/  @!P5 IMAD.MOV.U32 R135, RZ, RZ, R44 ;  /* 0x000000ffff87d224 */ /* 0x000fe200078e002c */
[----:B------:R1:W-:Y:S01]  /*146c0*/  STL [R1+0x10fc], R44 ;  /* 0x0010fc2c01007387 */ /* 0x0003e20000100800 */
[----:B0-----:R-:W-:-:S03]  /*146d0*/  IMAD R45, R8, 0xf3, RZ ;  /* 0x000000f3082d7824 */ /* 0x001fc600078e02ff */
[----:B------:R0:W2:Y:S01]  /*146e0*/  @!P5 LDG.E.U8 R79, desc[UR20][R134.64] ;  /* 0x00000014864fd981 */ /* 0x0000a2000c1e1100 */
[----:B-1----:R-:W-:Y:S01]  /*146f0*/  IADD3 R44, P3, PT, R105, R2, RZ ;  /* 0x00000002692c7210 */ /* 0x002fe20007f7e0ff */
[----:B0-----:R-:W-:-:S03]  /*14700*/  VIADD R134, R4, 0xffffff1b ;  /* 0xffffff1b04867836 */ /* 0x001fc60000000000 */
[-C--:B------:R-:W-:Y:S02]  /*14710*/  LEA.HI.X.SX32 R105, R105, R3.reuse, 0x1, P3 ;  /* 0x0000000369697211 */ /* 0x080fe400018f0eff */
[C---:B------:R-:W-:Y:S02]  /*14720*/  IADD3 R15, P5, PT, R45.reuse, R2, RZ ;  /* 0x000000022d0f7210 */ /* 0x040fe40007fbe0ff */
[----:B------:R-:W-:Y:S01]  /*14730*/  ISETP.GE.U32.AND P3, PT, R134, 0x7ffffe1c, PT ;  /* 0x7ffffe1c8600780c */ /* 0x000fe20003f66070 */
[----:B------:R-:W-:Y:S01]  /*14740*/  @!P4 IMAD.MOV.U32 R134, RZ, RZ, R44 ;  /* 0x000000ffff86c224 */ /* 0x000fe200078e002c */
[----:B------:R-:W-:Y:S01]  /*14750*/  LEA.HI.X.SX32 R45, R45, R3, 0x1, P5 ;  /* 0x000000032d2d7211 */ /* 0x000fe200028f0eff */
[----:B------:R-:W-:Y:S02]  /*14760*/  @!P4 IMAD.MOV.U32 R135, RZ, RZ, R105 ;  /* 0x000000ffff87c224 */ /* 0x000fe400078e0069 */
        /* <DEDUP_REMOVED lines=10> */
[----:B------:R0:W-:Y:S04]  /*14810*/  STL [R1+0x117c], R105 ;  /* 0x00117c6901007387 */ /* 0x0001e80000100800 */
[----:B------:R1:W2:Y:S01]  /*14820*/  @!P2 LDG.E.U8 R0, desc[UR20][R134.64] ;  /* 0x000000148600a981 */ /* 0x0002a2000c1e1100 */
[----:B0-----:R-:W-:Y:S01]  /*14830*/  IADD3 R105, P2, PT, R106, R2, RZ ;  /* 0x000000026a697210 */ /* 0x001fe20007f5e0ff */
[----:B-1----:R-:W-:-:S03]  /*14840*/  VIADD R134, R4, 0xffffff0b ;  /* 0xffffff0b04867836 */ /* 0x002fc60000000000 */
[-C--:B------:R-:W-:Y:S02]  /*14850*/  LEA.HI.X.SX32 R106, R106, R3.reuse, 0x1, P2 ;  /* 0x000000036a6a7211 */ /* 0x080fe400010f0eff */
[----:B------:R-:W-:Y:S01]  /*14860*/  IADD3 R15, P6, PT, R44, R2, RZ ;  /* 0x000000022c0f7210 */ /* 0x000fe20007fde0ff */
[----:B------:R0:W-:Y:S01]  /*14870*/  STL [R1+0x113c], R45 ;  /* 0x00113c2d01007387 */ /* 0x0001e20000100800 */
[----:B------:R-:W-:Y:S01]  /*14880*/  ISETP.GE.U32.AND P4, PT, R134, 0x7ffffe0c, PT ;  /* 0x7ffffe0c8600780c */ /* 0x000fe20003f86070 */
[----:B------:R-:W-:Y:S01]  /*14890*/  @!P3 IMAD.MOV.U32 R134, RZ, RZ, R105 ;  /* 0x000000ffff86b224 */ /* 0x000fe200078e0069 */
[----:B------:R-:W-:Y:S01]  /*148a0*/  PRMT R36, RZ, 0x7610, R36 ;  /* 0x00007610ff247816 */ /* 0x000fe20000000024 */
[----:B------:R-:W-:Y:S01]  /*148b0*/  @!P3 IMAD.MOV.U32 R135, RZ, RZ, R106 ;  /* 0x000000ffff87b224 */ /* 0x000fe200078e006a */
[----:B------:R-:W-:Y:S01]  /*148c0*/  LEA.HI.X.SX32 R44, R44, R3, 0x1, P6 ;  /* 0x000000032c2c7211 */ /* 0x000fe200030f0eff */
[----:B------:R-:W-:Y:S01]  /*148d0*/  STL [R1+0x10c8], R105 ;  /* 0x0010c86901007387 */ /* 0x000fe20000100800 */
[----:B0-----:R-:W-:-:S03]  /*148e0*/  VIADD R45, R4, 0xffffff03 ;  /* 0xffffff03042d7836 */ /* 0x001fc60000000000 */
[----:B------:R-:W-:Y:S01]  /*148f0*/  STL [R1+0x1108], R15 ;  /* 0x0011080f01007387 */ /* 0x000fe20000100800 */
[----:B------:R-:W-:-:S03]  /*14900*/  PRMT R37, RZ, 0x7610, R37 ;  /* 0x00007610ff257816 */ /* 0x000fc60000000025 */
[----:B------:R0:W2:Y:S01]  /*14910*/  @!P3 LDG.E.U8 R36, desc[UR20][R134.64] ;  /* 0x000000148624b981 */ /* 0x0000a2000c1e1100 */
[----:B------:R-:W-:Y:S01]  /*14920*/  ISETP.GE.U32.AND P2, PT, R45, 0x7ffffe04, PT ;  /* 0x7ffffe042d00780c */ /* 0x000fe20003f46070 */
[C---:B------:R-:W-:Y:S02]  /*14930*/  IMAD R45, R8.reuse, 0xf4, RZ ;  /* 0x000000f4082d7824 */ /* 0x040fe400078e02ff */
[----:B------:R1:W-:Y:S01]  /*14940*/  STL [R1+0x10c4], R106 ;  /* 0x0010c46a01007387 */ /* 0x0003e20000100800 */
[----:B0-----:R-:W-:Y:S02]  /*14950*/  @!P5 IMAD.MOV.U32 R134, RZ, RZ, R15 ;  /* 0x000000ffff86d224 */ /* 0x001fe400078e000f */
[----:B------:R-:W-:Y:S02]  /*14960*/  @!P5 IMAD.MOV.U32 R135, RZ, RZ, R44 ;  /* 0x000000ffff87d224 */ /* 0x000fe400078e002c */
[----:B-1----:R-:W-:Y:S01]  /*14970*/  IMAD R106, R8, 0xfc, RZ ;  /* 0x000000fc086a7824 */ /* 0x002fe200078e02ff */
[----:B------:R0:W-:Y:S04]  /*14980*/  STL [R1+0x1104], R44 ;  /* 0x0011042c01007387 */ /* 0x0001e80000100800 */
[----:B------:R1:W2:Y:S01]  /*14990*/  @!P5 LDG.E.U8 R37, desc[UR20][R134.64] ;  /* 0x000000148625d981 */ /* 0x0002a2000c1e1100 */
[----:B------:R-:W-:Y:S01]  /*149a0*/  IADD3 R15, P5, PT, R106, R2, RZ ;  /* 0x000000026a0f7210 */ /* 0x000fe20007fbe0ff */
[----:B------:R-:W-:Y:S01]  /*149b0*/  VIADD R105, R4, 0xffffff12 ;  /* 0xffffff1204697836 */ /* 0x000fe20000000000 */
[----:B------:R-:W-:-:S02]  /*149c0*/  PRMT R38, RZ, 0x7610, R38 ;  /* 0x00007610ff267816 */ /* 0x000fc40000000026 */
[C---:B0-----:R-:W-:Y:S02]  /*149d0*/  IADD3 R44, P3, PT, R45.reuse, R2, RZ ;  /* 0x000000022d2c7210 */ /* 0x041fe40007f7e0ff */
[-C--:B------:R-:W-:Y:S01]  /*149e0*/  LEA.HI.X.SX32 R106, R106, R3.reuse, 0x1, P5 ;  /* 0x000000036a6a7211 */ /* 0x080fe200028f0eff */
[----:B-1----:R-:W-:Y:S01]  /*149f0*/  VIADD R134, R4, 0xffffff1a ;  /* 0xffffff1a04867836 */ /* 0x002fe20000000000 */
[----:B------:R-:W-:Y:S01]  /*14a00*/  LEA.HI.X.SX32 R45, R45, R3, 0x1, P3 ;  /* 0x000000032d2d7211 */ /* 0x000fe200018f0eff */
[----:B------:R0:W-:Y:S01]  /*14a10*/  STL [R1+0x1148], R44 ;  /* 0x0011482c01007387 */ /* 0x0001e20000100800 */
[----:B------:R-:W-:Y:S01]  /*14a20*/  ISETP.GE.U32.AND P5, PT, R105, 0x7ffffe13, PT ;  /* 0x7ffffe136900780c */ /* 0x000fe20003fa6070 */
[----:B------:R-:W-:Y:S01]  /*14a30*/  IMAD R105, R8, 0xe5, RZ ;  /* 0x000000e508697824 */ /* 0x000fe200078e02ff */
[----:B------:R-:W-:Y:S01]  /*14a40*/  ISETP.GE.U32.AND P6, PT, R134, 0x7ffffe1b, PT ;  /* 0x7ffffe1b8600780c */ /* 0x000fe20003fc6070 */
[----:B------:R0:W2:Y:S01]  /*14a50*/  @!P4 LDG.E.U8 R38, desc[UR20][R44.64] ;  /* 0x000000142c26c981 */ /* 0x0000a2000c1e1100 */
[----:B------:R-:W-:Y:S01]  /*14a60*/  PRMT R39, RZ, 0x7610, R39 ;  /* 0x00007610ff277816 */ /* 0x000fe20000000027 */
[----:B------:R-:W-:-:S02]  /*14a70*/  @!P2 IMAD.MOV.U32 R134, RZ, RZ, R15 ;  /* 0x000000ffff86a224 */ /* 0x000fc400078e000f */
[----:B------:R-:W-:Y:S01]  /*14a80*/  @!P2 IMAD.MOV.U32 R135, RZ, RZ, R106 ;  /* 0x000000ffff87a224 */ /* 0x000fe200078e006a */
[----:B------:R1:W-:Y:S01]  /*14a90*/  STL [R1+0x1188], R15 ;  /* 0x0011880f01007387 */ /* 0x0003e20000100800 */
[----:B0-----:R-:W-:-:S03]  /*14aa0*/  IMAD R44, R8, 0xed, RZ ;  /* 0x000000ed082c7824 */ /* 0x001fc600078e02ff */
[----:B------:R0:W-:Y:S04]  /*14ab0*/  STL [R1+0x1144], R45 ;  /* 0x0011442d01007387 */ /* 0x0001e80000100800 */
[----:B------:R0:W2:Y:S01]  /*14ac0*/  @!P2 LDG.E.U8 R39, desc[UR20][R134.64] ;  /* 0x000000148627a981 */ /* 0x0000a2000c1e1100 */
[CC--:B-1----:R-:W-:Y:S02]  /*14ad0*/  IADD3 R15, P2, PT, R44.reuse, R2.reuse, RZ ;  /* 0x000000022c0f7210 */ /* 0x0c2fe40007f5e0ff */
[C---:B0-----:R-:W-:Y:S01]  /*14ae0*/  IADD3 R45, P3, PT, R105.reuse, R2, RZ ;  /* 0x00000002692d7210 */ /* 0x041fe20007f7e0ff */
[----:B------:R-:W-:Y:S01]  /*14af0*/  STL [R1+0x1184], R106 ;  /* 0x0011846a01007387 */ /* 0x000fe20000100800 */
[-C--:B------:R-:W-:Y:S02]  /*14b00*/  LEA.HI.X.SX32 R44, R44, R3.reuse, 0x1, P2 ;  /* 0x000000032c2c7211 */ /* 0x080fe400010f0eff */
[----:B------:R-:W-:Y:S01]  /*14b10*/  LEA.HI.X.SX32 R105, R105, R3, 0x1, P3 ;  /* 0x0000000369697211 */ /* 0x000fe200018f0eff */
[----:B------:R0:W-:Y:S01]  /*14b20*/  STL [R1+0x10d0], R45 ;  /* 0x0010d02d01007387 */ /* 0x0001e20000100800 */
[----:B------:R-:W-:Y:S01]  /*14b30*/  @!P6 IMAD.MOV.U32 R134, RZ, RZ, R45 ;  /* 0x000000ffff86e224 */ /* 0x000fe200078e002d */
[----:B------:R-:W-:-:S02]  /*14b40*/  PRMT R67, RZ, 0x7610, R67 ;  /* 0x00007610ff437816 */ /* 0x000fc40000000043 */
[----:B------:R-:W-:Y:S04]  /*14b50*/  STL [R1+0x1110], R15 ;  /* 0x0011100f01007387 */ /* 0x000fe80000100800 */
[----:B------:R-:W-:Y:S01]  /*14b60*/  STL [R1+0x10cc], R105 ;  /* 0x0010cc6901007387 */ /* 0x000fe20000100800 */
[----:B0-----:R-:W-:-:S03]  /*14b70*/  @!P5 IMAD.MOV.U32 R45, RZ, RZ, R44 ;  /* 0x000000ffff2dd224 */ /* 0x001fc600078e002c */
[----:B------:R0:W-:Y:S01]  /*14b80*/  STL [R1+0x110c], R44 ;  /* 0x00110c2c01007387 */ /* 0x0001e20000100800 */
[----:B------:R-:W-:Y:S01]  /*14b90*/  PRMT R76, RZ, 0x7610, R76 ;  /* 0x00007610ff4c7816 */ /* 0x000fe2000000004c */
[----:B------:R-:W-:Y:S02]  /*14ba0*/  @!P6 IMAD.MOV.U32 R135, RZ, RZ, R105 ;  /* 0x000000ffff87e224 */ /* 0x000fe400078e0069 */
[----:B------:R-:W-:Y:S02]  /*14bb0*/  VIADD R106, R4, 0xffffff0a ;  /* 0xffffff0a046a7836 */ /* 0x000fe40000000000 */
[----:B0-----:R-:W-:Y:S01]  /*14bc0*/  @!P5 IMAD.MOV.U32 R44, RZ, RZ, R15 ;  /* 0x000000ffff2cd224 */ /* 0x001fe200078e000f */
[----:B------:R0:W2:Y:S01]  /*14bd0*/  @!P6 LDG.E.U8 R76, desc[UR20][R134.64] ;  /* 0x00000014864ce981 */ /* 0x0000a2000c1e1100 */
[----:B------:R-:W-:-:S03]  /*14be0*/  IMAD R105, R8, 0xcf, RZ ;  /* 0x000000cf08697824 */ /* 0x000fc600078e02ff */
[----:B------:R1:W2:Y:S01]  /*14bf0*/  @!P5 LDG.E.U8 R67, desc[UR20][R44.64] ;  /* 0x000000142c43d981 */ /* 0x0002a2000c1e1100 */
[----:B------:R-:W-:Y:S01]  /*14c00*/  ISETP.GE.U32.AND P3, PT, R106, 0x7ffffe0b, PT ;  /* 0x7ffffe0b6a00780c */ /* 0x000fe20003f66070 */
[----:B------:R-:W-:Y:S02]  /*14c10*/  IMAD R106, R8, 0xfd, RZ ;  /* 0x000000fd086a7824 */ /* 0x000fe400078e02ff */
[----:B0-----:R-:W-:Y:S02]  /*14c20*/  VIADD R134, R4, 0xffffff02 ;  /* 0xffffff0204867836 */ /* 0x001fe40000000000 */
[----:B-1----:R-:W-:Y:S01]  /*14c30*/  IMAD R45, R8, 0xf5, RZ ;  /* 0x000000f5082d7824 */ /* 0x002fe200078e02ff */
[----:B------:R-:W-:Y:S01]  /*14c40*/  IADD3 R44, P2, PT, R105, R2, RZ ;  /* 0x00000002692c7210 */ /* 0x000fe20007f5e0ff */
[----:B------:R-:W-:-:S03]  /*14c50*/  VIADD R135, R4, 0xffffff29 ;  /* 0xffffff2904877836 */ /* 0x000fc60000000000 */
[-C--:B------:R-:W-:Y:S02]  /*14c60*/  IADD3 R15, P6, PT, R45, R2.reuse, RZ ;  /* 0x000000022d0f7210 */ /* 0x080fe40007fde0ff */
[----:B------:R-:W-:Y:S02]  /*14c70*/  ISETP.GE.U32.AND P5, PT, R134, 0x7ffffe03, PT ;  /* 0x7ffffe038600780c */ /* 0x000fe40003fa6070 */
[----:B------:R-:W-:Y:S01]  /*14c80*/  ISETP.GE.U32.AND P4, PT, R135, 0x7ffffe2a, PT ;  /* 0x7ffffe2a8700780c */ /* 0x000fe20003f86070 */
[----:B------:R-:W-:Y:S01]  /*14c90*/  VIADD R135, R4, 0xffffff21 ;  /* 0xffffff2104877836 */ /* 0x000fe20000000000 */
[-C--:B------:R-:W-:Y:S02]  /*14ca0*/  LEA.HI.X.SX32 R105, R105, R3.reuse, 0x1, P2 ;  /* 0x0000000369697211 */ /* 0x080fe400010f0eff */
[----:B------:R-:W-:Y:S02]  /*14cb0*/  LEA.HI.X.SX32 R134, R45, R3, 0x1, P6 ;  /* 0x000000032d867211 */ /* 0x000fe400030f0eff */
[----:B------:R-:W-:Y:S01]  /*14cc0*/  IADD3 R45, P2, PT, R106, R2, RZ ;  /* 0x000000026a2d7210 */ /* 0x000fe20007f5e0ff */
[----:B------:R-:W-:Y:S01]  /*14cd0*/  STL [R1+0x1020], R44 ;  /* 0x0010202c01007387 */ /* 0x000fe20000100800 */
[----:B------:R-:W-:-:S02]  /*14ce0*/  PRMT R69, RZ, 0x7610, R69 ;  /* 0x00007610ff457816 */ /* 0x000fc40000000045 */
[----:B------:R-:W-:Y:S01]  /*14cf0*/  LEA.HI.X.SX32 R106, R106, R3, 0x1, P2 ;  /* 0x000000036a6a7211 */ /* 0x000fe200010f0eff */
[----:B------:R-:W-:Y:S01]  /*14d00*/  STL [R1+0x1150], R15 ;  /* 0x0011500f01007387 */ /* 0x000fe20000100800 */
[----:B------:R-:W-:Y:S01]  /*14d10*/  ISETP.GE.U32.AND P2, PT, R135, 0x7ffffe22, PT ;  /* 0x7ffffe228700780c */ /* 0x000fe20003f46070 */
[----:B------:R-:W-:Y:S02]  /*14d20*/  @!P3 IMAD.MOV.U32 R135, RZ, RZ, R134 ;  /* 0x000000ffff87b224 */ /* 0x000fe400078e0086 */
[----:B------:R-:W-:Y:S04]  /*14d30*/  STL [R1+0x101c], R105 ;  /* 0x00101c6901007387 */ /* 0x000fe80000100800 */
[----:B------:R0:W-:Y:S01]  /*14d40*/  STL [R1+0x114c], R134 ;  /* 0x00114c8601007387 */ /* 0x0001e20000100800 */
[----:B------:R-:W-:Y:S01]  /*14d50*/  PRMT R68, RZ, 0x7610, R68 ;  /* 0x00007610ff447816 */ /* 0x000fe20000000044 */
[----:B0-----:R-:W-:-:S05]  /*14d60*/  @!P3 IMAD.MOV.U32 R134, RZ, RZ, R15 ;  /* 0x000000ffff86b224 */ /* 0x001fca00078e000f */
[----:B------:R0:W2:Y:S01]  /*14d70*/  @!P3 LDG.E.U8 R69, desc[UR20][R134.64] ;  /* 0x000000148645b981 */ /* 0x0000a2000c1e1100 */
[----:B------:R-:W-:Y:S01]  /*14d80*/  PRMT R14, RZ, 0x7610, R14 ;  /* 0x00007610ff0e7816 */ /* 0x000fe2000000000e */
[----:B0-----:R-:W-:Y:S02]  /*14d90*/  @!P5 IMAD.MOV.U32 R134, RZ, RZ, R45 ;  /* 0x000000ffff86d224 */ /* 0x001fe400078e002d */
[----:B------:R-:W-:-:S05]  /*14da0*/  @!P5 IMAD.MOV.U32 R135, RZ, RZ, R106 ;  /* 0x000000ffff87d224 */ /* 0x000fca00078e006a */
[----:B------:R0:W2:Y:S02]  /*14db0*/  @!P5 LDG.E.U8 R68, desc[UR20][R134.64] ;  /* 0x000000148644d981 */ /* 0x0000a4000c1e1100 */
[----:B0-----:R-:W-:Y:S02]  /*14dc0*/  @!P0 IMAD.MOV.U32 R134, RZ, RZ, R44 ;  /* 0x000000ffff868224 */ /* 0x001fe400078e002c */
[----:B------:R-:W-:-:S05]  /*14dd0*/  @!P0 IMAD.MOV.U32 R135, RZ, RZ, R105 ;  /* 0x000000ffff878224 */ /* 0x000fca00078e0069 */
[----:B------:R-:W2:Y:S01]  /*14de0*/  @!P0 LDG.E.U8 R14, desc[UR20][R134.64] ;  /* 0x00000014860e8981 */ /* 0x000ea2000c1e1100 */
[----:B------:R-:W-:Y:S02]  /*14df0*/  IMAD R15, R8, 0xd6, RZ ;  /* 0x000000d6080f7824 */ /* 0x000fe400078e02ff */
[----:B------:R-:W-:Y:S01]  /*14e00*/  VIADD R137, R4, 0xffffff28 ;  /* 0xffffff2804897836 */ /* 0x000fe20000000000 */
[----:B------:R0:W-:Y:S04]  /*14e10*/  STL [R1+0x1190], R45 ;  /* 0x0011902d01007387 */ /* 0x0001e80000100800 */
[----:B------:R-:W-:Y:S01]  /*14e20*/  STL [R1+0x118c], R106 ;  /* 0x00118c6a01007387 */ /* 0x000fe20000100800 */
[----:B------:R-:W-:Y:S02]  /*14e30*/  ISETP.GE.U32.AND P6, PT, R137, 0x7ffffe29, PT ;  /* 0x7ffffe298900780c */ /* 0x000fe40003fc6070 */
[----:B------:R-:W-:Y:S01]  /*14e40*/  PRMT R104, RZ, 0x7610, R104 ;  /* 0x00007610ff687816 */ /* 0x000fe20000000068 */
[----:B0-----:R-:W-:Y:S01]  /*14e50*/  IMAD R45, R8, 0xd7, RZ ;  /* 0x000000d7082d7824 */ /* 0x001fe200078e02ff */
[----:B------:R-:W-:-:S04]  /*14e60*/  PRMT R73, RZ, 0x7610, R73 ;  /* 0x00007610ff497816 */ /* 0x000fc80000000049 */
[----:B------:R-:W-:-:S04]  /*14e70*/  IADD3 R44, P3, PT, R45, R2, RZ ;  /* 0x000000022d2c7210 */ /* 0x000fc80007f7e0ff */
[----:B------:R-:W-:-:S05]  /*14e80*/  LEA.HI.X.SX32 R45, R45, R3, 0x1, P3 ;  /* 0x000000032d2d7211 */ /* 0x000fca00018f0eff */
[----:B------:R-:W3:Y:S04]  /*14e90*/  @!P6 LDG.E.U8 R73, desc[UR20][R44.64] ;  /* 0x000000142c49e981 */ /* 0x000ee8000c1e1100 */
[----:B--2---:R0:W-:Y:S02]  /*14ea0*/  STL [R1+0x43c], R14 ;  /* 0x00043c0e01007387 */ /* 0x0041e40000100800 */
[----:B0-----:R-:W-:-:S04]  /*14eb0*/  IADD3 R14, P0, PT, R15, R2, RZ ;  /* 0x000000020f0e7210 */ /* 0x001fc80007f1e0ff */
[----:B------:R-:W-:-:S05]  /*14ec0*/  LEA.HI.X.SX32 R15, R15, R3, 0x1, P0 ;  /* 0x000000030f0f7211 */ /* 0x000fca00000f0eff */
[----:B------:R-:W2:Y:S01]  /*14ed0*/  @!P4 LDG.E.U8 R104, desc[UR20][R14.64] ;  /* 0x000000140e68c981 */ /* 0x000ea2000c1e1100 */
[----:B------:R-:W-:-:S03]  /*14ee0*/  VIADD R106, R4, 0xffffff20 ;  /* 0xffffff20046a7836 */ /* 0x000fc60000000000 */
[----:B------:R-:W-:Y:S01]  /*14ef0*/  STL [R1+0x1058], R14 ;  /* 0x0010580e01007387 */ /* 0x000fe20000100800 */
[----:B------:R-:W-:-:S03]  /*14f00*/  IMAD R134, R8, 0xde, RZ ;  /* 0x000000de08867824 */ /* 0x000fc600078e02ff */
[----:B------:R-:W-:Y:S04]  /*14f10*/  STL [R1+0x1060], R44 ;  /* 0x0010602c01007387 */ /* 0x000fe80000100800 */
[----:B------:R0:W-:Y:S04]  /*14f20*/  STL [R1+0x1054], R15 ;  /* 0x0010540f01007387 */ /* 0x0001e80000100800 */
[----:B------:R1:W-:Y:S01]  /*14f30*/  STL [R1+0x105c], R45 ;  /* 0x00105c2d01007387 */ /* 0x0003e20000100800 */
[----:B------:R-:W-:-:S03]  /*14f40*/  ISETP.GE.U32.AND P5, PT, R106, 0x7ffffe21, PT ;  /* 0x7ffffe216a00780c */ /* 0x000fc60003fa6070 */
[----:B0-----:R-:W4:Y:S01]  /*14f50*/  LDL.LU.64 R14, [R1+0x1850] ;  /* 0x00185000010e7983 */ /* 0x001f220000300a00 */
[----:B------:R-:W-:Y:S01]  /*14f60*/  IADD3 R106, P0, PT, R134, R2, RZ ;  /* 0x00000002866a7210 */ /* 0x000fe20007f1e0ff */
[----:B------:R-:W-:-:S03]  /*14f70*/  VIADD R135, R4, 0xffffff18 ;  /* 0xffffff1804877836 */ /* 0x000fc60000000000 */
[----:B------:R-:W-:Y:S02]  /*14f80*/  LEA.HI.X.SX32 R134, R134, R3, 0x1, P0 ;  /* 0x0000000386867211 */ /* 0x000fe400000f0eff */
[----:B------:R-:W-:Y:S02]  /*14f90*/  ISETP.GE.U32.AND P4, PT, R135, 0x7ffffe19, PT ;  /* 0x7ffffe198700780c */ /* 0x000fe40003f86070 */
[----:B------:R-:W-:Y:S01]  /*14fa0*/  PRMT R81, RZ, 0x7610, R81 ;  /* 0x00007610ff517816 */ /* 0x000fe20000000051 */
[----:B------:R-:W-:Y:S01]  /*14fb0*/  @!P2 IMAD.MOV.U32 R135, RZ, RZ, R134 ;  /* 0x000000ffff87a224 */ /* 0x000fe200078e0086 */
[----:B------:R-:W-:Y:S01]  /*14fc0*/  PRMT R47, RZ, 0x7610, R47 ;  /* 0x00007610ff2f7816 */ /* 0x000fe2000000002f */
[----:B--2---:R0:W-:Y:S04]  /*14fd0*/  STL [R1+0x434], R104 ;  /* 0x0004346801007387 */ /* 0x0041e80000100800 */
[----:B-1----:R-:W2:Y:S01]  /*14fe0*/  LDL.LU.64 R44, [R1+0x1848] ;  /* 0x00184800012c7983 */ /* 0x002ea20000300a00 */
[----:B0-----:R-:W-:-:S03]  /*14ff0*/  IMAD R104, R8, 0xdf, RZ ;  /* 0x000000df08687824 */ /* 0x001fc600078e02ff */
[----:B---3--:R0:W-:Y:S04]  /*15000*/  STL [R1+0x438], R73 ;  /* 0x0004384901007387 */ /* 0x0081e80000100800 */
[----:B------:R-:W-:Y:S01]  /*15010*/  STL [R1+0x1098], R106 ;  /* 0x0010986a01007387 */ /* 0x000fe20000100800 */
[----:B0-----:R-:W-:-:S05]  /*15020*/  IADD3 R73, P6, PT, R104, R2, RZ ;  /* 0x0000000268497210 */ /* 0x001fca0007fde0ff */
[----:B------:R-:W-:Y:S01]  /*15030*/  STL [R1+0x10a0], R73 ;  /* 0x0010a04901007387 */ /* 0x000fe20000100800 */
[----:B------:R-:W-:-:S03]  /*15040*/  LEA.HI.X.SX32 R104, R104, R3, 0x1, P6 ;  /* 0x0000000368687211 */ /* 0x000fc600030f0eff */
[----:B------:R0:W-:Y:S02]  /*15050*/  STL [R1+0x1094], R134 ;  /* 0x0010948601007387 */ /* 0x0001e40000100800 */
[----:B0-----:R-:W-:-:S05]  /*15060*/  @!P2 IMAD.MOV.U32 R134, RZ, RZ, R106 ;  /* 0x000000ffff86a224 */ /* 0x001fca00078e006a */
[----:B------:R0:W3:Y:S02]  /*15070*/  @!P2 LDG.E.U8 R81, desc[UR20][R134.64] ;  /* 0x000000148651a981 */ /* 0x0000e4000c1e1100 */
[----:B0-----:R-:W-:Y:S02]  /*15080*/  @!P5 IMAD.MOV.U32 R134, RZ, RZ, R73 ;  /* 0x000000ffff86d224 */ /* 0x001fe400078e0049 */
[----:B------:R-:W-:-:S05]  /*15090*/  @!P5 IMAD.MOV.U32 R135, RZ, RZ, R104 ;  /* 0x000000ffff87d224 */ /* 0x000fca00078e0068 */
[----:B------:R-:W4:Y:S01]  /*150a0*/  @!P5 LDG.E.U8 R47, desc[UR20][R134.64] ;  /* 0x00000014862fd981 */ /* 0x000f22000c1e1100 */
[----:B------:R-:W-:-:S05]  /*150b0*/  VIADD R105, R4, 0xffffff19 ;  /* 0xffffff1904697836 */ /* 0x000fca0000000000 */
[----:B------:R-:W-:Y:S01]  /*150c0*/  ISETP.GE.U32.AND P3, PT, R105, 0x7ffffe1a, PT ;  /* 0x7ffffe1a6900780c */ /* 0x000fe20003f66070 */
[----:B------:R-:W-:Y:S01]  /*150d0*/  VIADD R105, R4, 0xffffff11 ;  /* 0xffffff1104697836 */ /* 0x000fe20000000000 */
[----:B------:R0:W-:Y:S04]  /*150e0*/  STL [R1+0x109c], R104 ;  /* 0x00109c6801007387 */ /* 0x0001e80000100800 */
[----:B------:R-:W-:Y:S01]  /*150f0*/  ISETP.GE.U32.AND P0, PT, R105, 0x7ffffe12, PT ;  /* 0x7ffffe126900780c */ /* 0x000fe20003f06070 */
[----:B------:R-:W-:-:S05]  /*15100*/  IMAD R105, R8, 0xe6, RZ ;  /* 0x000000e608697824 */ /* 0x000fca00078e02ff */
[----:B0-----:R-:W-:-:S04]  /*15110*/  IADD3 R104, P2, PT, R105, R2, RZ ;  /* 0x0000000269687210 */ /* 0x001fc80007f5e0ff */
[----:B------:R-:W-:Y:S01]  /*15120*/  LEA.HI.X.SX32 R105, R105, R3, 0x1, P2 ;  /* 0x0000000369697211 */ /* 0x000fe200010f0eff */
[----:B------:R-:W-:-:S05]  /*15130*/  VIADD R73, R4, 0xffffff09 ;  /* 0xffffff0904497836 */ /* 0x000fca0000000000 */
[----:B------:R-:W-:Y:S01]  /*15140*/  ISETP.GE.U32.AND P2, PT, R73, 0x7ffffe0a, PT ;  /* 0x7ffffe0a4900780c */ /* 0x000fe20003f46070 */
[----:B------:R-:W-:Y:S01]  /*15150*/  IMAD R73, R8, 0xee, RZ ;  /* 0x000000ee08497824 */ /* 0x000fe200078e02ff */
[----:B------:R-:W-:Y:S02]  /*15160*/  PRMT R46, RZ, 0x7610, R46 ;  /* 0x00007610ff2e7816 */ /* 0x000fe4000000002e */
[----:B--2---:R-:W-:Y:S02]  /*15170*/  PRMT R45, RZ, 0x7610, R45 ;  /* 0x00007610ff2d7816 */ /* 0x004fe4000000002d */
[----:B------:R-:W-:-:S04]  /*15180*/  PRMT R44, RZ, 0x7610, R44 ;  /* 0x00007610ff2c7816 */ /* 0x000fc8000000002c */
[----:B------:R0:W2:Y:S04]  /*15190*/  @!P3 LDG.E.U8 R45, desc[UR20][R104.64] ;  /* 0x00000014682db981 */ /* 0x0000a8000c1e1100 */
[----:B---3--:R1:W-:Y:S02]  /*151a0*/  STL [R1+0x42c], R81 ;  /* 0x00042c5101007387 */ /* 0x0083e40000100800 */
[----:B-1----:R-:W-:Y:S02]  /*151b0*/  IMAD R81, R8, 0xe7, RZ ;  /* 0x000000e708517824 */ /* 0x002fe400078e02ff */
[----:B----4-:R1:W-:Y:S04]  /*151c0*/  STL [R1+0x430], R47 ;  /* 0x0004302f01007387 */ /* 0x0103e80000100800 */
[----:B------:R0:W-:Y:S01]  /*151d0*/  STL [R1+0x10d8], R104 ;  /* 0x0010d86801007387 */ /* 0x0001e20000100800 */
[----:B-1----:R-:W-:-:S04]  /*151e0*/  IADD3 R47, P6, PT, R81, R2, RZ ;  /* 0x00000002512f7210 */ /* 0x002fc80007fde0ff */
[----:B------:R-:W-:Y:S01]  /*151f0*/  LEA.HI.X.SX32 R81, R81, R3, 0x1, P6 ;  /* 0x0000000351517211 */ /* 0x000fe200030f0eff */
[----:B------:R-:W-:Y:S01]  /*15200*/  STL [R1+0x10e0], R47 ;  /* 0x0010e02f01007387 */ /* 0x000fe20000100800 */
[----:B0-----:R-:W-:-:S03]  /*15210*/  @!P4 IMAD.MOV.U32 R104, RZ, RZ, R47 ;  /* 0x000000ffff68c224 */ /* 0x001fc600078e002f */
[----:B------:R0:W-:Y:S02]  /*15220*/  STL [R1+0x10d4], R105 ;  /* 0x0010d46901007387 */ /* 0x0001e40000100800 */
[----:B0-----:R-:W-:-:S05]  /*15230*/  @!P4 IMAD.MOV.U32 R105, RZ, RZ, R81 ;  /* 0x000000ffff69c224 */ /* 0x001fca00078e0051 */
[----:B------:R0:W3:Y:S01]  /*15240*/  @!P4 LDG.E.U8 R44, desc[UR20][R104.64] ;  /* 0x00000014682cc981 */ /* 0x0000e2000c1e1100 */
[----:B------:R-:W-:-:S04]  /*15250*/  IADD3 R47, P3, PT, R73, R2, RZ ;  /* 0x00000002492f7210 */ /* 0x000fc80007f7e0ff */
[----:B------:R-:W-:Y:S01]  /*15260*/  LEA.HI.X.SX32 R73, R73, R3, 0x1, P3 ;  /* 0x0000000349497211 */ /* 0x000fe200018f0eff */
[----:B0-----:R-:W-:-:S04]  /*15270*/  VIADD R104, R4, 0xffffff08 ;  /* 0xffffff0804687836 */ /* 0x001fc80000000000 */
[----:B------:R-:W-:Y:S01]  /*15280*/  @!P0 IMAD.MOV.U32 R105, RZ, RZ, R73 ;  /* 0x000000ffff698224 */ /* 0x000fe200078e0049 */
[----:B------:R-:W-:Y:S01]  /*15290*/  ISETP.GE.U32.AND P3, PT, R104, 0x7ffffe09, PT ;  /* 0x7ffffe096800780c */ /* 0x000fe20003f66070 */
[----:B------:R-:W-:-:S05]  /*152a0*/  @!P0 IMAD.MOV.U32 R104, RZ, RZ, R47 ;  /* 0x000000ffff688224 */ /* 0x000fca00078e002f */
[----:B------:R-:W4:Y:S01]  /*152b0*/  @!P0 LDG.E.U8 R46, desc[UR20][R104.64] ;  /* 0x00000014682e8981 */ /* 0x000f22000c1e1100 */
[----:B------:R-:W-:-:S03]  /*152c0*/  VIADD R106, R4, 0xffffff10 ;  /* 0xffffff10046a7836 */ /* 0x000fc60000000000 */
[----:B------:R-:W-:Y:S02]  /*152d0*/  STL [R1+0x10dc], R81 ;  /* 0x0010dc5101007387 */ /* 0x000fe40000100800 */
[----:B------:R-:W-:Y:S02]  /*152e0*/  ISETP.GE.U32.AND P5, PT, R106, 0x7ffffe11, PT ;  /* 0x7ffffe116a00780c */ /* 0x000fe40003fa6070 */
[----:B------:R-:W-:Y:S02]  /*152f0*/  PRMT R13, RZ, 0x7610, R13 ;  /* 0x00007610ff0d7816 */ /* 0x000fe4000000000d */
[----:B------:R-:W-:Y:S01]  /*15300*/  PRMT R14, RZ, 0x7610, R14 ;  /* 0x00007610ff0e7816 */ /* 0x000fe2000000000e */
[----:B--2---:R0:W-:Y:S02]  /*15310*/  STL [R1+0x428], R45 ;  /* 0x0004282d01007387 */ /* 0x0041e40000100800 */
[----:B0-----:R-:W-:Y:S02]  /*15320*/  IMAD R45, R8, 0xef, RZ ;  /* 0x000000ef082d7824 */ /* 0x001fe400078e02ff */
[----:B---3--:R0:W-:Y:S03]  /*15330*/  STL [R1+0x418], R44 ;  /* 0x0004182c01007387 */ /* 0x0081e60000100800 */
[----:B0-----:R-:W-:-:S04]  /*15340*/  IADD3 R44, P4, PT, R45, R2, RZ ;  /* 0x000000022d2c7210 */ /* 0x001fc80007f9e0ff */
[----:B------:R-:W-:-:S05]  /*15350*/  LEA.HI.X.SX32 R45, R45, R3, 0x1, P4 ;  /* 0x000000032d2d7211 */ /* 0x000fca00020f0eff */
[----:B------:R0:W2:Y:S04]  /*15360*/  @!P5 LDG.E.U8 R13, desc[UR20][R44.64] ;  /* 0x000000142c0dd981 */ /* 0x0000a8000c1e1100 */
[----:B------:R1:W-:Y:S04]  /*15370*/  STL [R1+0x1118], R47 ;  /* 0x0011182f01007387 */ /* 0x0003e80000100800 */
[----:B------:R-:W-:Y:S04]  /*15380*/  STL [R1+0x1120], R44 ;  /* 0x0011202c01007387 */ /* 0x000fe80000100800 */
[----:B------:R-:W-:Y:S01]  /*15390*/  STL [R1+0x1114], R73 ;  /* 0x0011144901007387 */ /* 0x000fe20000100800 */
[----:B-1----:R-:W-:-:S03]  /*153a0*/  IMAD R47, R8, 0xf6, RZ ;  /* 0x000000f6082f7824 */ /* 0x002fc600078e02ff */
[----:B------:R-:W-:Y:S04]  /*153b0*/  STL [R1+0x111c], R45 ;  /* 0x00111c2d01007387 */ /* 0x000fe80000100800 */
[----:B----4-:R1:W-:Y:S02]  /*153c0*/  STL [R1+0x414], R46 ;  /* 0x0004142e01007387 */ /* 0x0103e40000100800 */
[----:B-1----:R-:W-:-:S04]  /*153d0*/  IADD3 R46, P0, PT, R47, R2, RZ ;  /* 0x000000022f2e7210 */ /* 0x002fc80007f1e0ff */
[----:B------:R-:W-:-:S05]  /*153e0*/  LEA.HI.X.SX32 R47, R47, R3, 0x1, P0 ;  /* 0x000000032f2f7211 */ /* 0x000fca00000f0eff */
[----:B------:R-:W3:Y:S01]  /*153f0*/  @!P2 LDG.E.U8 R14, desc[UR20][R46.64] ;  /* 0x000000142e0ea981 */ /* 0x000ee2000c1e1100 */
[----:B0-----:R-:W0:Y:S01]  /*15400*/  S2R R44, SR_TID.X ;  /* 0x00000000002c7919 */ /* 0x001e220000002100 */
[----:B------:R-:W-:Y:S02]  /*15410*/  IMAD R45, R8, 0xf7, RZ ;  /* 0x000000f7082d7824 */ /* 0x000fe400078e02ff */
[----:B------:R-:W-:-:S03]  /*15420*/  VIADD R81, R4, 0xffffff01 ;  /* 0xffffff0104517836 */ /* 0x000fc60000000000 */
[----:B------:R-:W-:-:S04]  /*15430*/  IADD3 R104, P5, PT, R45, R2, RZ ;  /* 0x000000022d687210 */ /* 0x000fc80007fbe0ff */
[----:B------:R-:W-:Y:S01]  /*15440*/  LEA.HI.X.SX32 R105, R45, R3, 0x1, P5 ;  /* 0x000000032d697211 */ /* 0x000fe200028f0eff */
[----:B------:R-:W-:-:S05]  /*15450*/  IMAD R135, R8, 0xfe, RZ ;  /* 0x000000fe08877824 */ /* 0x000fca00078e02ff */
[----:B------:R-:W-:Y:S02]  /*15460*/  IADD3 R134, P6, PT, R135, R2, RZ ;  /* 0x0000000287867210 */ /* 0x000fe40007fde0ff */
[----:B------:R-:W-:Y:S02]  /*15470*/  ISETP.GE.U32.AND P4, PT, R81, 0x7ffffe02, PT ;  /* 0x7ffffe025100780c */ /* 0x000fe40003f86070 */
[----:B------:R-:W-:Y:S02]  /*15480*/  LEA.HI.X.SX32 R135, R135, R3, 0x1, P6 ;  /* 0x0000000387877211 */ /* 0x000fe400030f0eff */
[----:B------:R-:W-:-:S06]  /*15490*/  PRMT R15, RZ, 0x7610, R15 ;  /* 0x00007610ff0f7816 */ /* 0x000fcc000000000f */
[----:B------:R-:W4:Y:S01]  /*154a0*/  @!P3 LDG.E.U8 R15, desc[UR20][R104.64] ;  /* 0x00000014680fb981 */ /* 0x000f22000c1e1100 */
[----:B0-----:R-:W-:-:S04]  /*154b0*/  LOP3.LUT R44, R44, 0x7f, RZ, 0xc0, !PT ;  /* 0x0000007f2c2c7812 */ /* 0x001fc800078ec0ff */
[----:B------:R-:W-:Y:S01]  /*154c0*/  LOP3.LUT R81, R44, 0x80, RZ, 0xfc, !PT ;  /* 0x000000802c517812 */ /* 0x000fe200078efcff */
[----:B--2---:R0:W-:Y:S02]  /*154d0*/  STL [R1+0x410], R13 ;  /* 0x0004100d01007387 */ /* 0x0041e40000100800 */
[C---:B0-----:R-:W-:Y:S02]  /*154e0*/  VIADD R13, R4.reuse, 0xff ;  /* 0x000000ff040d7836 */ /* 0x041fe40000000000 */
[----:B------:R-:W-:-:S05]  /*154f0*/  VIADD R4, R4, 0xffffff00 ;  /* 0xffffff0004047836 */ /* 0x000fca0000000000 */
[----:B------:R-:W-:Y:S02]  /*15500*/  ISETP.GE.U32.AND P5, PT, R4, 0x7ffffe01, PT ;  /* 0x7ffffe010400780c */ /* 0x000fe40003fa6070 */
[----:B------:R-:W0:Y:S01]  /*15510*/  LDC R4, c[0x0][0x3a0] ;  /* 0x0000e800ff047b82 */ /* 0x000e220000000800 */
[----:B------:R-:W-:Y:S04]  /*15520*/  STL [R1+0x1158], R46 ;  /* 0x0011582e01007387 */ /* 0x000fe80000100800 */
[----:B------:R-:W-:Y:S01]  /*15530*/  STL [R1+0x1160], R104 ;  /* 0x0011606801007387 */ /* 0x000fe20000100800 */
[----:B------:R-:W-:-:S03]  /*15540*/  ISETP.GT.AND P0, PT, R13, 0xff, PT ;  /* 0x000000ff0d00780c */ /* 0x000fc60003f04270 */
[----:B------:R1:W-:Y:S04]  /*15550*/  STL [R1+0x1154], R47 ;  /* 0x0011542f01007387 */ /* 0x0003e80000100800 */
[----:B------:R-:W-:Y:S04]  /*15560*/  STL [R1+0x1198], R134 ;  /* 0x0011988601007387 */ /* 0x000fe80000100800 */
[----:B------:R-:W2:Y:S04]  /*15570*/  LDL.LU R137, [R1+0x3c4] ;  /* 0x0003c40001897983 */ /* 0x000ea80000300800 */
[----:B------:R0:W-:Y:S04]  /*15580*/  STL [R1+0x115c], R105 ;  /* 0x00115c6901007387 */ /* 0x0001e80000100800 */
[----:B------:R-:W2:Y:S01]  /*15590*/  LDL.LU R106, [R1+0x3a8] ;  /* 0x0003a800016a7983 */ /* 0x000ea20000300800 */
[----:B0-----:R-:W-:-:S03]  /*155a0*/  ISETP.LT.AND P6, PT, R44, R4, P0 ;  /* 0x000000042c00720c */ /* 0x001fc600007c1270 */
[----:B------:R-:W2:Y:S01]  /*155b0*/  LDL.LU R13, [R1+0x38c] ;  /* 0x00038c00010d7983 */ /* 0x000ea20000300800 */
[----:B------:R-:W-:-:S03]  /*155c0*/  ISETP.LT.AND P0, PT, R81, R4, P0 ;  /* 0x000000045100720c */ /* 0x000fc60000701270 */
[----:B------:R-:W2:Y:S04]  /*155d0*/  LDL.LU R73, [R1+0x370] ;  /* 0x0003700001497983 */ /* 0x000ea80000300800 */
[----:B------:R-:W2:Y:S04]  /*155e0*/  LDL.LU R45, [R1+0x354] ;  /* 0x00035400012d7983 */ /* 0x000ea80000300800 */
[----:B------:R-:W-:Y:S04]  /*155f0*/  STL [R1+0x1194], R135 ;  /* 0x0011948701007387 */ /* 0x000fe80000100800 */
[----:B------:R-:W2:Y:S04]  /*15600*/  LDL.LU R81, [R1+0x1840] ;  /* 0x0018400001517983 */ /* 0x000ea80000300800 */
[----:B------:R-:W-:Y:S04]  /*15610*/  STL [R1+0x13b0], R8 ;  /* 0x0013b00801007387 */ /* 0x000fe80000100800 */
[----:B-1----:R-:W2:Y:S04]  /*15620*/  LDL.LU.64 R46, [R1+0x1838] ;  /* 0x00183800012e7983 */ /* 0x002ea80000300a00 */
[----:B---3--:R0:W-:Y:S04]  /*15630*/  STL [R1+0x40c], R14 ;  /* 0x00040c0e01007387 */ /* 0x0081e80000100800 */
[----:B------:R-:W-:Y:S04]  /*15640*/  STL [R1+0x13b4], R2 ;  /* 0x0013b40201007387 */ /* 0x000fe80000100800 */
[----:B------:R-:W3:Y:S01]  /*15650*/  LDL.LU.64 R104, [R1+0x1830] ;  /* 0x0018300001687983 */ /* 0x000ee20000300a00 */
[----:B------:R-:W-:-:S05]  /*15660*/  IMAD R4, R8, 0xff, RZ ;  /* 0x000000ff08047824 */ /* 0x000fca00078e02ff */
[----:B0-----:R-:W-:-:S05]  /*15670*/  IADD3 R14, P2, PT, R4, R2, RZ ;  /* 0x00000002040e7210 */ /* 0x001fca0007f5e0ff */
[----:B------:R-:W-:Y:S04]  /*15680*/  STL [R1+0x11a0], R14 ;  /* 0x0011a00e01007387 */ /* 0x000fe80000100800 */
[----:B----4-:R0:W-:Y:S02]  /*15690*/  STL [R1+0x408], R15 ;  /* 0x0004080f01007387 */ /* 0x0101e40000100800 */
[----:B0-----:R-:W-:Y:S01]  /*156a0*/  LEA.HI.X.SX32 R15, R4, R3, 0x1, P2 ;  /* 0x00000003040f7211 */ /* 0x001fe200010f0eff */
[----:B------:R-:W-:-:S04]  /*156b0*/  @!UP1 UIADD3 UR4, UPT, UPT, -UR6, 0x100000, URZ ;  /* 0x0010000006049890 */ /* 0x000fc8000fffe1ff */
[----:B------:R-:W-:Y:S02]  /*156c0*/  @!UP1 USHF.L.U32 UR5, UR4, 0xb, URZ ;  /* 0x0000000b04059899 */ /* 0x000fe400080006ff */
[----:B------:R-:W-:Y:S01]  /*156d0*/  @!UP1 USHF.L.U32 UR4, UR4, 0x1, URZ ;  /* 0x0000000104049899 */ /* 0x000fe200080006ff */
[----:B------:R-:W4:Y:S01]  /*156e0*/  LDL.LU R4, [R1+0x338] ;  /* 0x0003380001047983 */ /* 0x000f220000300800 */
[----:B--2---:R-:W-:Y:S01]  /*156f0*/  PRMT R46, RZ, 0x7610, R46 ;  /* 0x00007610ff2e7816 */ /* 0x004fe2000000002e */
[----:B------:R-:W0:Y:S05]  /*15700*/  LDCU UR6, c[0x0][0x3b0] ;  /* 0x00007600ff0677ac */ /* 0x000e2a0008000800 */
[----:B------:R-:W2:Y:S01]  /*15710*/  @!P4 LDG.E.U8 R46, desc[UR20][R134.64] ;  /* 0x00000014862ec981 */ /* 0x000ea2000c1e1100 */
[----:B---3--:R-:W-:-:S06]  /*15720*/  PRMT R104, RZ, 0x7610, R104 ;  /* 0x00007610ff687816 */ /* 0x008fcc0000000068 */
[----:B------:R-:W3:Y:S01]  /*15730*/  @!P5 LDG.E.U8 R104, desc[UR20][R14.64] ;  /* 0x000000140e68d981 */ /* 0x000ee2000c1e1100 */
[----:B------:R-:W-:-:S03]  /*15740*/  VOTEU.ALL UP1, P1 ;  /* 0x0000000000ff7886 */ /* 0x000fc60000820000 */
[----:B------:R-:W-:Y:S02]  /*15750*/  STL [R1+0x13b8], R3 ;  /* 0x0013b80301007387 */ /* 0x000fe40000100800 */
[----:B------:R1:W0:Y:S02]  /*15760*/  @!UP1 SYNCS.EXCH.64 URZ, [UR9+0x20008], UR4 ;  /* 0x0200080409ff95b2 */ /* 0x0002240008000100 */
[----:B------:R-:W-:Y:S04]  /*15770*/  STL [R1+0x119c], R15 ;  /* 0x00119c0f01007387 */ /* 0x000fe80000100800 */
[----:B------:R-:W4:Y:S04]  /*15780*/  LDL.LU.64 R134, [R1+0x1828] ;  /* 0x0018280001867983 */ /* 0x000f280000300a00 */
[----:B------:R-:W-:Y:S01]  /*15790*/  STS.U8 [R44+UR9], R137 ;  /* 0x000000892c007988 */ /* 0x000fe20008000009 */
[----:B-1----:R-:W1:Y:S03]  /*157a0*/  LDCU UR4, c[0x0][0x3b0] ;  /* 0x00007600ff0477ac */ /* 0x002e660008000800 */
[----:B------:R-:W-:Y:S01]  /*157b0*/  STS.U8 [R44+UR9+0x400], R106 ;  /* 0x0004006a2c007988 */ /* 0x000fe20008000009 */
[----:B------:R-:W0:Y:S03]  /*157c0*/  LDCU UR5, c[0x0][0x3b0] ;  /* 0x00007600ff0577ac */ /* 0x000e260008000800 */
[----:B------:R-:W-:Y:S04]  /*157d0*/  STS.U8 [R44+UR9+0x800], R13 ;  /* 0x0008000d2c007988 */ /* 0x000fe80008000009 */
[----:B--2---:R2:W-:Y:S04]  /*157e0*/  STL [R1+0x404], R46 ;  /* 0x0004042e01007387 */ /* 0x0045e80000100800 */
[----:B--2---:R-:W2:Y:S04]  /*157f0*/  LDL.LU R46, [R1+0x1820] ;  /* 0x00182000012e7983 */ /* 0x004ea80000300800 */
[----:B------:R-:W2:Y:S04]  /*15800*/  LDL.LU.64 R14, [R1+0x1818] ;  /* 0x00181800010e7983 */ /* 0x000ea80000300a00 */
[----:B---3--:R3:W-:Y:S04]  /*15810*/  STL [R1+0x400], R104 ;  /* 0x0004006801007387 */ /* 0x0087e80000100800 */
[----:B---3--:R-:W3:Y:S04]  /*15820*/  LDL.LU R104, [R1+0x1810] ;  /* 0x0018100001687983 */ /* 0x008ee80000300800 */
[----:B------:R-:W2:Y:S04]  /*15830*/  LDL.LU R137, [R1+0x180c] ;  /* 0x00180c0001897983 */ /* 0x000ea80000300800 */
[----:B------:R-:W2:Y:S04]  /*15840*/  LDL.LU R106, [R1+0x1808] ;  /* 0x00180800016a7983 */ /* 0x000ea80000300800 */
[----:B------:R-:W2:Y:S04]  /*15850*/  LDL.LU R13, [R1+0x1804] ;  /* 0x00180400010d7983 */ /* 0x000ea80000300800 */
[----:B------:R0:W-:Y:S04]  /*15860*/  STS.U8 [R44+UR9+0xc00], R73 ;  /* 0x000c00492c007988 */ /* 0x0001e80008000009 */
[----:B------:R1:W-:Y:S04]  /*15870*/  STS.U8 [R44+UR9+0x1000], R45 ;  /* 0x0010002d2c007988 */ /* 0x0003e80008000009 */
[----:B----4-:R-:W-:Y:S04]  /*15880*/  STS.U8 [R44+UR9+0x1400], R4 ;  /* 0x001400042c007988 */ /* 0x010fe80008000009 */
[----:B0-----:R-:W4:Y:S04]  /*15890*/  LDL.LU R73, [R1+0x1800] ;  /* 0x0018000001497983 */ /* 0x001f280000300800 */
[----:B-1----:R-:W3:Y:S04]  /*158a0*/  LDL.LU R45, [R1+0x17fc] ;  /* 0x0017fc00012d7983 */ /* 0x002ee80000300800 */
[----:B--2---:R0:W-:Y:S04]  /*158b0*/  STS.U8 [R44+UR9+0x1800], R13 ;  /* 0x0018000d2c007988 */ /* 0x0041e80008000009 */
[----:B------:R1:W-:Y:S04]  /*158c0*/  STS.U8 [R44+UR9+0x1c00], R105 ;  /* 0x001c00692c007988 */ /* 0x0003e80008000009 */
[----:B------:R2:W-:Y:S04]  /*158d0*/  STS.U8 [R44+UR9+0x2000], R136 ;  /* 0x002000882c007988 */ /* 0x0005e80008000009 */
[----:B0-----:R-:W3:Y:S04]  /*158e0*/  LDL.LU R13, [R1+0x17f8] ;  /* 0x0017f800010d7983 */ /* 0x001ee80000300800 */
[----:B-1----:R-:W3:Y:S04]  /*158f0*/  LDL.LU R105, [R1+0x17f4] ;  /* 0x0017f40001697983 */ /* 0x002ee80000300800 */
[----:B--2---:R-:W2:Y:S04]  /*15900*/  LDL.LU R136, [R1+0x17f0] ;  /* 0x0017f00001887983 */ /* 0x004ea80000300800 */
[----:B------:R-:W2:Y:S04]  /*15910*/  LDL.LU R4, [R1+0x384] ;  /* 0x0003840001047983 */ /* 0x000ea80000300800 */
[----:B------:R0:W-:Y:S04]  /*15920*/  STS.U8 [R44+UR9+0x2400], R9 ;  /* 0x002400092c007988 */ /* 0x0001e80008000009 */
[----:B0-----:R-:W3:Y:S04]  /*15930*/  LDL.LU R9, [R1+0x17ec] ;  /* 0x0017ec0001097983 */ /* 0x001ee80000300800 */
[----:B------:R0:W-:Y:S04]  /*15940*/  STS.U8 [R44+UR9+0x2800], R75 ;  /* 0x0028004b2c007988 */ /* 0x0001e80008000009 */
[----:B------:R1:W-:Y:S04]  /*15950*/  STS.U8 [R44+UR9+0x2c00], R159 ;  /* 0x002c009f2c007988 */ /* 0x0003e80008000009 */
[----:B0-----:R-:W4:Y:S01]  /*15960*/  LDL.LU R75, [R1+0x17e8] ;  /* 0x0017e800014b7983 */ /* 0x001f220000300800 */
[----:B-1----:R-:W0:Y:S03]  /*15970*/  S2R R159, SR_TID.X ;  /* 0x00000000009f7919 */ /* 0x002e260000002100 */
[----:B------:R-:W4:Y:S01]  /*15980*/  LDL.LU R44, [R1+0x17e4] ;  /* 0x0017e400012c7983 */ /* 0x000f220000300800 */
[----:B0-----:R-:W-:-:S05]  /*15990*/  LOP3.LUT R159, R159, 0x7f, RZ, 0xc0, !PT ;  /* 0x0000007f9f9f7812 */ /* 0x001fca00078ec0ff */
[----:B------:R-:W-:Y:S04]  /*159a0*/  STS.U8 [R159+UR9+0x3000], R152 ;  /* 0x003000989f007988 */ /* 0x000fe80008000009 */
        /* <DEDUP_REMOVED lines=10> */
[----:B------:R0:W-:Y:S04]  /*15a50*/  STS.U8 [R159+UR9+0x5c00], R141 ;  /* 0x005c008d9f007988 */ /* 0x0001e80008000009 */
[----:B------:R1:W-:Y:S04]  /*15a60*/  STS.U8 [R159+UR9+0x6000], R140 ;  /* 0x0060008c9f007988 */ /* 0x0003e80008000009 */
[----:B0-----:R-:W4:Y:S01]  /*15a70*/  LDL.LU R141, [R1+0x34c] ;  /* 0x00034c00018d7983 */ /* 0x001f220000300800 */
[----:B-1----:R-:W0:Y:S02]  /*15a80*/  S2R R140, SR_TID.X ;  /* 0x00000000008c7919 */ /* 0x002e240000002100 */
[----:B0-----:R-:W-:-:S05]  /*15a90*/  LOP3.LUT R140, R140, 0x7f, RZ, 0xc0, !PT ;  /* 0x0000007f8c8c7812 */ /* 0x001fca00078ec0ff */
[----:B------:R0:W-:Y:S01]  /*15aa0*/  STS.U8 [R140+UR9+0x6400], R139 ;  /* 0x0064008b8c007988 */ /* 0x0001e20008000009 */
[----:B------:R-:W-:-:S03]  /*15ab0*/  LOP3.LUT R159, R140, 0x10, RZ, 0x3c, !PT ;  /* 0x000000108c9f7812 */ /* 0x000fc600078e3cff */
[----:B------:R1:W-:Y:S04]  /*15ac0*/  STS.U8 [R140+UR9+0x6800], R138 ;  /* 0x0068008a8c007988 */ /* 0x0003e80008000009 */
[----:B------:R0:W-:Y:S04]  /*15ad0*/  STS.U8 [R140+UR9+0x6c00], R5 ;  /* 0x006c00058c007988 */ /* 0x0001e80008000009 */
[----:B------:R-:W-:Y:S04]  /*15ae0*/  STS.U8 [R140+UR9+0x7000], R156 ;  /* 0x0070009c8c007988 */ /* 0x000fe80008000009 */
[----:B------:R-:W-:Y:S04]  /*15af0*/  STS.U8 [R140+UR9+0x7400], R155 ;  /* 0x0074009b8c007988 */ /* 0x000fe80008000009 */
[----:B0-----:R-:W4:Y:S04]  /*15b00*/  LDL.LU R139, [R1+0x368] ;  /* 0x00036800018b7983 */ /* 0x001f280000300800 */
[----:B------:R-:W-:Y:S04]  /*15b10*/  STS.U8 [R140+UR9+0x7800], R154 ;  /* 0x0078009a8c007988 */ /* 0x000fe80008000009 */
[----:B-1----:R-:W4:Y:S04]  /*15b20*/  LDL.LU R138, [R1+0x3a0] ;  /* 0x0003a000018a7983 */ /* 0x002f280000300800 */
[----:B------:R-:W-:Y:S04]  /*15b30*/  STS.U8 [R140+UR9+0x7c00], R153 ;  /* 0x007c00998c007988 */ /* 0x000fe80008000009 */
[----:B------:R-:W4:Y:S04]  /*15b40*/  LDL.LU R5, [R1+0x3bc] ;  /* 0x0003bc0001057983 */ /* 0x000f280000300800 */
        /* <DEDUP_REMOVED lines=14> */
[----:B--2---:R0:W-:Y:S04]  /*15c30*/  STS.U8 [R159+UR9+0x880], R4 ;  /* 0x000880049f007988 */ /* 0x0041e80008000009 */
[----:B0-----:R-:W2:Y:S04]  /*15c40*/  LDL.LU R4, [R1+0x3c0] ;  /* 0x0003c00001047983 */ /* 0x001ea80000300800 */
[----:B---3--:R0:W-:Y:S04]  /*15c50*/  STS.U8 [R159+UR9+0x1480], R9 ;  /* 0x001480099f007988 */ /* 0x0081e80008000009 */
[----:B0-----:R-:W3:Y:S04]  /*15c60*/  LDL.LU R9, [R1+0x17e0] ;  /* 0x0017e00001097983 */ /* 0x001ee80000300800 */
[----:B------:R-:W2:Y:S04]  /*15c70*/  LDL.LU R106, [R1+0x17dc] ;  /* 0x0017dc00016a7983 */ /* 0x000ea80000300800 */
[----:B------:R-:W2:Y:S04]  /*15c80*/  LDL.LU R6, [R1+0x17d8] ;  /* 0x0017d80001067983 */ /* 0x000ea80000300800 */
[----:B------:R-:W2:Y:S04]  /*15c90*/  LDL.LU R74, [R1+0x17d4] ;  /* 0x0017d400014a7983 */ /* 0x000ea80000300800 */
[----:B------:R-:W2:Y:S04]  /*15ca0*/  LDL.LU R43, [R1+0x17d0] ;  /* 0x0017d000012b7983 */ /* 0x000ea80000300800 */
[----:B------:R-:W2:Y:S04]  /*15cb0*/  LDL.LU R11, [R1+0x17cc] ;  /* 0x0017cc00010b7983 */ /* 0x000ea80000300800 */
[----:B------:R-:W2:Y:S04]  /*15cc0*/  LDL.LU R107, [R1+0x17c8] ;  /* 0x0017c800016b7983 */ /* 0x000ea80000300800 */
[----:B------:R-:W2:Y:S04]  /*15cd0*/  LDL.LU R111, [R1+0x17c4] ;  /* 0x0017c400016f7983 */ /* 0x000ea80000300800 */
[----:B------:R-:W3:Y:S04]  /*15ce0*/  LDL.LU R72, [R1+0x17c0] ;  /* 0x0017c00001487983 */ /* 0x000ee80000300800 */
[----:B------:R-:W3:Y:S04]  /*15cf0*/  LDL.LU R42, [R1+0x17bc] ;  /* 0x0017bc00012a7983 */ /* 0x000ee80000300800 */
[----:B------:R-:W3:Y:S04]  /*15d00*/  LDL.LU R12, [R1+0x17b8] ;  /* 0x0017b800010c7983 */ /* 0x000ee80000300800 */
[----:B------:R-:W3:Y:S04]  /*15d10*/  LDL.LU R109, [R1+0x17b4] ;  /* 0x0017b400016d7983 */ /* 0x000ee80000300800 */
[----:B------:R-:W3:Y:S04]  /*15d20*/  LDL.LU R10, [R1+0x17b0] ;  /* 0x0017b000010a7983 */ /* 0x000ee80000300800 */
[----:B------:R-:W3:Y:S04]  /*15d30*/  LDL.LU R71, [R1+0x17ac] ;  /* 0x0017ac0001477983 */ /* 0x000ee80000300800 */
[----:B------:R-:W3:Y:S01]  /*15d40*/  LDL.LU R40, [R1+0x17a8] ;  /* 0x0017a80001287983 */ /* 0x000ee20000300800 */
[----:B------:R-:W-:-:S03]  /*15d50*/  LOP3.LUT R156, R140, 0x20, RZ, 0x3c, !PT ;  /* 0x000000208c9c7812 */ /* 0x000fc600078e3cff */
[----:B------:R0:W-:Y:S04]  /*15d60*/  STS.U8 [R159+UR9+0x7080], R41 ;  /* 0x007080299f007988 */ /* 0x0001e80008000009 */
[----:B------:R1:W-:Y:S04]  /*15d70*/  STS.U8 [R159+UR9+0x7480], R7 ;  /* 0x007480079f007988 */ /* 0x0003e80008000009 */
[----:B------:R4:W-:Y:S04]  /*15d80*/  STS.U8 [R159+UR9+0x7880], R108 ;  /* 0x0078806c9f007988 */ /* 0x0009e80008000009 */
[----:B0-----:R-:W3:Y:S04]  /*15d90*/  LDL.LU R41, [R1+0x17a4] ;  /* 0x0017a40001297983 */ /* 0x001ee80000300800 */
[----:B-1----:R-:W3:Y:S04]  /*15da0*/  LDL.LU R7, [R1+0x17a0] ;  /* 0x0017a00001077983 */ /* 0x002ee80000300800 */
[----:B------:R-:W-:Y:S04]  /*15db0*/  STS.U8 [R159+UR9+0x5080], R165 ;  /* 0x005080a59f007988 */ /* 0x000fe80008000009 */
[----:B------:R-:W-:Y:S04]  /*15dc0*/  STS.U8 [R159+UR9+0x5480], R164 ;  /* 0x005480a49f007988 */ /* 0x000fe80008000009 */
[----:B------:R-:W-:Y:S04]  /*15dd0*/  STS.U8 [R159+UR9+0x5880], R163 ;  /* 0x005880a39f007988 */ /* 0x000fe80008000009 */
[----:B------:R-:W-:Y:S04]  /*15de0*/  STS.U8 [R159+UR9+0x5c80], R162 ;  /* 0x005c80a29f007988 */ /* 0x000fe80008000009 */
[----:B------:R-:W-:Y:S04]  /*15df0*/  STS.U8 [R159+UR9+0x6080], R161 ;  /* 0x006080a19f007988 */ /* 0x000fe80008000009 */
[----:B----4-:R-:W-:Y:S04]  /*15e00*/  STS.U8 [R159+UR9+0x1080], R141 ;  /* 0x0010808d9f007988 */ /* 0x010fe80008000009 */
[----:B------:R-:W-:Y:S04]  /*15e10*/  STS.U8 [R159+UR9+0x6480], R160 ;  /* 0x006480a09f007988 */ /* 0x000fe80008000009 */
[----:B------:R-:W-:Y:S04]  /*15e20*/  STS.U8 [R159+UR9+0x6880], R158 ;  /* 0x0068809e9f007988 */ /* 0x000fe80008000009 */
[----:B------:R-:W-:Y:S04]  /*15e30*/  STS.U8 [R159+UR9+0x6c80], R157 ;  /* 0x006c809d9f007988 */ /* 0x000fe80008000009 */
[----:B------:R-:W4:Y:S04]  /*15e40*/  LDL.LU R108, [R1+0x179c] ;  /* 0x00179c00016c7983 */ /* 0x000f280000300800 */
[----:B------:R0:W-:Y:S04]  /*15e50*/  STS.U8 [R159+UR9+0x7c80], R70 ;  /* 0x007c80469f007988 */ /* 0x0001e80008000009 */
[----:B0-----:R-:W4:Y:S04]  /*15e60*/  LDL.LU R70, [R1+0x1798] ;  /* 0x0017980001467983 */ /* 0x001f280000300800 */
[----:B------:R-:W-:Y:S04]  /*15e70*/  STS.U8 [R159+UR9+0xc80], R139 ;  /* 0x000c808b9f007988 */ /* 0x000fe80008000009 */
[----:B------:R-:W-:Y:S04]  /*15e80*/  STS.U8 [R159+UR9+0x480], R138 ;  /* 0x0004808a9f007988 */ /* 0x000fe80008000009 */
[----:B------:R-:W-:Y:S04]  /*15e90*/  STS.U8 [R159+UR9+0x80], R5 ;  /* 0x000080059f007988 */ /* 0x000fe80008000009 */
[----:B--2---:R-:W-:Y:S04]  /*15ea0*/  STS.U8 [R156+UR9+0xd00], R111 ;  /* 0x000d006f9c007988 */ /* 0x004fe80008000009 */
[----:B---3--:R-:W-:Y:S04]  /*15eb0*/  STS.U8 [R156+UR9+0x900], R10 ;  /* 0x0009000a9c007988 */ /* 0x008fe80008000009 */
[----:B------:R0:W-:Y:S04]  /*15ec0*/  STS.U8 [R156+UR9+0x500], R40 ;  /* 0x000500289c007988 */ /* 0x0001e80008000009 */
[----:B0-----:R-:W2:Y:S04]  /*15ed0*/  LDL.LU R40, [R1+0x1794] ;  /* 0x0017940001287983 */ /* 0x001ea80000300800 */
[----:B------:R-:W3:Y:S04]  /*15ee0*/  LDL.LU R10, [R1+0x1790] ;  /* 0x00179000010a7983 */ /* 0x000ee80000300800 */
[----:B------:R-:W2:Y:S04]  /*15ef0*/  LDL.LU R111, [R1+0x178c] ;  /* 0x00178c00016f7983 */ /* 0x000ea80000300800 */
[----:B------:R0:W-:Y:S04]  /*15f00*/  STS.U8 [R156+UR9+0x1100], R6 ;  /* 0x001100069c007988 */ /* 0x0001e80008000009 */
[----:B------:R1:W-:Y:S04]  /*15f10*/  STS.U8 [R156+UR9+0x1500], R136 ;  /* 0x001500889c007988 */ /* 0x0003e80008000009 */
[----:B------:R1:W-:Y:S04]  /*15f20*/  STS.U8 [R156+UR9+0x1900], R137 ;  /* 0x001900899c007988 */ /* 0x0003e80008000009 */
[----:B0-----:R-:W3:Y:S04]  /*15f30*/  LDL.LU R6, [R1+0x1788] ;  /* 0x0017880001067983 */ /* 0x001ee80000300800 */
[----:B-1----:R-:W3:Y:S04]  /*15f40*/  LDL.LU R136, [R1+0x1784] ;  /* 0x0017840001887983 */ /* 0x002ee80000300800 */
[----:B------:R-:W3:Y:S04]  /*15f50*/  LDL.LU R137, [R1+0x1780] ;  /* 0x0017800001897983 */ /* 0x000ee80000300800 */
        /* <DEDUP_REMOVED lines=11> */
[----:B----4-:R-:W4:Y:S04]  /*16010*/  LDL.LU R130, [R1+0x1768] ;  /* 0x0017680001827983 */ /* 0x010f280000300800 */
        /* <DEDUP_REMOVED lines=19> */
[----:B------:R1:W-:Y:S01]  /*16150*/  STS.U8 [R156+UR9+0x5d00], R119 ;  /* 0x005d00779c007988 */ /* 0x0003e20008000009 */
[----:B------:R-:W-:-:S03]  /*16160*/  LOP3.LUT R155, R140, 0x30, RZ, 0x3c, !PT ;  /* 0x000000308c9b7812 */ /* 0x000fc600078e3cff */
        /* <DEDUP_REMOVED lines=13> */
[----:B0-----:R-:W4:Y:S04]  /*16240*/  LDL.LU R114, [R1+0x1728] ;  /* 0x0017280001727983 */ /* 0x001f280000300800 */
[----:B-1----:R-:W4:Y:S04]  /*16250*/  LDL.LU R113, [R1+0x1724] ;  /* 0x0017240001717983 */ /* 0x002f280000300800 */
[----:B------:R-:W-:Y:S04]  /*16260*/  STS.U8 [R156+UR9+0x100], R4 ;  /* 0x000100049c007988 */ /* 0x000fe80008000009 */
[----:B------:R-:W4:Y:S04]  /*16270*/  LDL.LU R112, [R1+0x1720] ;  /* 0x0017200001707983 */ /* 0x000f280000300800 */
[----:B------:R0:W-:Y:S04]  /*16280*/  STS.U8 [R156+UR9+0x7d00], R110 ;  /* 0x007d006e9c007988 */ /* 0x0001e80008000009 */
[----:B------:R-:W-:Y:S04]  /*16290*/  STS.U8 [R155+UR9+0x580], R108 ;  /* 0x0005806c9b007988 */ /* 0x000fe80008000009 */
[----:B------:R-:W-:Y:S04]  /*162a0*/  STS.U8 [R155+UR9+0x980], R109 ;  /* 0x0009806d9b007988 */ /* 0x000fe80008000009 */
[----:B0-----:R-:W4:Y:S04]  /*162b0*/  LDL.LU R110, [R1+0x171c] ;  /* 0x00171c00016e7983 */ /* 0x001f280000300800 */
        /* <DEDUP_REMOVED lines=14> */
[----:B------:R-:W2:Y:S04]  /*163a0*/  LDL.LU R108, [R1+0x1714] ;  /* 0x00171400016c7983 */ /* 0x000ea80000300800 */
        /* <DEDUP_REMOVED lines=13> */
[----:B------:R0:W-:Y:S04]  /*16480*/  STS.U8 [R155+UR9+0x3d80], R95 ;  /* 0x003d805f9b007988 */ /* 0x0001e80008000009 */
[----:B------:R1:W-:Y:S04]  /*16490*/  STS.U8 [R155+UR9+0x4180], R94 ;  /* 0x0041805e9b007988 */ /* 0x0003e80008000009 */
[----:B------:R1:W-:Y:S04]  /*164a0*/  STS.U8 [R155+UR9+0x4580], R92 ;  /* 0x0045805c9b007988 */ /* 0x0003e80008000009 */
[----:B0-----:R-:W2:Y:S04]  /*164b0*/  LDL.LU R95, [R1+0x16dc] ;  /* 0x0016dc00015f7983 */ /* 0x001ea80000300800 */
[----:B-1----:R-:W2:Y:S04]  /*164c0*/  LDL.LU R94, [R1+0x16d8] ;  /* 0x0016d800015e7983 */ /* 0x002ea80000300800 */
        /* <DEDUP_REMOVED lines=11> */
[----:B-1----:R-:W2:Y:S01]  /*16580*/  LDL.LU R88, [R1+0x16c0] ;  /* 0x0016c00001587983 */ /* 0x002ea20000300800 */
[----:B------:R-:W-:-:S03]  /*16590*/  LOP3.LUT R154, R140, 0x40, RZ, 0x3c, !PT ;  /* 0x000000408c9a7812 */ /* 0x000fc600078e3cff */
        /* <DEDUP_REMOVED lines=15> */
[----:B---3--:R3:W-:Y:S04]  /*16690*/  STS.U8 [R154+UR9+0x200], R10 ;  /* 0x0002000a9a007988 */ /* 0x0087e80008000009 */
[----:B0-----:R-:W2:Y:S04]  /*166a0*/  LDL.LU R78, [R1+0x16a0] ;  /* 0x0016a000014e7983 */ /* 0x001ea80000300800 */
[----:B-1----:R-:W2:Y:S04]  /*166b0*/  LDL.LU R0, [R1+0x169c] ;  /* 0x00169c0001007983 */ /* 0x002ea80000300800 */
[----:B---3--:R-:W3:Y:S04]  /*166c0*/  LDL.LU R10, [R1+0x1698] ;  /* 0x00169800010a7983 */ /* 0x008ee80000300800 */
        /* <DEDUP_REMOVED lines=11> */
[----:B----4-:R-:W4:Y:S04]  /*16780*/  LDL.LU R14, [R1+0x1680] ;  /* 0x00168000010e7983 */ /* 0x010f280000300800 */
        /* <DEDUP_REMOVED lines=31> */
[----:B------:R1:W-:Y:S01]  /*16980*/  STS.U8 [R154+UR9+0x5e00], R31 ;  /* 0x005e001f9a007988 */ /* 0x0003e20008000009 */
[----:B------:R-:W-:-:S03]  /*16990*/  LOP3.LUT R4, R140, 0x50, RZ, 0x3c, !PT ;  /* 0x000000508c047812 */ /* 0x000fc600078e3cff */
[----:B------:R1:W-:Y:S04]  /*169a0*/  STS.U8 [R154+UR9+0x6200], R32 ;  /* 0x006200209a007988 */ /* 0x0003e80008000009 */
[----:B0-----:R-:W2:Y:S04]  /*169b0*/  LDL.LU R30, [R1+0x1640] ;  /* 0x00164000011e7983 */ /* 0x001ea80000300800 */
[----:B-1----:R-:W2:Y:S04]  /*169c0*/  LDL.LU R31, [R1+0x163c] ;  /* 0x00163c00011f7983 */ /* 0x002ea80000300800 */
[----:B------:R-:W2:Y:S04]  /*169d0*/  LDL.LU R32, [R1+0x1638] ;  /* 0x0016380001207983 */ /* 0x000ea80000300800 */
[----:B------:R0:W-:Y:S04]  /*169e0*/  STS.U8 [R154+UR9+0x6600], R33 ;  /* 0x006600219a007988 */ /* 0x0001e80008000009 */
[----:B------:R1:W-:Y:S04]  /*169f0*/  STS.U8 [R154+UR9+0x6a00], R34 ;  /* 0x006a00229a007988 */ /* 0x0003e80008000009 */
[----:B------:R1:W-:Y:S04]  /*16a00*/  STS.U8 [R154+UR9+0x6e00], R35 ;  /* 0x006e00239a007988 */ /* 0x0003e80008000009 */
[----:B0-----:R-:W4:Y:S04]  /*16a10*/  LDL.LU R33, [R1+0x1634] ;  /* 0x0016340001217983 */ /* 0x001f280000300800 */
[----:B-1----:R-:W4:Y:S04]  /*16a20*/  LDL.LU R34, [R1+0x1630] ;  /* 0x0016300001227983 */ /* 0x002f280000300800 */
[----:B------:R-:W4:Y:S04]  /*16a30*/  LDL.LU R35, [R1+0x162c] ;  /* 0x00162c0001237983 */ /* 0x000f280000300800 */
        /* <DEDUP_REMOVED lines=23> */
[----:B---3--:R-:W3:Y:S04]  /*16bb0*/  LDL.LU R47, [R1+0x15fc] ;  /* 0x0015fc00012f7983 */ /* 0x008ee80000300800 */
        /* <DEDUP_REMOVED lines=14> */
[----:B0-----:R-:W3:Y:S04]  /*16ca0*/  LDL.LU R54, [R1+0x15e0] ;  /* 0x0015e00001367983 */ /* 0x001ee80000300800 */
[----:B------:R-:W3:Y:S04]  /*16cb0*/  LDL R141, [R1+0x11d0] ;  /* 0x0011d000018d7983 */ /* 0x000ee80000100800 */
[----:B-1----:R-:W4:Y:S04]  /*16cc0*/  LDL.LU R55, [R1+0x15dc] ;  /* 0x0015dc0001377983 */ /* 0x002f280000300800 */
        /* <DEDUP_REMOVED lines=25> */
[----:B0-----:R-:W4:Y:S01]  /*16e60*/  LDL R76, [R1+0x11fc] ;  /* 0x0011fc00014c7983 */ /* 0x001f220000100800 */
[----:B--2---:R-:W-:-:S02]  /*16e70*/  ISETP.GE.AND P3, PT, R0, RZ, PT ;  /* 0x000000ff0000720c */ /* 0x004fc40003f66270 */
[----:B------:R-:W-:Y:S02]  /*16e80*/  ISETP.NE.AND P2, PT, R7, RZ, PT ;  /* 0x000000ff0700720c */ /* 0x000fe40003f45270 */
[----:B------:R-:W-:-:S09]  /*16e90*/  LOP3.LUT R138, RZ, R7, RZ, 0x33, !PT ;  /* 0x00000007ff8a7212 */ /* 0x000fd200078e33ff */
[----:B------:R-:W-:Y:S01]  /*16ea0*/  @!P3 IMAD.MOV R10, RZ, RZ, -R10 ;  /* 0x000000ffff0ab224 */ /* 0x000fe200078e0a0a */
[----:B------:R-:W-:-:S04]  /*16eb0*/  LOP3.LUT R5, R140, 0x60, RZ, 0x3c, !PT ;  /* 0x000000608c057812 */ /* 0x000fc800078e3cff */
[----:B------:R-:W-:Y:S01]  /*16ec0*/  SEL R139, R138, R10, !P2 ;  /* 0x0000000a8a8b7207 */ /* 0x000fe20005000000 */
[----:B------:R-:W-:Y:S04]  /*16ed0*/  STL [R1+0x13bc], R0 ;  /* 0x0013bc0001007387 */ /* 0x000fe80000100800 */
[----:B------:R-:W-:Y:S01]  /*16ee0*/  IMAD R139, R139, UR4, RZ ;  /* 0x000000048b8b7c24 */ /* 0x000fe2000f8e02ff */
[----:B------:R0:W-:Y:S01]  /*16ef0*/  STS.U8 [R4+UR9+0x7680], R67 ;  /* 0x0076804304007988 */ /* 0x0001e20008000009 */
[----:B------:R-:W-:Y:S01]  /*16f00*/  PRMT R78, RZ, 0x7610, R78 ;  /* 0x00007610ff4e7816 */ /* 0x000fe2000000004e */
[----:B------:R-:W1:Y:S02]  /*16f10*/  LDCU UR4, c[0x0][0x3b0] ;  /* 0x00007600ff0477ac */ /* 0x000e640008000800 */
[----:B------:R2:W-:Y:S01]  /*16f20*/  STS.U8 [R4+UR9+0x7a80], R69 ;  /* 0x007a804504007988 */ /* 0x0005e20008000009 */
[----:B------:R-:W-:-:S03]  /*16f30*/  SHF.R.S32.HI R140, RZ, 0x1f, R139 ;  /* 0x0000001fff8c7819 */ /* 0x000fc6000001148b */
[----:B------:R1:W-:Y:S04]  /*16f40*/  STS.U8 [R4+UR9+0x7e80], R68 ;  /* 0x007e804404007988 */ /* 0x0003e80008000009 */
[----:B0-----:R-:W4:Y:S04]  /*16f50*/  LDL.LU R67, [R1+0x15ac] ;  /* 0x0015ac0001437983 */ /* 0x001f280000300800 */
[----:B--2---:R-:W2:Y:S04]  /*16f60*/  LDL.LU R69, [R1+0x15a8] ;  /* 0x0015a80001457983 */ /* 0x004ea80000300800 */
[----:B-1----:R-:W2:Y:S04]  /*16f70*/  LDL.LU R68, [R1+0x15a4] ;  /* 0x0015a40001447983 */ /* 0x002ea80000300800 */
        /* <DEDUP_REMOVED lines=14> */
[----:B0-----:R-:W2:Y:S04]  /*17060*/  LDL R81, [R1+0x1290] ;  /* 0x0012900001517983 */ /* 0x001ea80000100800 */
[----:B-1----:R-:W2:Y:S01]  /*17070*/  LDL.LU R77, [R1+0x1588] ;  /* 0x00158800014d7983 */ /* 0x002ea20000300800 */
[----:B------:R-:W-:-:S02]  /*17080*/  PRMT R79, RZ, 0x7610, R79 ;  /* 0x00007610ff4f7816 */ /* 0x000fc4000000004f */
[----:B---3--:R-:W-:-:S13]  /*17090*/  ISETP.GE.AND P4, PT, R141, RZ, PT ;  /* 0x000000ff8d00720c */ /* 0x008fda0003f86270 */
[----:B------:R-:W-:Y:S01]  /*170a0*/  @!P4 IMAD.MOV R12, RZ, RZ, -R12 ;  /* 0x000000ffff0cc224 */ /* 0x000fe200078e0a0c */
[----:B------:R-:W-:-:S05]  /*170b0*/  IADD3 R141, P4, PT, R139, R11, RZ ;  /* 0x0000000b8b8d7210 */ /* 0x000fca0007f9e0ff */
[----:B------:R0:W-:Y:S01]  /*170c0*/  STL [R1+0x2c0], R141 ;  /* 0x0002c08d01007387 */ /* 0x0001e20000100800 */
[C---:B----4-:R-:W-:Y:S01]  /*170d0*/  IADD3 R10, P3, PT, R84.reuse, UR14, RZ ;  /* 0x0000000e540a7c10 */ /* 0x050fe2000ff7e0ff */
[----:B------:R-:W1:Y:S03]  /*170e0*/  LDCU UR14, c[0x0][0x3b0] ;  /* 0x00007600ff0e77ac */ /* 0x000e660008000800 */
[----:B------:R-:W-:Y:S01]  /*170f0*/  LEA.HI.X.SX32 R7, R84, UR15, 0x1, P3 ;  /* 0x0000000f54077c11 */ /* 0x000fe200098f0eff */
[----:B------:R-:W3:Y:S01]  /*17100*/  LDCU UR15, c[0x0][0x3b0] ;  /* 0x00007600ff0f77ac */ /* 0x000ee20008000800 */
[----:B------:R-:W-:-:S05]  /*17110*/  IADD3 R84, P5, PT, R139, R10, RZ ;  /* 0x0000000a8b547210 */ /* 0x000fca0007fbe0ff */
[----:B------:R-:W-:Y:S01]  /*17120*/  IMAD.X R139, R140, 0x1, R7, P5 ;  /* 0x000000018c8b7824 */ /* 0x000fe200028e0607 */
[----:B------:R-:W-:Y:S01]  /*17130*/  ISETP.GE.AND P3, PT, R76, RZ, PT ;  /* 0x000000ff4c00720c */ /* 0x000fe20003f66270 */
[----:B------:R-:W-:Y:S02]  /*17140*/  IMAD.X R76, R140, 0x1, R9, P4 ;  /* 0x000000018c4c7824 */ /* 0x000fe400020e0609 */
[----:B------:R-:W-:Y:S02]  /*17150*/  @P6 IMAD.MOV.U32 R140, RZ, RZ, R141 ;  /* 0x000000ffff8c6224 */ /* 0x000fe400078e008d */
[----:B0-----:R-:W-:-:S05]  /*17160*/  @P6 IMAD.MOV.U32 R141, RZ, RZ, R76 ;  /* 0x000000ffff8d6224 */ /* 0x001fca00078e004c */
[----:B------:R0:W4:Y:S02]  /*17170*/  @P6 LDG.E.U8 R78, desc[UR20][R140.64] ;  /* 0x000000148c4e6981 */ /* 0x000124000c1e1100 */
[----:B0-----:R-:W-:Y:S02]  /*17180*/  @P0 IMAD.MOV.U32 R140, RZ, RZ, R84 ;  /* 0x000000ffff8c0224 */ /* 0x001fe400078e0054 */
[----:B------:R-:W-:-:S05]  /*17190*/  @P0 IMAD.MOV.U32 R141, RZ, RZ, R139 ;  /* 0x000000ffff8d0224 */ /* 0x000fca00078e008b */
[----:B------:R0:W2:Y:S01]  /*171a0*/  @P0 LDG.E.U8 R79, desc[UR20][R140.64] ;  /* 0x000000148c4f0981 */ /* 0x0000a2000c1e1100 */
[----:B------:R-:W-:-:S03]  /*171b0*/  SEL R12, R138, R12, !P2 ;  /* 0x0000000c8a0c7207 */ /* 0x000fc60005000000 */
[----:B------:R-:W-:Y:S02]  /*171c0*/  STL [R1+0x2c8], R84 ;  /* 0x0002c85401007387 */ /* 0x000fe40000100800 */
[----:B------:R-:W-:Y:S01]  /*171d0*/  IMAD R12, R12, UR5, RZ ;  /* 0x000000050c0c7c24 */ /* 0x000fe2000f8e02ff */
[----:B------:R-:W-:Y:S01]  /*171e0*/  PRMT R80, RZ, 0x7610, R80 ;  /* 0x00007610ff507816 */ /* 0x000fe20000000050 */
[----:B------:R0:W-:Y:S01]  /*171f0*/  STL [R1+0x2bc], R76 ;  /* 0x0002bc4c01007387 */ /* 0x0001e20000100800 */
[----:B------:R-:W-:Y:S01]  /*17200*/  @!P3 IMAD.MOV R13, RZ, RZ, -R13 ;  /* 0x000000ffff0db224 */ /* 0x000fe200078e0a0d */
[----:B------:R-:W-:Y:S01]  /*17210*/  PRMT R91, RZ, 0x7610, R91 ;  /* 0x00007610ff5b7816 */ /* 0x000fe2000000005b */
[----:B------:R-:W1:Y:S01]  /*17220*/  LDCU UR5, c[0x0][0x3b0] ;  /* 0x00007600ff0577ac */ /* 0x000e620008000800 */
[----:B0-----:R-:W3:Y:S04]  /*17230*/  LDL.LU R76, [R1+0x1584] ;  /* 0x00158400014c7983 */ /* 0x001ee80000300800 */
[----:B------:R0:W-:Y:S01]  /*17240*/  STL [R1+0x2c4], R139 ;  /* 0x0002c48b01007387 */ /* 0x0001e20000100800 */
[----:B------:R-:W-:-:S02]  /*17250*/  IADD3 R141, P3, PT, R12, R10, RZ ;  /* 0x0000000a0c8d7210 */ /* 0x000fc40007f7e0ff */
[----:B0-----:R-:W-:Y:S02]  /*17260*/  SHF.R.S32.HI R139, RZ, 0x1f, R12 ;  /* 0x0000001fff8b7819 */ /* 0x001fe4000001140c */
[----:B------:R-:W-:Y:S01]  /*17270*/  SEL R140, R138, R13, !P2 ;  /* 0x0000000d8a8c7207 */ /* 0x000fe20005000000 */
[----:B----4-:R0:W-:Y:S04]  /*17280*/  STL [R1+0x11c], R78 ;  /* 0x00011c4e01007387 */ /* 0x0101e80000100800 */
[----:B0-----:R-:W4:Y:S04]  /*17290*/  LDL.LU R78, [R1+0x1580] ;  /* 0x00158000014e7983 */ /* 0x001f280000300800 */
[----:B--2---:R0:W-:Y:S02]  /*172a0*/  STL [R1+0x118], R79 ;  /* 0x0001184f01007387 */ /* 0x0041e40000100800 */
[----:B0-----:R-:W-:-:S05]  /*172b0*/  IADD3 R79, P4, PT, R12, R11, RZ ;  /* 0x0000000b0c4f7210 */ /* 0x001fca0007f9e0ff */
[----:B------:R-:W-:Y:S01]  /*172c0*/  IMAD.X R12, R139, 0x1, R9, P4 ;  /* 0x000000018b0c7824 */ /* 0x000fe200020e0609 */
[----:B------:R-:W-:Y:S03]  /*172d0*/  STL [R1+0x340], R79 ;  /* 0x0003404f01007387 */ /* 0x000fe60000100800 */
[----:B------:R-:W-:Y:S01]  /*172e0*/  @P6 IMAD.MOV.U32 R13, RZ, RZ, R12 ;  /* 0x000000ffff0d6224 */ /* 0x000fe200078e000c */
[----:B------:R-:W-:Y:S04]  /*172f0*/  STL [R1+0x348], R141 ;  /* 0x0003488d01007387 */ /* 0x000fe80000100800 */
[----:B------:R0:W-:Y:S01]  /*17300*/  STL [R1+0x33c], R12 ;  /* 0x00033c0c01007387 */ /* 0x0001e20000100800 */
[----:B------:R-:W-:Y:S01]  /*17310*/  ISETP.GE.AND P4, PT, R81, RZ, PT ;  /* 0x000000ff5100720c */ /* 0x000fe20003f86270 */
[----:B0-----:R-:W-:-:S02]  /*17320*/  @P6 IMAD.MOV.U32 R12, RZ, RZ, R79 ;  /* 0x000000ffff0c6224 */ /* 0x001fc400078e004f */
[----:B------:R-:W2:Y:S04]  /*17330*/  LDL R84, [R1+0x12d8] ;  /* 0x0012d80001547983 */ /* 0x000ea80000100800 */
[----:B------:R0:W2:Y:S01]  /*17340*/  @P6 LDG.E.U8 R80, desc[UR20][R12.64] ;  /* 0x000000140c506981 */ /* 0x0000a2000c1e1100 */
[----:B------:R-:W-:-:S03]  /*17350*/  IMAD.X R81, R139, 0x1, R7, P3 ;  /* 0x000000018b517824 */ /* 0x000fc600018e0607 */
[----:B------:R-:W3:Y:S01]  /*17360*/  LDL.LU R79, [R1+0x157c] ;  /* 0x00157c00014f7983 */ /* 0x000ee20000300800 */
[----:B0-----:R-:W-:Y:S01]  /*17370*/  IMAD R12, R140, UR4, RZ ;  /* 0x000000048c0c7c24 */ /* 0x001fe2000f8e02ff */
[----:B------:R-:W-:Y:S01]  /*17380*/  PRMT R82, RZ, 0x7610, R82 ;  /* 0x00007610ff527816 */ /* 0x000fe20000000052 */
[----:B------:R-:W-:Y:S01]  /*17390*/  @P0 IMAD.MOV.U32 R140, RZ, RZ, R141 ;  /* 0x000000ffff8c0224 */ /* 0x000fe200078e008d */
[----:B------:R-:W-:Y:S01]  /*173a0*/  PRMT R83, RZ, 0x7610, R83 ;  /* 0x00007610ff537816 */ /* 0x000fe20000000053 */
[----:B------:R-:W-:Y:S01]  /*173b0*/  @P0 IMAD.MOV.U32 R141, RZ, RZ, R81 ;  /* 0x000000ffff8d0224 */ /* 0x000fe200078e0051 */
[----:B------:R-:W-:Y:S01]  /*173c0*/  PRMT R85, RZ, 0x7610, R85 ;  /* 0x00007610ff557816 */ /* 0x000fe20000000055 */
[----:B------:R-:W-:Y:S01]  /*173d0*/  @!P4 IMAD.MOV R14, RZ, RZ, -R14 ;  /* 0x000000ffff0ec224 */ /* 0x000fe200078e0a0e */
[----:B------:R-:W-:Y:S01]  /*173e0*/  PRMT R87, RZ, 0x7610, R87 ;  /* 0x00007610ff577816 */ /* 0x000fe20000000057 */
[----:B------:R-:W0:Y:S01]  /*173f0*/  LDCU UR4, c[0x0][0x3b0] ;  /* 0x00007600ff0477ac */ /* 0x000e220008000800 */
[----:B------:R-:W3:Y:S04]  /*17400*/  @P0 LDG.E.U8 R91, desc[UR20][R140.64] ;  /* 0x000000148c5b0981 */ /* 0x000ee8000c1e1100 */
[----:B--2---:R2:W-:Y:S04]  /*17410*/  STL [R1+0x114], R80 ;  /* 0x0001145001007387 */ /* 0x0045e80000100800 */
[----:B--2---:R-:W2:Y:S04]  /*17420*/  LDL.LU R80, [R1+0x1578] ;  /* 0x0015780001507983 */ /* 0x004ea80000300800 */
[----:B------:R0:W-:Y:S04]  /*17430*/  STL [R1+0x344], R81 ;  /* 0x0003445101007387 */ /* 0x0001e80000100800 */
[----:B0-----:R-:W2:Y:S04]  /*17440*/  LDL.LU R81, [R1+0x1574] ;  /* 0x0015740001517983 */ /* 0x001ea80000300800 */
[----:B------:R-:W2:Y:S01]  /*17450*/  LDL R141, [R1+0x12a4] ;  /* 0x0012a400018d7983 */ /* 0x000ea20000100800 */
[----:B------:R-:W-:-:S03]  /*17460*/  SHF.R.S32.HI R13, RZ, 0x1f, R12 ;  /* 0x0000001fff0d7819 */ /* 0x000fc6000001140c */
[----:B---3--:R0:W-:Y:S01]  /*17470*/  STL [R1+0x110], R91 ;  /* 0x0001105b01007387 */ /* 0x0081e20000100800 */
[C---:B------:R-:W-:Y:S02]  /*17480*/  IADD3 R140, P5, PT, R12.reuse, R10, RZ ;  /* 0x0000000a0c8c7210 */ /* 0x040fe40007fbe0ff */
[----:B0-----:R-:W-:-:S05]  /*17490*/  IADD3 R91, P3, PT, R12, R11, RZ ;  /* 0x0000000b0c5b7210 */ /* 0x001fca0007f7e0ff */
[----:B------:R-:W-:Y:S01]  /*174a0*/  IMAD.X R12, R13, 0x1, R9, P3 ;  /* 0x000000010d0c7824 */ /* 0x000fe200018e0609 */
[----:B------:R-:W-:Y:S04]  /*174b0*/  STL [R1+0x3c0], R91 ;  /* 0x0003c05b01007387 */ /* 0x000fe80000100800 */
[----:B------:R-:W-:Y:S04]  /*174c0*/  STL [R1+0x3c8], R140 ;  /* 0x0003c88c01007387 */ /* 0x000fe80000100800 */
[----:B------:R0:W-:Y:S01]  /*174d0*/  STL [R1+0x3bc], R12 ;  /* 0x0003bc0c01007387 */ /* 0x0001e20000100800 */
[----:B--2---:R-:W-:Y:S01]  /*174e0*/  ISETP.GE.AND P4, PT, R141, RZ, PT ;  /* 0x000000ff8d00720c */ /* 0x004fe20003f86270 */
[----:B------:R-:W-:-:S02]  /*174f0*/  IMAD.X R141, R13, 0x1, R7, P5 ;  /* 0x000000010d8d7824 */ /* 0x000fc400028e0607 */
[----:B------:R-:W-:Y:S02]  /*17500*/  @P6 IMAD.MOV.U32 R13, RZ, RZ, R12 ;  /* 0x000000ffff0d6224 */ /* 0x000fe400078e000c */
[----:B0-----:R-:W-:Y:S01]  /*17510*/  @P6 IMAD.MOV.U32 R12, RZ, RZ, R91 ;  /* 0x000000ffff0c6224 */ /* 0x001fe200078e005b */
[----:B------:R-:W2:Y:S04]  /*17520*/  @P0 LDG.E.U8 R83, desc[UR20][R140.64] ;  /* 0x000000148c530981 */ /* 0x000ea8000c1e1100 */
[----:B------:R1:W3:Y:S01]  /*17530*/  @P6 LDG.E.U8 R82, desc[UR20][R12.64] ;  /* 0x000000140c526981 */ /* 0x0002e2000c1e1100 */
[----:B------:R-:W-:Y:S02]  /*17540*/  SEL R14, R138, R14, !P2 ;  /* 0x0000000e8a0e7207 */ /* 0x000fe40005000000 */
[----:B------:R-:W-:Y:S01]  /*17550*/  @!P4 IMAD.MOV R15, RZ, RZ, -R15 ;  /* 0x000000ffff0fc224 */ /* 0x000fe200078e0a0f */
[----:B------:R-:W-:Y:S01]  /*17560*/  ISETP.GE.AND P3, PT, R84, RZ, PT ;  /* 0x000000ff5400720c */ /* 0x000fe20003f66270 */
[----:B------:R-:W2:Y:S01]  /*17570*/  LDL R91, [R1+0x1308] ;  /* 0x00130800015b7983 */ /* 0x000ea20000100800 */
[----:B-1----:R-:W-:Y:S01]  /*17580*/  IMAD R12, R14, UR5, RZ ;  /* 0x000000050e0c7c24 */ /* 0x002fe2000f8e02ff */
[----:B------:R-:W-:Y:S01]  /*17590*/  PRMT R86, RZ, 0x7610, R86 ;  /* 0x00007610ff567816 */ /* 0x000fe20000000056 */
[----:B------:R-:W0:Y:S03]  /*175a0*/  LDCU UR5, c[0x0][0x3b0] ;  /* 0x00007600ff0577ac */ /* 0x000e260008000800 */
[----:B------:R-:W-:-:S02]  /*175b0*/  SHF.R.S32.HI R13, RZ, 0x1f, R12 ;  /* 0x0000001fff0d7819 */ /* 0x000fc4000001140c */
[C---:B------:R-:W-:Y:S02]  /*175c0*/  IADD3 R14, P4, PT, R12.reuse, R11, RZ ;  /* 0x0000000b0c0e7210 */ /* 0x040fe40007f9e0ff */
[----:B------:R-:W-:Y:S02]  /*175d0*/  IADD3 R84, P5, PT, R12, R10, RZ ;  /* 0x0000000a0c547210 */ /* 0x000fe40007fbe0ff */
[----:B------:R-:W-:Y:S01]  /*175e0*/  SEL R12, R138, R15, !P2 ;  /* 0x0000000f8a0c7207 */ /* 0x000fe20005000000 */
[C---:B------:R-:W-:Y:S02]  /*175f0*/  IMAD.X R15, R13.reuse, 0x1, R9, P4 ;  /* 0x000000010d0f7824 */ /* 0x040fe400020e0609 */
[----:B------:R-:W-:-:S03]  /*17600*/  IMAD.X R13, R13, 0x1, R7, P5 ;  /* 0x000000010d0d7824 */ /* 0x000fc600028e0607 */
[----:B------:R1:W4:Y:S04]  /*17610*/  @P6 LDG.E.U8 R85, desc[UR20][R14.64] ;  /* 0x000000140e556981 */ /* 0x000328000c1e1100 */
[----:B---3--:R3:W-:Y:S04]  /*17620*/  STL [R1+0x108], R82 ;  /* 0x0001085201007387 */ /* 0x0087e80000100800 */
[----:B---3--:R-:W3:Y:S04]  /*17630*/  LDL.LU R82, [R1+0x1570] ;  /* 0x0015700001527983 */ /* 0x008ee80000300800 */
[----:B------:R-:W-:Y:S04]  /*17640*/  STL [R1+0x3c4], R141 ;  /* 0x0003c48d01007387 */ /* 0x000fe80000100800 */
[----:B--2---:R2:W-:Y:S04]  /*17650*/  STL [R1+0x104], R83 ;  /* 0x0001045301007387 */ /* 0x0045e80000100800 */
[----:B--2---:R-:W2:Y:S04]  /*17660*/  LDL.LU R83, [R1+0x156c] ;  /* 0x00156c0001537983 */ /* 0x004ea80000300800 */
[----:B------:R1:W-:Y:S04]  /*17670*/  STL [R1+0x45c], R14 ;  /* 0x00045c0e01007387 */ /* 0x0003e80000100800 */
[----:B------:R-:W-:Y:S04]  /*17680*/  STL [R1+0x464], R84 ;  /* 0x0004645401007387 */ /* 0x000fe80000100800 */
[----:B------:R0:W-:Y:S01]  /*17690*/  STL [R1+0x458], R15 ;  /* 0x0004580f01007387 */ /* 0x0001e20000100800 */
[----:B-1----:R-:W-:-:S02]  /*176a0*/  @P0 IMAD.MOV.U32 R14, RZ, RZ, R84 ;  /* 0x000000ffff0e0224 */ /* 0x002fc400078e0054 */
[----:B0-----:R-:W-:-:S05]  /*176b0*/  @P0 IMAD.MOV.U32 R15, RZ, RZ, R13 ;  /* 0x000000ffff0f0224 */ /* 0x001fca00078e000d */
[----:B------:R0:W2:Y:S01]  /*176c0*/  @P0 LDG.E.U8 R87, desc[UR20][R14.64] ;  /* 0x000000140e570981 */ /* 0x0000a2000c1e1100 */
[----:B------:R-:W-:Y:S01]  /*176d0*/  IMAD R12, R12, UR4, RZ ;  /* 0x000000040c0c7c24 */ /* 0x000fe2000f8e02ff */
[----:B------:R-:W-:Y:S01]  /*176e0*/  PRMT R98, RZ, 0x7610, R98 ;  /* 0x00007610ff627816 */ /* 0x000fe20000000062 */
[----:B------:R-:W-:Y:S01]  /*176f0*/  @!P3 IMAD.MOV R16, RZ, RZ, -R16 ;  /* 0x000000ffff10b224 */ /* 0x000fe200078e0a10 */
[----:B------:R1:W-:Y:S01]  /*17700*/  STL [R1+0x460], R13 ;  /* 0x0004600d01007387 */ /* 0x0003e20000100800 */
[----:B------:R-:W-:Y:S01]  /*17710*/  PRMT R88, RZ, 0x7610, R88 ;  /* 0x00007610ff587816 */ /* 0x000fe20000000058 */
[----:B------:R-:W2:Y:S02]  /*17720*/  LDCU UR4, c[0x0][0x3b0] ;  /* 0x00007600ff0477ac */ /* 0x000ea40008000800 */
[----:B----4-:R4:W-:Y:S01]  /*17730*/  STL [R1+0x100], R85 ;  /* 0x0001005501007387 */ /* 0x0109e20000100800 */
[----:B0-----:R-:W-:Y:S02]  /*17740*/  IADD3 R15, P3, PT, R12, R10, RZ ;  /* 0x0000000a0c0f7210 */ /* 0x001fe40007f7e0ff */
[----:B-1----:R-:W-:Y:S01]  /*17750*/  SHF.R.S32.HI R13, RZ, 0x1f, R12 ;  /* 0x0000001fff0d7819 */ /* 0x002fe2000001140c */
[----:B----4-:R-:W4:Y:S04]  /*17760*/  LDL.LU R85, [R1+0x1568] ;  /* 0x0015680001557983 */ /* 0x010f280000300800 */
[----:B------:R-:W3:Y:S01]  /*17770*/  LDL.LU R84, [R1+0x1564] ;  /* 0x0015640001547983 */ /* 0x000ee20000300800 */
[----:B------:R-:W-:-:S03]  /*17780*/  IMAD.X R14, R13, 0x1, R7, P3 ;  /* 0x000000010d0e7824 */ /* 0x000fc600018e0607 */
[----:B--2---:R0:W-:Y:S02]  /*17790*/  STL [R1+0xfc], R87 ;  /* 0x0000fc5701007387 */ /* 0x0041e40000100800 */
[----:B0-----:R-:W-:-:S05]  /*177a0*/  IADD3 R87, P4, PT, R12, R11, RZ ;  /* 0x0000000b0c577210 */ /* 0x001fca0007f9e0ff */
[----:B------:R-:W-:Y:S01]  /*177b0*/  IMAD.X R12, R13, 0x1, R9, P4 ;  /* 0x000000010d0c7824 */ /* 0x000fe200020e0609 */
[----:B------:R-:W-:Y:S03]  /*177c0*/  STL [R1+0x4dc], R87 ;  /* 0x0004dc5701007387 */ /* 0x000fe60000100800 */
[----:B------:R-:W-:Y:S01]  /*177d0*/  @P6 IMAD.MOV.U32 R13, RZ, RZ, R12 ;  /* 0x000000ffff0d6224 */ /* 0x000fe200078e000c */
[----:B------:R-:W-:Y:S04]  /*177e0*/  STL [R1+0x4e4], R15 ;  /* 0x0004e40f01007387 */ /* 0x000fe80000100800 */
[----:B------:R0:W-:Y:S02]  /*177f0*/  STL [R1+0x4d8], R12 ;  /* 0x0004d80c01007387 */ /* 0x0001e40000100800 */
[----:B0-----:R-:W-:-:S05]  /*17800*/  @P6 IMAD.MOV.U32 R12, RZ, RZ, R87 ;  /* 0x000000ffff0c6224 */ /* 0x001fca00078e0057 */
[----:B------:R-:W2:Y:S01]  /*17810*/  @P6 LDG.E.U8 R86, desc[UR20][R12.64] ;  /* 0x000000140c566981 */ /* 0x000ea2000c1e1100 */
[----:B------:R-:W-:Y:S02]  /*17820*/  ISETP.GE.AND P4, PT, R91, RZ, PT ;  /* 0x000000ff5b00720c */ /* 0x000fe40003f86270 */
[-C--:B------:R-:W-:Y:S01]  /*17830*/  @P0 LOP3.LUT R15, R15, R14.reuse, RZ, 0x3c, !PT ;  /* 0x0000000e0f0f0212 */ /* 0x080fe200078e3cff */
[----:B------:R-:W3:Y:S04]  /*17840*/  LDL R91, [R1+0x1368] ;  /* 0x00136800015b7983 */ /* 0x000ee80000100800 */
[----:B------:R-:W3:Y:S04]  /*17850*/  LDL.LU R87, [R1+0x1560] ;  /* 0x0015600001577983 */ /* 0x000ee80000300800 */
[----:B--2---:R0:W-:Y:S04]  /*17860*/  STL [R1+0xf8], R86 ;  /* 0x0000f85601007387 */ /* 0x0041e80000100800 */
[----:B0-----:R-:W2:Y:S04]  /*17870*/  LDL.LU R86, [R1+0x155c] ;  /* 0x00155c0001567983 */ /* 0x001ea80000300800 */
[----:B------:R0:W-:Y:S02]  /*17880*/  STL [R1+0x4e0], R14 ;  /* 0x0004e00e01007387 */ /* 0x0001e40000100800 */
[----:B0-----:R-:W-:-:S04]  /*17890*/  @P0 LOP3.LUT R14, R15, R14, RZ, 0x3c, !PT ;  /* 0x0000000e0f0e0212 */ /* 0x001fc800078e3cff */
[----:B------:R-:W-:-:S05]  /*178a0*/  @P0 LOP3.LUT R15, R15, R14, RZ, 0x3c, !PT ;  /* 0x0000000e0f0f0212 */ /* 0x000fca00078e3cff */
[----:B------:R0:W2:Y:S04]  /*178b0*/  @P0 LDG.E.U8 R98, desc[UR20][R14.64] ;  /* 0x000000140e620981 */ /* 0x0000a8000c1e1100 */
[----:B------:R-:W3:Y:S01]  /*178c0*/  LDL R15, [R1+0x1338] ;  /* 0x00133800010f7983 */ /* 0x000ee20000100800 */
[----:B------:R-:W-:-:S05]  /*178d0*/  SEL R16, R138, R16, !P2 ;  /* 0x000000108a107207 */ /* 0x000fca0005000000 */
[----:B------:R-:W-:Y:S01]  /*178e0*/  IMAD R12, R16, UR5, RZ ;  /* 0x00000005100c7c24 */ /* 0x000fe2000f8e02ff */
[----:B------:R-:W-:Y:S01]  /*178f0*/  PRMT R89, RZ, 0x7610, R89 ;  /* 0x00007610ff597816 */ /* 0x000fe20000000059 */
[----:B------:R-:W-:Y:S01]  /*17900*/  @!P4 IMAD.MOV R17, RZ, RZ, -R17 ;  /* 0x000000ffff11c224 */ /* 0x000fe200078e0a11 */
[----:B------:R-:W-:Y:S01]  /*17910*/  PRMT R90, RZ, 0x7610, R90 ;  /* 0x00007610ff5a7816 */ /* 0x000fe2000000005a */
[----:B------:R-:W1:Y:S01]  /*17920*/  LDCU UR5, c[0x0][0x3b0] ;  /* 0x00007600ff0577ac */ /* 0x000e620008000800 */
[----:B------:R-:W-:Y:S02]  /*17930*/  SHF.R.S32.HI R13, RZ, 0x1f, R12 ;  /* 0x0000001fff0d7819 */ /* 0x000fe4000001140c */
[C---:B0-----:R-:W-:Y:S01]  /*17940*/  IADD3 R14, P5, PT, R12.reuse, R10, RZ ;  /* 0x0000000a0c0e7210 */ /* 0x041fe20007fbe0ff */
[----:B--2---:R0:W-:Y:S02]  /*17950*/  STL [R1+0xf4], R98 ;  /* 0x0000f46201007387 */ /* 0x0041e40000100800 */
[----:B0-----:R-:W-:-:S02]  /*17960*/  IADD3 R98, P3, PT, R12, R11, RZ ;  /* 0x0000000b0c627210 */ /* 0x001fc40007f7e0ff */
[----:B---3--:R-:W-:-:S03]  /*17970*/  ISETP.GE.AND P4, PT, R15, RZ, PT ;  /* 0x000000ff0f00720c */ /* 0x008fc60003f86270 */
[C---:B------:R-:W-:Y:S01]  /*17980*/  IMAD.X R12, R13.reuse, 0x1, R9, P3 ;  /* 0x000000010d0c7824 */ /* 0x040fe200018e0609 */
[----:B------:R-:W-:Y:S01]  /*17990*/  STL [R1+0x55c], R98 ;  /* 0x00055c6201007387 */ /* 0x000fe20000100800 */
[----:B------:R-:W-:Y:S02]  /*179a0*/  IMAD.X R15, R13, 0x1, R7, P5 ;  /* 0x000000010d0f7824 */ /* 0x000fe400028e0607 */
[----:B------:R-:W-:Y:S01]  /*179b0*/  @P6 IMAD.MOV.U32 R13, RZ, RZ, R12 ;  /* 0x000000ffff0d6224 */ /* 0x000fe200078e000c */
[----:B------:R-:W-:Y:S04]  /*179c0*/  STL [R1+0x564], R14 ;  /* 0x0005640e01007387 */ /* 0x000fe80000100800 */
[----:B------:R0:W-:Y:S04]  /*179d0*/  STL [R1+0x558], R12 ;  /* 0x0005580c01007387 */ /* 0x0001e80000100800 */
[----:B------:R-:W2:Y:S01]  /*179e0*/  @P0 LDG.E.U8 R89, desc[UR20][R14.64] ;  /* 0x000000140e590981 */ /* 0x000ea2000c1e1100 */
[----:B0-----:R-:W-:Y:S01]  /*179f0*/  @P6 IMAD.MOV.U32 R12, RZ, RZ, R98 ;  /* 0x000000ffff0c6224 */ /* 0x001fe200078e0062 */
[----:B------:R-:W-:-:S02]  /*17a00*/  SEL R17, R138, R17, !P2 ;  /* 0x000000118a117207 */ /* 0x000fc40005000000 */
[----:B------:R-:W3:Y:S04]  /*17a10*/  LDL R98, [R1+0x1398] ;  /* 0x0013980001627983 */ /* 0x000ee80000100800 */
[----:B------:R0:W2:Y:S01]  /*17a20*/  @P6 LDG.E.U8 R88, desc[UR20][R12.64] ;  /* 0x000000140c586981 */ /* 0x0000a2000c1e1100 */
[----:B------:R-:W-:Y:S02]  /*17a30*/  @!P4 IMAD.MOV R18, RZ, RZ, -R18 ;  /* 0x000000ffff12c224 */ /* 0x000fe400078e0a12 */
[----:B0-----:R-:W-:Y:S01]  /*17a40*/  IMAD R12, R17, UR4, RZ ;  /* 0x00000004110c7c24 */ /* 0x001fe2000f8e02ff */
[----:B------:R-:W-:Y:S01]  /*17a50*/  ISETP.GE.AND P3, PT, R91, RZ, PT ;  /* 0x000000ff5b00720c */ /* 0x000fe20003f66270 */
[----:B------:R-:W0:Y:S03]  /*17a60*/  LDCU UR4, c[0x0][0x3b0] ;  /* 0x00007600ff0477ac */ /* 0x000e260008000800 */
[----:B------:R-:W-:-:S02]  /*17a70*/  SHF.R.S32.HI R13, RZ, 0x1f, R12 ;  /* 0x0000001fff0d7819 */ /* 0x000fc4000001140c */
[C---:B------:R-:W-:Y:S02]  /*17a80*/  IADD3 R91, P5, PT, R12.reuse, R10, RZ ;  /* 0x0000000a0c5b7210 */ /* 0x040fe40007fbe0ff */
[----:B------:R-:W-:Y:S01]  /*17a90*/  PRMT R93, RZ, 0x7610, R93 ;  /* 0x00007610ff5d7816 */ /* 0x000fe2000000005d */
[----:B--2---:R2:W-:Y:S04]  /*17aa0*/  STL [R1+0xf0], R88 ;  /* 0x0000f05801007387 */ /* 0x0045e80000100800 */
[----:B--2---:R-:W2:Y:S04]  /*17ab0*/  LDL.LU R88, [R1+0x1558] ;  /* 0x0015580001587983 */ /* 0x004ea80000300800 */
[----:B------:R0:W-:Y:S02]  /*17ac0*/  STL [R1+0x560], R15 ;  /* 0x0005600f01007387 */ /* 0x0001e40000100800 */
[----:B0-----:R-:W-:-:S02]  /*17ad0*/  IADD3 R15, P4, PT, R12, R11, RZ ;  /* 0x0000000b0c0f7210 */ /* 0x001fc40007f9e0ff */
[----:B------:R0:W-:Y:S03]  /*17ae0*/  STL [R1+0xec], R89 ;  /* 0x0000ec5901007387 */ /* 0x0001e60000100800 */
[----:B------:R-:W-:Y:S01]  /*17af0*/  IMAD.X R14, R13, 0x1, R9, P4 ;  /* 0x000000010d0e7824 */ /* 0x000fe200020e0609 */
[----:B0-----:R-:W2:Y:S04]  /*17b00*/  LDL.LU R89, [R1+0x1554] ;  /* 0x0015540001597983 */ /* 0x001ea80000300800 */
[----:B------:R0:W-:Y:S04]  /*17b10*/  STL [R1+0x5dc], R15 ;  /* 0x0005dc0f01007387 */ /* 0x0001e80000100800 */
[----:B------:R-:W-:Y:S01]  /*17b20*/  STL [R1+0x5e4], R91 ;  /* 0x0005e45b01007387 */ /* 0x000fe20000100800 */
[----:B0-----:R-:W-:-:S03]  /*17b30*/  @P6 LOP3.LUT R15, R15, R14, RZ, 0x3c, !PT ;  /* 0x0000000e0f0f6212 */ /* 0x001fc600078e3cff */
[----:B------:R0:W-:Y:S01]  /*17b40*/  STL [R1+0x5d8], R14 ;  /* 0x0005d80e01007387 */ /* 0x0001e20000100800 */
[----:B------:R-:W-:Y:S01]  /*17b50*/  IMAD.X R13, R13, 0x1, R7, P5 ;  /* 0x000000010d0d7824 */ /* 0x000fe200028e0607 */
[----:B0-----:R-:W-:-:S04]  /*17b60*/  @P6 LOP3.LUT R14, R15, R14, RZ, 0x3c, !PT ;  /* 0x0000000e0f0e6212 */ /* 0x001fc800078e3cff */
[----:B------:R-:W-:-:S05]  /*17b70*/  @P6 LOP3.LUT R15, R15, R14, RZ, 0x3c, !PT ;  /* 0x0000000e0f0f6212 */ /* 0x000fca00078e3cff */
[----:B------:R0:W2:Y:S02]  /*17b80*/  @P6 LDG.E.U8 R90, desc[UR20][R14.64] ;  /* 0x000000140e5a6981 */ /* 0x0000a4000c1e1100 */
[----:B0-----:R-:W-:Y:S02]  /*17b90*/  @P0 IMAD.MOV.U32 R14, RZ, RZ, R91 ;  /* 0x000000ffff0e0224 */ /* 0x001fe400078e005b */
[----:B------:R-:W-:-:S05]  /*17ba0*/  @P0 IMAD.MOV.U32 R15, RZ, RZ, R13 ;  /* 0x000000ffff0f0224 */ /* 0x000fca00078e000d */
[----:B------:R0:W3:Y:S01]  /*17bb0*/  @P0 LDG.E.U8 R93, desc[UR20][R14.64] ;  /* 0x000000140e5d0981 */ /* 0x0000e2000c1e1100 */
[----:B------:R-:W-:-:S03]  /*17bc0*/  SEL R12, R138, R18, !P2 ;  /* 0x000000128a0c7207 */ /* 0x000fc60005000000 */
[----:B------:R0:W-:Y:S02]  /*17bd0*/  STL [R1+0x5e0], R13 ;  /* 0x0005e00d01007387 */ /* 0x0001e40000100800 */
[----:B-1----:R-:W-:Y:S01]  /*17be0*/  IMAD R12, R12, UR5, RZ ;  /* 0x000000050c0c7c24 */ /* 0x002fe2000f8e02ff */
[----:B------:R-:W-:Y:S01]  /*17bf0*/  PRMT R92, RZ, 0x7610, R92 ;  /* 0x00007610ff5c7816 */ /* 0x000fe2000000005c */
[----:B------:R-:W-:Y:S01]  /*17c00*/  @!P3 IMAD.MOV R19, RZ, RZ, -R19 ;  /* 0x000000ffff13b224 */ /* 0x000fe200078e0a13 */
[----:B------:R-:W-:Y:S01]  /*17c10*/  PRMT R103, RZ, 0x7610, R103 ;  /* 0x00007610ff677816 */ /* 0x000fe20000000067 */
[----:B------:R-:W1:Y:S01]  /*17c20*/  LDCU UR5, c[0x0][0x3b0] ;  /* 0x00007600ff0577ac */ /* 0x000e620008000800 */
[----:B0-----:R-:W-:Y:S02]  /*17c30*/  SHF.R.S32.HI R13, RZ, 0x1f, R12 ;  /* 0x0000001fff0d7819 */ /* 0x001fe4000001140c */
[----:B------:R-:W-:-:S05]  /*17c40*/  IADD3 R15, P3, PT, R12, R10, RZ ;  /* 0x0000000a0c0f7210 */ /* 0x000fca0007f7e0ff */
[----:B------:R-:W-:Y:S01]  /*17c50*/  IMAD.X R14, R13, 0x1, R7, P3 ;  /* 0x000000010d0e7824 */ /* 0x000fe200018e0607 */
[----:B--2---:R0:W-:Y:S04]  /*17c60*/  STL [R1+0xe8], R90 ;  /* 0x0000e85a01007387 */ /* 0x0041e80000100800 */
[----:B0-----:R-:W2:Y:S04]  /*17c70*/  LDL.LU R90, [R1+0x1550] ;  /* 0x00155000015a7983 */ /* 0x001ea80000300800 */
[----:B------:R-:W2:Y:S04]  /*17c80*/  LDL.LU R91, [R1+0x154c] ;  /* 0x00154c00015b7983 */ /* 0x000ea80000300800 */
[----:B---3--:R0:W-:Y:S02]  /*17c90*/  STL [R1+0xe4], R93 ;  /* 0x0000e45d01007387 */ /* 0x0081e40000100800 */
[----:B0-----:R-:W-:-:S05]  /*17ca0*/  IADD3 R93, P4, PT, R12, R11, RZ ;  /* 0x0000000b0c5d7210 */ /* 0x001fca0007f9e0ff */
[----:B------:R-:W-:Y:S01]  /*17cb0*/  IMAD.X R12, R13, 0x1, R9, P4 ;  /* 0x000000010d0c7824 */ /* 0x000fe200020e0609 */
[----:B------:R-:W-:Y:S03]  /*17cc0*/  STL [R1+0x65c], R93 ;  /* 0x00065c5d01007387 */ /* 0x000fe60000100800 */
[----:B------:R-:W-:Y:S01]  /*17cd0*/  @P6 IMAD.MOV.U32 R13, RZ, RZ, R12 ;  /* 0x000000ffff0d6224 */ /* 0x000fe200078e000c */
[----:B------:R-:W-:Y:S04]  /*17ce0*/  STL [R1+0x664], R15 ;  /* 0x0006640f01007387 */ /* 0x000fe80000100800 */
[----:B------:R0:W-:Y:S02]  /*17cf0*/  STL [R1+0x658], R12 ;  /* 0x0006580c01007387 */ /* 0x0001e40000100800 */
[----:B0-----:R-:W-:-:S05]  /*17d00*/  @P6 IMAD.MOV.U32 R12, RZ, RZ, R93 ;  /* 0x000000ffff0c6224 */ /* 0x001fca00078e005d */
[----:B------:R-:W3:Y:S01]  /*17d10*/  @P6 LDG.E.U8 R92, desc[UR20][R12.64] ;  /* 0x000000140c5c6981 */ /* 0x000ee2000c1e1100 */
[----:B------:R-:W-:Y:S02]  /*17d20*/  ISETP.GE.AND P4, PT, R98, RZ, PT ;  /* 0x000000ff6200720c */ /* 0x000fe40003f86270 */
[-C--:B------:R-:W-:Y:S01]  /*17d30*/  @P0 LOP3.LUT R15, R15, R14.reuse, RZ, 0x3c, !PT ;  /* 0x0000000e0f0f0212 */ /* 0x080fe200078e3cff */
[----:B------:R-:W2:Y:S04]  /*17d40*/  LDL R98, [R1+0x1314] ;  /* 0x0013140001627983 */ /* 0x000ea80000100800 */
[----:B------:R-:W2:Y:S04]  /*17d50*/  LDL.LU R93, [R1+0x1548] ;  /* 0x00154800015d7983 */ /* 0x000ea80000300800 */
[----:B---3--:R0:W-:Y:S04]  /*17d60*/  STL [R1+0xe0], R92 ;  /* 0x0000e05c01007387 */ /* 0x0081e80000100800 */
[----:B0-----:R-:W3:Y:S04]  /*17d70*/  LDL.LU R92, [R1+0x1544] ;  /* 0x00154400015c7983 */ /* 0x001ee80000300800 */
        /* <DEDUP_REMOVED lines=28> */
[----:B-1----:R-:W-:Y:S01]  /*17f40*/  IMAD R12, R20, UR5, RZ ;  /* 0x00000005140c7c24 */ /* 0x002fe2000f8e02ff */
[----:B------:R-:W-:Y:S01]  /*17f50*/  ISETP.GE.AND P3, PT, R98, RZ, PT ;  /* 0x000000ff6200720c */ /* 0x000fe20003f66270 */
[----:B------:R-:W0:Y:S03]  /*17f60*/  LDCU UR5, c[0x0][0x3b0] ;  /* 0x00007600ff0577ac */ /* 0x000e260008000800 */
[----:B------:R-:W-:-:S02]  /*17f70*/  SHF.R.S32.HI R13, RZ, 0x1f, R12 ;  /* 0x0000001fff0d7819 */ /* 0x000fc4000001140c */
[C---:B------:R-:W-:Y:S02]  /*17f80*/  IADD3 R98, P5, PT, R12.reuse, R10, RZ ;  /* 0x0000000a0c627210 */ /* 0x040fe40007fbe0ff */
[----:B------:R-:W-:Y:S02]  /*17f90*/  PRMT R96, RZ, 0x7610, R96 ;  /* 0x00007610ff607816 */ /* 0x000fe40000000060 */
[----:B------:R-:W-:Y:S01]  /*17fa0*/  PRMT R99, RZ, 0x7610, R99 ;  /* 0x00007610ff637816 */ /* 0x000fe20000000063 */
[----:B--2---:R1:W-:Y:S04]  /*17fb0*/  STL [R1+0xd8], R94 ;  /* 0x0000d85e01007387 */ /* 0x0043e80000100800 */
[----:B-1----:R-:W2:Y:S04]  /*17fc0*/  LDL.LU R94, [R1+0x1540] ;  /* 0x00154000015e7983 */ /* 0x002ea80000300800 */
[----:B------:R1:W-:Y:S02]  /*17fd0*/  STL [R1+0x6e0], R15 ;  /* 0x0006e00f01007387 */ /* 0x0003e40000100800 */
[----:B-1----:R-:W-:-:S02]  /*17fe0*/  IADD3 R15, P4, PT, R12, R11, RZ ;  /* 0x0000000b0c0f7210 */ /* 0x002fc40007f9e0ff */
[----:B------:R1:W-:Y:S03]  /*17ff0*/  STL [R1+0xd4], R95 ;  /* 0x0000d45f01007387 */ /* 0x0003e60000100800 */
[----:B------:R-:W-:Y:S01]  /*18000*/  IMAD.X R14, R13, 0x1, R9, P4 ;  /* 0x000000010d0e7824 */ /* 0x000fe200020e0609 */
[----:B-1----:R-:W2:Y:S04]  /*18010*/  LDL.LU R95, [R1+0x153c] ;  /* 0x00153c00015f7983 */ /* 0x002ea80000300800 */
[----:B------:R1:W-:Y:S04]  /*18020*/  STL [R1+0x75c], R15 ;  /* 0x00075c0f01007387 */ /* 0x0003e80000100800 */
[----:B------:R-:W-:Y:S01]  /*18030*/  STL [R1+0x764], R98 ;  /* 0x0007646201007387 */ /* 0x000fe20000100800 */
[----:B-1----:R-:W-:-:S03]  /*18040*/  @P6 LOP3.LUT R15, R15, R14, RZ, 0x3c, !PT ;  /* 0x0000000e0f0f6212 */ /* 0x002fc600078e3cff */
[----:B------:R1:W-:Y:S01]  /*18050*/  STL [R1+0x758], R14 ;  /* 0x0007580e01007387 */ /* 0x0003e20000100800 */
[----:B------:R-:W-:Y:S01]  /*18060*/  IMAD.X R13, R13, 0x1, R7, P5 ;  /* 0x000000010d0d7824 */ /* 0x000fe200028e0607 */
[----:B-1----:R-:W-:-:S04]  /*18070*/  @P6 LOP3.LUT R14, R15, R14, RZ, 0x3c, !PT ;  /* 0x0000000e0f0e6212 */ /* 0x002fc800078e3cff */
[----:B------:R-:W-:-:S05]  /*18080*/  @P6 LOP3.LUT R15, R15, R14, RZ, 0x3c, !PT ;  /* 0x0000000e0f0f6212 */ /* 0x000fca00078e3cff */
[----:B------:R1:W2:Y:S02]  /*18090*/  @P6 LDG.E.U8 R96, desc[UR20][R14.64] ;  /* 0x000000140e606981 */ /* 0x0002a4000c1e1100 */
[----:B-1----:R-:W-:Y:S02]  /*180a0*/  @P0 IMAD.MOV.U32 R14, RZ, RZ, R98 ;  /* 0x000000ffff0e0224 */ /* 0x002fe400078e0062 */
[----:B------:R-:W-:-:S05]  /*180b0*/  @P0 IMAD.MOV.U32 R15, RZ, RZ, R13 ;  /* 0x000000ffff0f0224 */ /* 0x000fca00078e000d */
[----:B------:R1:W3:Y:S01]  /*180c0*/  @P0 LDG.E.U8 R99, desc[UR20][R14.64] ;  /* 0x000000140e630981 */ /* 0x0002e2000c1e1100 */
[----:B------:R-:W-:-:S03]  /*180d0*/  SEL R12, R138, R21, !P2 ;  /* 0x000000158a0c7207 */ /* 0x000fc60005000000 */
[----:B------:R0:W-:Y:S02]  /*180e0*/  STL [R1+0x760], R13 ;  /* 0x0007600d01007387 */ /* 0x0001e40000100800 */
[----:B------:R-:W-:Y:S01]  /*180f0*/  IMAD R12, R12, UR4, RZ ;  /* 0x000000040c0c7c24 */ /* 0x000fe2000f8e02ff */
[----:B------:R-:W-:Y:S01]  /*18100*/  PRMT R97, RZ, 0x7610, R97 ;  /* 0x00007610ff617816 */ /* 0x000fe20000000061 */
[----:B------:R-:W-:Y:S01]  /*18110*/  @!P3 IMAD.MOV R22, RZ, RZ, -R22 ;  /* 0x000000ffff16b224 */ /* 0x000fe200078e0a16 */
[----:B------:R-:W-:Y:S01]  /*18120*/  PRMT R108, RZ, 0x7610, R108 ;  /* 0x00007610ff6c7816 */ /* 0x000fe2000000006c */
[----:B------:R-:W2:Y:S01]  /*18130*/  LDCU UR4, c[0x0][0x3b0] ;  /* 0x00007600ff0477ac */ /* 0x000ea20008000800 */
[----:B0-----:R-:W-:Y:S02]  /*18140*/  SHF.R.S32.HI R13, RZ, 0x1f, R12 ;  /* 0x0000001fff0d7819 */ /* 0x001fe4000001140c */
[----:B-1----:R-:W-:-:S05]  /*18150*/  IADD3 R15, P3, PT, R12, R10, RZ ;  /* 0x0000000a0c0f7210 */ /* 0x002fca0007f7e0ff */
        /* <DEDUP_REMOVED lines=52> */
[----:B------:R-:W-:Y:S02]  /*184a0*/  PRMT R102, RZ, 0x7610, R102 ;  /* 0x00007610ff667816 */ /* 0x000fe40000000066 */
        /* <DEDUP_REMOVED lines=91> */
[----:B------:R1:W-:Y:S02]  /*18a60*/  STL [R1+0xa58], R14 ;  /* 0x000a580e01007387 */ /* 0x0003e40000100800 */
[----:B-1----:R-:W-:-:S04]  /*18a70*/  @P6 LOP3.LUT R14, R15, R14, RZ, 0x3c, !PT ;  /* 0x0000000e0f0e6212 */ /* 0x002fc800078e3cff */
[----:B------:R-:W-:-:S05]  /*18a80*/  @P6 LOP3.LUT R15, R15, R14, RZ, 0x3c, !PT ;  /* 0x0000000e0f0f6212 */ /* 0x000fca00078e3cff */
[----:B------:R1:W2:Y:S01]  /*18a90*/  @P6 LDG.E.U8 R109, desc[UR20][R14.64] ;  /* 0x000000140e6d6981 */ /* 0x0002a2000c1e1100 */
[----:B------:R-:W-:Y:S01]  /*18aa0*/  SEL R12, R138, R27, !P2 ;  /* 0x0000001b8a0c7207 */ /* 0x000fe20005000000 */
[----:B------:R-:W-:Y:S01]  /*18ab0*/  IMAD.X R13, R13, 0x1, R7, P5 ;  /* 0x000000010d0d7824 */ /* 0x000fe200028e0607 */
[----:B------:R-:W-:-:S03]  /*18ac0*/  PRMT R159, RZ, 0x7610, R159 ;  /* 0x00007610ff9f7816 */ /* 0x000fc6000000009f */
[----:B------:R-:W-:Y:S01]  /*18ad0*/  IMAD R12, R12, UR4, RZ ;  /* 0x000000040c0c7c24 */ /* 0x000fe2000f8e02ff */
[----:B------:R0:W-:Y:S01]  /*18ae0*/  STL [R1+0xa60], R13 ;  /* 0x000a600d01007387 */ /* 0x0001e20000100800 */
[----:B------:R-:W-:Y:S01]  /*18af0*/  @!P3 IMAD.MOV R28, RZ, RZ, -R28 ;  /* 0x000000ffff1cb224 */ /* 0x000fe200078e0a1c */
[----:B------:R-:W-:Y:S01]  /*18b00*/  PRMT R111, RZ, 0x7610, R111 ;  /* 0x00007610ff6f7816 */ /* 0x000fe2000000006f */
[----:B-1----:R-:W-:Y:S02]  /*18b10*/  @P0 IMAD.MOV.U32 R14, RZ, RZ, R108 ;  /* 0x000000ffff0e0224 */ /* 0x002fe400078e006c */
[----:B------:R-:W-:Y:S01]  /*18b20*/  @P0 IMAD.MOV.U32 R15, RZ, RZ, R13 ;  /* 0x000000ffff0f0224 */ /* 0x000fe200078e000d */
[C---:B------:R-:W-:Y:S01]  /*18b30*/  IADD3 R108, P4, PT, R12.reuse, R11, RZ ;  /* 0x0000000b0c6c7210 */ /* 0x040fe20007f9e0ff */
[----:B------:R-:W1:Y:S01]  /*18b40*/  LDCU UR4, c[0x0][0x3b0] ;  /* 0x00007600ff0477ac */ /* 0x000e620008000800 */
[----:B0-----:R-:W-:Y:S02]  /*18b50*/  SHF.R.S32.HI R13, RZ, 0x1f, R12 ;  /* 0x0000001fff0d7819 */ /* 0x001fe4000001140c */
[----:B------:R0:W3:Y:S02]  /*18b60*/  @P0 LDG.E.U8 R159, desc[UR20][R14.64] ;  /* 0x000000140e9f0981 */ /* 0x0000e4000c1e1100 */
[----:B0-----:R-:W-:Y:S01]  /*18b70*/  IADD3 R15, P3, PT, R12, R10, RZ ;  /* 0x0000000a0c0f7210 */ /* 0x001fe20007f7e0ff */
[----:B------:R-:W-:-:S04]  /*18b80*/  IMAD.X R12, R13, 0x1, R9, P4 ;  /* 0x000000010d0c7824 */ /* 0x000fc800020e0609 */
[----:B------:R-:W-:Y:S02]  /*18b90*/  IMAD.X R14, R13, 0x1, R7, P3 ;  /* 0x000000010d0e7824 */ /* 0x000fe400018e0607 */
[----:B------:R-:W-:Y:S01]  /*18ba0*/  @P6 IMAD.MOV.U32 R13, RZ, RZ, R12 ;  /* 0x000000ffff0d6224 */ /* 0x000fe200078e000c */
[----:B--2---:R0:W-:Y:S04]  /*18bb0*/  STL [R1+0xa0], R109 ;  /* 0x0000a06d01007387 */ /* 0x0041e80000100800 */
[----:B0-----:R-:W2:Y:S04]  /*18bc0*/  LDL.LU R109, [R1+0x1508] ;  /* 0x00150800016d7983 */ /* 0x001ea80000300800 */
[----:B------:R-:W-:Y:S04]  /*18bd0*/  STL [R1+0x2d0], R108 ;  /* 0x0002d06c01007387 */ /* 0x000fe80000100800 */
[----:B------:R-:W-:Y:S04]  /*18be0*/  STL [R1+0x2d8], R15 ;  /* 0x0002d80f01007387 */ /* 0x000fe80000100800 */
[----:B------:R0:W-:Y:S02]  /*18bf0*/  STL [R1+0x2cc], R12 ;  /* 0x0002cc0c01007387 */ /* 0x0001e40000100800 */
[----:B0-----:R-:W-:-:S05]  /*18c00*/  @P6 IMAD.MOV.U32 R12, RZ, RZ, R108 ;  /* 0x000000ffff0c6224 */ /* 0x001fca00078e006c */
[----:B------:R-:W2:Y:S01]  /*18c10*/  @P6 LDG.E.U8 R111, desc[UR20][R12.64] ;  /* 0x000000140c6f6981 */ /* 0x000ea2000c1e1100 */
[----:B---3--:R-:W-:Y:S02]  /*18c20*/  ISETP.GE.AND P4, PT, R114, RZ, PT ;  /* 0x000000ff7200720c */ /* 0x008fe40003f86270 */
[----:B------:R-:W-:Y:S01]  /*18c30*/  @P0 LOP3.LUT R15, R15, R14, RZ, 0x3c, !PT ;  /* 0x0000000e0f0f0212 */ /* 0x000fe200078e3cff */
[----:B------:R-:W3:Y:S04]  /*18c40*/  LDL R114, [R1+0x12a0] ;  /* 0x0012a00001727983 */ /* 0x000ee80000100800 */
[----:B------:R-:W3:Y:S01]  /*18c50*/  LDL.LU R108, [R1+0x1504] ;  /* 0x00150400016c7983 */ /* 0x000ee20000300800 */
[----:B------:R-:W-:-:S03]  /*18c60*/  PRMT R120, RZ, 0x7610, R120 ;  /* 0x00007610ff787816 */ /* 0x000fc60000000078 */
        /* <DEDUP_REMOVED lines=352> */
[----:B------:R1:W3:Y:S01]  /*1a270*/  @P6 LDG.E.U8 R17, desc[UR20][R12.64] ;  /* 0x000000140c116981 */ /* 0x0002e2000c1e1100 */
[----:B------:R-:W-:-:S03]  /*1a280*/  @!P4 IMAD.MOV R42, RZ, RZ, -R42 ;  /* 0x000000ffff2ac224 */ /* 0x000fc600078e0a2a */
[----:B------:R0:W-:Y:S01]  /*1a290*/  STL [R1+0x970], R15 ;  /* 0x0009700f01007387 */ /* 0x0001e20000100800 */
[----:B-1----:R-:W-:Y:S01]  /*1a2a0*/  IMAD R12, R41, UR4, RZ ;  /* 0x00000004290c7c24 */ /* 0x002fe2000f8e02ff */
[----:B------:R-:W-:Y:S01]  /*1a2b0*/  PRMT R134, RZ, 0x7610, R134 ;  /* 0x00007610ff867816 */ /* 0x000fe20000000086 */
[----:B------:R-:W1:Y:S03]  /*1a2c0*/  LDCU UR4, c[0x0][0x3b0] ;  /* 0x00007600ff0477ac */ /* 0x000e660008000800 */
[----:B------:R-:W-:Y:S02]  /*1a2d0*/  SHF.R.S32.HI R13, RZ, 0x1f, R12 ;  /* 0x0000001fff0d7819 */ /* 0x000fe4000001140c */
[----:B0-----:R-:W-:-:S05]  /*1a2e0*/  IADD3 R15, P4, PT, R12, R11, RZ ;  /* 0x0000000b0c0f7210 */ /* 0x001fca0007f9e0ff */
[----:B------:R-:W-:Y:S01]  /*1a2f0*/  IMAD.X R14, R13, 0x1, R9, P4 ;  /* 0x000000010d0e7824 */ /* 0x000fe200020e0609 */
[----:B------:R-:W-:Y:S02]  /*1a300*/  ISETP.GE.AND P3, PT, R137, RZ, PT ;  /* 0x000000ff8900720c */ /* 0x000fe40003f66270 */
[----:B------:R-:W-:Y:S01]  /*1a310*/  PRMT R6, RZ, 0x7610, R6 ;  /* 0x00007610ff067816 */ /* 0x000fe20000000006 */
[----:B--2---:R0:W-:Y:S04]  /*1a320*/  STL [R1+0x2c], R5 ;  /* 0x00002c0501007387 */ /* 0x0041e80000100800 */
[----:B0-----:R-:W2:Y:S04]  /*1a330*/  LDL R5, [R1+0x1230] ;  /* 0x0012300001057983 */ /* 0x001ea80000100800 */
[----:B---3--:R0:W-:Y:S04]  /*1a340*/  STL [R1+0x30], R17 ;  /* 0x0000301101007387 */ /* 0x0081e80000100800 */
[----:B------:R3:W-:Y:S01]  /*1a350*/  STL [R1+0x9ec], R15 ;  /* 0x0009ec0f01007387 */ /* 0x0007e20000100800 */
[----:B0-----:R-:W-:-:S02]  /*1a360*/  IADD3 R17, P5, PT, R12, R10, RZ ;  /* 0x0000000a0c117210 */ /* 0x001fc40007fbe0ff */
[----:B---3--:R-:W-:-:S03]  /*1a370*/  @P6 LOP3.LUT R15, R15, R14, RZ, 0x3c, !PT ;  /* 0x0000000e0f0f6212 */ /* 0x008fc600078e3cff */
[----:B------:R-:W-:Y:S04]  /*1a380*/  STL [R1+0x9f4], R17 ;  /* 0x0009f41101007387 */ /* 0x000fe80000100800 */
[----:B------:R0:W-:Y:S01]  /*1a390*/  STL [R1+0x9e8], R14 ;  /* 0x0009e80e01007387 */ /* 0x0001e20000100800 */
[----:B------:R-:W-:Y:S01]  /*1a3a0*/  IMAD.X R137, R13, 0x1, R7, P5 ;  /* 0x000000010d897824 */ /* 0x000fe200028e0607 */
[----:B0-----:R-:W-:-:S04]  /*1a3b0*/  @P6 LOP3.LUT R14, R15, R14, RZ, 0x3c, !PT ;  /* 0x0000000e0f0e6212 */ /* 0x001fc800078e3cff */
[----:B------:R-:W-:-:S05]  /*1a3c0*/  @P6 LOP3.LUT R15, R15, R14, RZ, 0x3c, !PT ;  /* 0x0000000e0f0f6212 */ /* 0x000fca00078e3cff */
[----:B------:R0:W3:Y:S02]  /*1a3d0*/  @P6 LDG.E.U8 R134, desc[UR20][R14.64] ;  /* 0x000000140e866981 */ /* 0x0000e4000c1e1100 */
[----:B0-----:R-:W-:Y:S02]  /*1a3e0*/  @P0 IMAD.MOV.U32 R14, RZ, RZ, R17 ;  /* 0x000000ffff0e0224 */ /* 0x001fe400078e0011 */
[----:B------:R-:W-:-:S05]  /*1a3f0*/  @P0 IMAD.MOV.U32 R15, RZ, RZ, R137 ;  /* 0x000000ffff0f0224 */ /* 0x000fca00078e0089 */
[----:B------:R-:W4:Y:S01]  /*1a400*/  @P0 LDG.E.U8 R6, desc[UR20][R14.64] ;  /* 0x000000140e060981 */ /* 0x000f22000c1e1100 */
[----:B------:R-:W-:-:S05]  /*1a410*/  SEL R12, R138, R42, !P2 ;  /* 0x0000002a8a0c7207 */ /* 0x000fca0005000000 */
[----:B------:R-:W-:Y:S01]  /*1a420*/  IMAD R12, R12, UR5, RZ ;  /* 0x000000050c0c7c24 */ /* 0x000fe2000f8e02ff */
[----:B------:R0:W-:Y:S01]  /*1a430*/  STL [R1+0x9f0], R137 ;  /* 0x0009f08901007387 */ /* 0x0001e20000100800 */
[----:B------:R-:W-:Y:S01]  /*1a440*/  @!P3 IMAD.MOV R43, RZ, RZ, -R43 ;  /* 0x000000ffff2bb224 */ /* 0x000fe200078e0a2b */
[----:B------:R-:W-:Y:S01]  /*1a450*/  PRMT R16, RZ, 0x7610, R16 ;  /* 0x00007610ff107816 */ /* 0x000fe20000000010 */
[----:B------:R-:W1:Y:S01]  /*1a460*/  LDCU UR5, c[0x0][0x3b0] ;  /* 0x00007600ff0577ac */ /* 0x000e620008000800 */
[----:B------:R-:W-:Y:S02]  /*1a470*/  SHF.R.S32.HI R13, RZ, 0x1f, R12 ;  /* 0x0000001fff0d7819 */ /* 0x000fe4000001140c */
[----:B------:R-:W-:-:S05]  /*1a480*/  IADD3 R17, P4, PT, R12, R11, RZ ;  /* 0x0000000b0c117210 */ /* 0x000fca0007f9e0ff */
[----:B0-----:R-:W-:Y:S01]  /*1a490*/  IMAD.X R137, R13, 0x1, R9, P4 ;  /* 0x000000010d897824 */ /* 0x001fe200020e0609 */
[----:B------:R-:W-:Y:S02]  /*1a4a0*/  ISETP.GE.AND P4, PT, R136, RZ, PT ;  /* 0x000000ff8800720c */ /* 0x000fe40003f86270 */
[----:B------:R-:W-:Y:S02]  /*1a4b0*/  SEL R43, R138, R43, !P2 ;  /* 0x0000002b8a2b7207 */ /* 0x000fe40005000000 */
[----:B------:R-:W-:-:S09]  /*1a4c0*/  PRMT R156, RZ, 0x7610, R156 ;  /* 0x00007610ff9c7816 */ /* 0x000fd2000000009c */
[----:B------:R-:W-:Y:S01]  /*1a4d0*/  @!P4 IMAD.MOV R44, RZ, RZ, -R44 ;  /* 0x000000ffff2cc224 */ /* 0x000fe200078e0a2c */
[----:B--2---:R-:W-:Y:S01]  /*1a4e0*/  ISETP.GE.AND P4, PT, R5, RZ, PT ;  /* 0x000000ff0500720c */ /* 0x004fe20003f86270 */
[----:B---3--:R0:W-:Y:S04]  /*1a4f0*/  STL [R1+0x28], R134 ;  /* 0x0000288601007387 */ /* 0x0081e80000100800 */
[----:B0-----:R-:W2:Y:S04]  /*1a500*/  LDL.LU R134, [R1+0x149c] ;  /* 0x00149c0001867983 */ /* 0x001ea80000300800 */
[----:B----4-:R0:W-:Y:S02]  /*1a510*/  STL [R1+0x24], R6 ;  /* 0x0000240601007387 */ /* 0x0101e40000100800 */
[----:B0-----:R-:W-:Y:S01]  /*1a520*/  IADD3 R6, P3, PT, R12, R10, RZ ;  /* 0x0000000a0c067210 */ /* 0x001fe20007f7e0ff */
[----:B------:R-:W-:-:S04]  /*1a530*/  @P6 IMAD.MOV.U32 R12, RZ, RZ, R17 ;  /* 0x000000ffff0c6224 */ /* 0x000fc800078e0011 */
[----:B------:R-:W-:Y:S02]  /*1a540*/  IMAD.X R14, R13, 0x1, R7, P3 ;  /* 0x000000010d0e7824 */ /* 0x000fe400018e0607 */
[----:B------:R-:W-:Y:S01]  /*1a550*/  @P6 IMAD.MOV.U32 R13, RZ, RZ, R137 ;  /* 0x000000ffff0d6224 */ /* 0x000fe200078e0089 */
[----:B------:R-:W-:Y:S04]  /*1a560*/  STL [R1+0xa6c], R17 ;  /* 0x000a6c1101007387 */ /* 0x000fe80000100800 */
[----:B------:R1:W3:Y:S04]  /*1a570*/  @P6 LDG.E.U8 R16, desc[UR20][R12.64] ;  /* 0x000000140c106981 */ /* 0x0002e8000c1e1100 */
[----:B------:R-:W-:Y:S01]  /*1a580*/  STL [R1+0xa74], R6 ;  /* 0x000a740601007387 */ /* 0x000fe20000100800 */
[----:B------:R-:W-:-:S03]  /*1a590*/  @P0 IMAD.MOV.U32 R15, RZ, RZ, R14 ;  /* 0x000000ffff0f0224 */ /* 0x000fc600078e000e */
[----:B------:R0:W-:Y:S01]  /*1a5a0*/  STL [R1+0xa68], R137 ;  /* 0x000a688901007387 */ /* 0x0001e20000100800 */
[----:B-1----:R-:W-:Y:S01]  /*1a5b0*/  IMAD R12, R43, UR4, RZ ;  /* 0x000000042b0c7c24 */ /* 0x002fe2000f8e02ff */
[----:B------:R-:W-:Y:S02]  /*1a5c0*/  PRMT R154, RZ, 0x7610, R154 ;  /* 0x00007610ff9a7816 */ /* 0x000fe4000000009a */
[----:B------:R-:W4:Y:S01]  /*1a5d0*/  LDL R136, [R1+0x11f4] ;  /* 0x0011f40001887983 */ /* 0x000f220000100800 */
[----:B------:R-:W-:Y:S01]  /*1a5e0*/  SEL R44, R138, R44, !P2 ;  /* 0x0000002c8a2c7207 */ /* 0x000fe20005000000 */
[----:B------:R-:W1:Y:S02]  /*1a5f0*/  LDCU UR4, c[0x0][0x3b0] ;  /* 0x00007600ff0477ac */ /* 0x000e640008000800 */
[----:B------:R0:W-:Y:S01]  /*1a600*/  STL [R1+0xa70], R14 ;  /* 0x000a700e01007387 */ /* 0x0001e20000100800 */
[----:B------:R-:W-:-:S03]  /*1a610*/  SHF.R.S32.HI R13, RZ, 0x1f, R12 ;  /* 0x0000001fff0d7819 */ /* 0x000fc6000001140c */
[----:B0-----:R-:W2:Y:S01]  /*1a620*/  LDL R137, [R1+0x11b4] ;  /* 0x0011b40001897983 */ /* 0x001ea20000100800 */
[C---:B------:R-:W-:Y:S01]  /*1a630*/  IADD3 R5, P5, PT, R12.reuse, R10, RZ ;  /* 0x0000000a0c057210 */ /* 0x040fe20007fbe0ff */
[----:B------:R-:W-:Y:S01]  /*1a640*/  @P0 IMAD.MOV.U32 R14, RZ, RZ, R6 ;  /* 0x000000ffff0e0224 */ /* 0x000fe200078e0006 */
[----:B------:R-:W-:-:S04]  /*1a650*/  IADD3 R6, P3, PT, R12, R11, RZ ;  /* 0x0000000b0c067210 */ /* 0x000fc80007f7e0ff */
[----:B------:R0:W2:Y:S01]  /*1a660*/  @P0 LDG.E.U8 R156, desc[UR20][R14.64] ;  /* 0x000000140e9c0981 */ /* 0x0000a2000c1e1100 */
[----:B------:R-:W-:-:S03]  /*1a670*/  @P6 IMAD.MOV.U32 R12, RZ, RZ, R6 ;  /* 0x000000ffff0c6224 */ /* 0x000fc600078e0006 */
[----:B------:R1:W-:Y:S01]  /*1a680*/  STL [R1+0x2e0], R6 ;  /* 0x0002e00601007387 */ /* 0x0003e20000100800 */
[----:B0-----:R-:W-:-:S03]  /*1a690*/  IMAD.X R15, R13, 0x1, R9, P3 ;  /* 0x000000010d0f7824 */ /* 0x001fc600018e0609 */
[----:B------:R-:W-:Y:S04]  /*1a6a0*/  STL [R1+0x2e8], R5 ;  /* 0x0002e80501007387 */ /* 0x000fe80000100800 */
[----:B------:R0:W-:Y:S04]  /*1a6b0*/  STL [R1+0x2dc], R15 ;  /* 0x0002dc0f01007387 */ /* 0x0001e80000100800 */
[----:B-1----:R-:W2:Y:S01]  /*1a6c0*/  LDL R6, [R1+0x12b0] ;  /* 0x0012b00001067983 */ /* 0x002ea20000100800 */
[----:B------:R-:W-:Y:S02]  /*1a6d0*/  IMAD.X R14, R13, 0x1, R7, P5 ;  /* 0x000000010d0e7824 */ /* 0x000fe400028e0607 */
[----:B------:R-:W-:Y:S01]  /*1a6e0*/  @P6 IMAD.MOV.U32 R13, RZ, RZ, R15 ;  /* 0x000000ffff0d6224 */ /* 0x000fe200078e000f */
[----:B------:R-:W-:-:S02]  /*1a6f0*/  PRMT R155, RZ, 0x7610, R155 ;  /* 0x00007610ff9b7816 */ /* 0x000fc4000000009b */
[----:B------:R1:W-:Y:S01]  /*1a700*/  STL [R1+0x2e4], R14 ;  /* 0x0002e40e01007387 */ /* 0x0003e20000100800 */
[----:B0-----:R-:W-:-:S03]  /*1a710*/  @P0 IMAD.MOV.U32 R15, RZ, RZ, R14 ;  /* 0x000000ffff0f0224 */ /* 0x001fc600078e000e */
[----:B------:R0:W2:Y:S01]  /*1a720*/  @P6 LDG.E.U8 R154, desc[UR20][R12.64] ;  /* 0x000000140c9a6981 */ /* 0x0000a2000c1e1100 */
[----:B------:R-:W-:Y:S02]  /*1a730*/  @!P4 IMAD.MOV R45, RZ, RZ, -R45 ;  /* 0x000000ffff2dc224 */ /* 0x000fe400078e0a2d */
[----:B-1----:R-:W-:Y:S02]  /*1a740*/  @P0 IMAD.MOV.U32 R14, RZ, RZ, R5 ;  /* 0x000000ffff0e0224 */ /* 0x002fe400078e0005 */
[----:B------:R-:W2:Y:S01]  /*1a750*/  LDL R5, [R1+0x1298] ;  /* 0x0012980001057983 */ /* 0x000ea20000100800 */
[----:B0-----:R-:W-:Y:S01]  /*1a760*/  IMAD R12, R44, UR5, RZ ;  /* 0x000000052c0c7c24 */ /* 0x001fe2000f8e02ff */
[----:B------:R-:W-:Y:S02]  /*1a770*/  PRMT R8, RZ, 0x7610, R8 ;  /* 0x00007610ff087816 */ /* 0x000fe40000000008 */
[----:B------:R0:W2:Y:S01]  /*1a780*/  @P0 LDG.E.U8 R155, desc[UR20][R14.64] ;  /* 0x000000140e9b0981 */ /* 0x0000a2000c1e1100 */
[----:B------:R-:W-:Y:S01]  /*1a790*/  PRMT R4, RZ, 0x7610, R4 ;  /* 0x00007610ff047816 */ /* 0x000fe20000000004 */
[----:B------:R-:W1:Y:S01]  /*1a7a0*/  LDCU UR5, c[0x0][0x3b0] ;  /* 0x00007600ff0577ac */ /* 0x000e620008000800 */
[----:B------:R-:W-:-:S02]  /*1a7b0*/  SHF.R.S32.HI R13, RZ, 0x1f, R12 ;  /* 0x0000001fff0d7819 */ /* 0x000fc4000001140c */
[----:B0-----:R-:W-:-:S05]  /*1a7c0*/  IADD3 R14, P4, PT, R12, R11, RZ ;  /* 0x0000000b0c0e7210 */ /* 0x001fca0007f9e0ff */
[----:B------:R-:W-:-:S05]  /*1a7d0*/  IMAD.X R15, R13, 0x1, R9, P4 ;  /* 0x000000010d0f7824 */ /* 0x000fca00020e0609 */
[----:B------:R0:W2:Y:S04]  /*1a7e0*/  @P6 LDG.E.U8 R8, desc[UR20][R14.64] ;  /* 0x000000140e086981 */ /* 0x0000a8000c1e1100 */
[----:B---3--:R3:W-:Y:S04]  /*1a7f0*/  STL [R1+0x20], R16 ;  /* 0x0000201001007387 */ /* 0x0087e80000100800 */
[----:B------:R0:W-:Y:S01]  /*1a800*/  STL [R1+0x360], R14 ;  /* 0x0003600e01007387 */ /* 0x0001e20000100800 */
[----:B---3--:R-:W-:Y:S02]  /*1a810*/  IADD3 R16, P5, PT, R12, R10, RZ ;  /* 0x0000000a0c107210 */ /* 0x008fe40007fbe0ff */
[----:B----4-:R-:W-:-:S02]  /*1a820*/  ISETP.GE.AND P3, PT, R136, RZ, PT ;  /* 0x000000ff8800720c */ /* 0x010fc40003f66270 */
[----:B------:R-:W-:Y:S01]  /*1a830*/  SEL R12, R138, R45, !P2 ;  /* 0x0000002d8a0c7207 */ /* 0x000fe20005000000 */
[----:B------:R3:W-:Y:S04]  /*1a840*/  STL [R1+0x368], R16 ;  /* 0x0003681001007387 */ /* 0x0007e80000100800 */
[----:B------:R-:W4:Y:S01]  /*1a850*/  LDL R136, [R1+0x11c4] ;  /* 0x0011c40001887983 */ /* 0x000f220000100800 */
[----:B--2---:R-:W-:-:S03]  /*1a860*/  ISETP.GE.AND P4, PT, R137, RZ, PT ;  /* 0x000000ff8900720c */ /* 0x004fc60003f86270 */
[----:B------:R2:W-:Y:S01]  /*1a870*/  STL [R1+0x35c], R15 ;  /* 0x00035c0f01007387 */ /* 0x0005e20000100800 */
[----:B------:R-:W-:Y:S01]  /*1a880*/  IMAD R12, R12, UR4, RZ ;  /* 0x000000040c0c7c24 */ /* 0x000fe2000f8e02ff */
[----:B------:R-:W1:Y:S02]  /*1a890*/  LDCU UR4, c[0x0][0x3b0] ;  /* 0x00007600ff0477ac */ /* 0x000e640008000800 */
[----:B------:R-:W4:Y:S01]  /*1a8a0*/  LDL R137, [R1+0x12ec] ;  /* 0x0012ec0001897983 */ /* 0x000f220000100800 */
[----:B------:R-:W-:Y:S02]  /*1a8b0*/  IMAD.X R13, R13, 0x1, R7, P5 ;  /* 0x000000010d0d7824 */ /* 0x000fe400028e0607 */
[----:B0-----:R-:W-:Y:S01]  /*1a8c0*/  @P0 IMAD.MOV.U32 R14, RZ, RZ, R16 ;  /* 0x000000ffff0e0224 */ /* 0x001fe200078e0010 */
[----:B---3--:R-:W-:Y:S01]  /*1a8d0*/  IADD3 R16, P5, PT, R12, R11, RZ ;  /* 0x0000000b0c107210 */ /* 0x008fe20007fbe0ff */
[----:B------:R-:W-:Y:S01]  /*1a8e0*/  @!P3 IMAD.MOV R46, RZ, RZ, -R46 ;  /* 0x000000ffff2eb224 */ /* 0x000fe200078e0a2e */
[----:B------:R0:W-:Y:S04]  /*1a8f0*/  STL [R1+0x364], R13 ;  /* 0x0003640d01007387 */ /* 0x0001e80000100800 */
[----:B------:R-:W-:Y:S01]  /*1a900*/  STL [R1+0x3e0], R16 ;  /* 0x0003e01001007387 */ /* 0x000fe20000100800 */
[----:B------:R-:W-:-:S03]  /*1a910*/  ISETP.GE.AND P3, PT, R6, RZ, PT ;  /* 0x000000ff0600720c */ /* 0x000fc60003f66270 */
[----:B------:R-:W3:Y:S01]  /*1a920*/  LDL R6, [R1+0x11c0] ;  /* 0x0011c00001067983 */ /* 0x000ee20000100800 */
[----:B--2---:R-:W-:Y:S01]  /*1a930*/  @P0 IMAD.MOV.U32 R15, RZ, RZ, R13 ;  /* 0x000000ffff0f0224 */ /* 0x004fe200078e000d */
[----:B0-----:R-:W-:Y:S01]  /*1a940*/  SHF.R.S32.HI R13, RZ, 0x1f, R12 ;  /* 0x0000001fff0d7819 */ /* 0x001fe2000001140c */
[----:B------:R-:W-:-:S03]  /*1a950*/  @!P4 IMAD.MOV R47, RZ, RZ, -R47 ;  /* 0x000000ffff2fc224 */ /* 0x000fc600078e0a2f */
[----:B------:R0:W2:Y:S02]  /*1a960*/  @P0 LDG.E.U8 R4, desc[UR20][R14.64] ;  /* 0x000000140e040981 */ /* 0x0000a4000c1e1100 */
[----:B0-----:R-:W-:Y:S01]  /*1a970*/  IMAD.X R14, R13, 0x1, R9, P5 ;  /* 0x000000010d0e7824 */ /* 0x001fe200028e0609 */
[----:B------:R-:W-:Y:S02]  /*1a980*/  ISETP.GE.AND P4, PT, R5, RZ, PT ;  /* 0x000000ff0500720c */ /* 0x000fe40003f86270 */
[----:B------:R-:W-:Y:S02]  /*1a990*/  IADD3 R5, P5, PT, R12, R10, RZ ;  /* 0x0000000a0c057210 */ /* 0x000fe40007fbe0ff */
[----:B------:R-:W-:Y:S03]  /*1a9a0*/  STL [R1+0x3dc], R14 ;  /* 0x0003dc0e01007387 */ /* 0x000fe60000100800 */
[----:B------:R-:W-:Y:S01]  /*1a9b0*/  IMAD.X R12, R13, 0x1, R7, P5 ;  /* 0x000000010d0c7824 */ /* 0x000fe200028e0607 */
[----:B------:R-:W-:Y:S01]  /*1a9c0*/  STL [R1+0x3e8], R5 ;  /* 0x0003e80501007387 */ /* 0x000fe20000100800 */
[----:B------:R-:W-:Y:S01]  /*1a9d0*/  PRMT R2, RZ, 0x7610, R2 ;  /* 0x00007610ff027816 */ /* 0x000fe20000000002 */
[----:B------:R-:W-:-:S02]  /*1a9e0*/  @!P3 IMAD.MOV R48, RZ, RZ, -R48 ;  /* 0x000000ffff30b224 */ /* 0x000fc400078e0a30 */
[----:B------:R0:W-:Y:S01]  /*1a9f0*/  STL [R1+0x3e4], R12 ;  /* 0x0003e40c01007387 */ /* 0x0001e20000100800 */
[----:B------:R-:W-:Y:S02]  /*1aa00*/  @P0 IMAD.MOV.U32 R13, RZ, RZ, R12 ;  /* 0x000000ffff0d0224 */ /* 0x000fe400078e000c */
[----:B0-----:R-:W-:Y:S01]  /*1aa10*/  @P0 IMAD.MOV.U32 R12, RZ, RZ, R5 ;  /* 0x000000ffff0c0224 */ /* 0x001fe200078e0005 */
[----:B------:R-:W-:-:S04]  /*1aa20*/  PRMT R3, RZ, 0x7610, R3 ;  /* 0x00007610ff037816 */ /* 0x000fc80000000003 */
[----:B------:R0:W2:Y:S01]  /*1aa30*/  @P0 LDG.E.U8 R2, desc[UR20][R12.64] ;  /* 0x000000140c020981 */ /* 0x0000a2000c1e1100 */
[----:B------:R-:W-:Y:S02]  /*1aa40*/  @P6 IMAD.MOV.U32 R15, RZ, RZ, R14 ;  /* 0x000000ffff0f6224 */ /* 0x000fe400078e000e */
[----:B------:R-:W-:Y:S02]  /*1aa50*/  @P6 IMAD.MOV.U32 R14, RZ, RZ, R16 ;  /* 0x000000ffff0e6224 */ /* 0x000fe400078e0010 */
[----:B------:R-:W-:-:S03]  /*1aa60*/  @!P4 IMAD.MOV R50, RZ, RZ, -R50 ;  /* 0x000000ffff32c224 */ /* 0x000fc600078e0a32 */
[----:B------:R4:W2:Y:S01]  /*1aa70*/  @P6 LDG.E.U8 R3, desc[UR20][R14.64] ;  /* 0x000000140e036981 */ /* 0x0008a2000c1e1100 */
[----:B0-----:R-:W-:-:S05]  /*1aa80*/  SEL R12, R138, R48, !P2 ;  /* 0x000000308a0c7207 */ /* 0x001fca0005000000 */
[----:B-1----:R-:W-:Y:S01]  /*1aa90*/  IMAD R12, R12, UR4, RZ ;  /* 0x000000040c0c7c24 */ /* 0x002fe2000f8e02ff */
[----:B----4-:R-:W-:Y:S01]  /*1aaa0*/  ISETP.GE.AND P3, PT, R136, RZ, PT ;  /* 0x000000ff8800720c */ /* 0x010fe20003f66270 */
[----:B------:R-:W0:Y:S01]  /*1aab0*/  LDCU UR4, c[0x0][0x3b0] ;  /* 0x00007600ff0477ac */ /* 0x000e220008000800 */
[----:B------:R-:W-:Y:S01]  /*1aac0*/  ISETP.GE.AND P5, PT, R137, RZ, PT ;  /* 0x000000ff8900720c */ /* 0x000fe20003fa6270 */
[----:B------:R-:W4:Y:S01]  /*1aad0*/  LDL R136, [R1+0x131c] ;  /* 0x00131c0001887983 */ /* 0x000f220000100800 */
[----:B------:R-:W-:-:S09]  /*1aae0*/  SHF.R.S32.HI R14, RZ, 0x1f, R12 ;  /* 0x0000001fff0e7819 */ /* 0x000fd2000001140c */
[----:B------:R-:W-:Y:S01]  /*1aaf0*/  @!P3 IMAD.MOV R51, RZ, RZ, -R51 ;  /* 0x000000ffff33b224 */ /* 0x000fe200078e0a33 */
[----:B------:R-:W-:Y:S01]  /*1ab00*/  IADD3 R16, P4, PT, R12, R11, RZ ;  /* 0x0000000b0c107210 */ /* 0x000fe20007f9e0ff */
[----:B------:R-:W2:Y:S01]  /*1ab10*/  LDL R137, [R1+0x11cc] ;  /* 0x0011cc0001897983 */ /* 0x000ea20000100800 */
[----:B------:R-:W-:Y:S01]  /*1ab20*/  @!P5 IMAD.MOV R49, RZ, RZ, -R49 ;  /* 0x000000ffff31d224 */ /* 0x000fe200078e0a31 */
[----:B---3--:R-:W-:Y:S02]  /*1ab30*/  ISETP.GE.AND P3, PT, R6, RZ, PT ;  /* 0x000000ff0600720c */ /* 0x008fe40003f66270 */
[----:B------:R-:W-:Y:S02]  /*1ab40*/  IADD3 R6, P5, PT, R12, R10, RZ ;  /* 0x0000000a0c067210 */ /* 0x000fe40007fbe0ff */
[----:B------:R-:W3:Y:S01]  /*1ab50*/  LDL R12, [R1+0x11c8] ;  /* 0x0011c800010c7983 */ /* 0x000ee20000100800 */
[----:B------:R-:W-:Y:S01]  /*1ab60*/  SEL R13, R138, R50, !P2 ;  /* 0x000000328a0d7207 */ /* 0x000fe20005000000 */
[----:B------:R-:W-:Y:S01]  /*1ab70*/  IMAD.X R17, R14, 0x1, R9, P4 ;  /* 0x000000010e117824 */ /* 0x000fe200020e0609 */
[----:B------:R-:W-:-:S03]  /*1ab80*/  PRMT R0, RZ, 0x7610, R0 ;  /* 0x00007610ff007816 */ /* 0x000fc60000000000 */
[----:B------:R-:W-:Y:S01]  /*1ab90*/  IMAD R13, R13, UR5, RZ ;  /* 0x000000050d0d7c24 */ /* 0x000fe2000f8e02ff */
[----:B------:R1:W-:Y:S01]  /*1aba0*/  STL [R1+0x47c], R16 ;  /* 0x00047c1001007387 */ /* 0x0003e20000100800 */
[----:B------:R-:W-:Y:S01]  /*1abb0*/  IMAD.X R14, R14, 0x1, R7, P5 ;  /* 0x000000010e0e7824 */ /* 0x000fe200028e0607 */
[----:B------:R-:W-:Y:S02]  /*1abc0*/  PRMT R165, RZ, 0x7610, R165 ;  /* 0x00007610ffa57816 */ /* 0x000fe400000000a5 */
[----:B------:R-:W-:Y:S01]  /*1abd0*/  PRMT R164, RZ, 0x7610, R164 ;  /* 0x00007610ffa47816 */ /* 0x000fe200000000a4 */
[----:B------:R-:W-:Y:S01]  /*1abe0*/  STL [R1+0x484], R6 ;  /* 0x0004840601007387 */ /* 0x000fe20000100800 */
[----:B------:R-:W-:Y:S01]  /*1abf0*/  SHF.R.S32.HI R15, RZ, 0x1f, R13 ;  /* 0x0000001fff0f7819 */ /* 0x000fe2000001140d */
[----:B------:R-:W-:Y:S01]  /*1ac00*/  @!P3 IMAD.MOV R53, RZ, RZ, -R53 ;  /* 0x000000ffff35b224 */ /* 0x000fe200078e0a35 */
[----:B------:R-:W-:Y:S01]  /*1ac10*/  IADD3 R5, P4, PT, R13, R11, RZ ;  /* 0x0000000b0d057210 */ /* 0x000fe20007f9e0ff */
[----:B------:R0:W-:Y:S01]  /*1ac20*/  STL [R1+0x478], R17 ;  /* 0x0004781101007387 */ /* 0x0001e20000100800 */
[----:B------:R-:W-:Y:S01]  /*1ac30*/  PRMT R163, RZ, 0x7610, R163 ;  /* 0x00007610ffa37816 */ /* 0x000fe200000000a3 */
[----:B------:R-:W2:Y:S02]  /*1ac40*/  LDCU UR5, c[0x0][0x3b0] ;  /* 0x00007600ff0577ac */ /* 0x000ea40008000800 */
[----:B------:R1:W2:Y:S02]  /*1ac50*/  @P6 LDG.E.U8 R0, desc[UR20][R16.64] ;  /* 0x0000001410006981 */ /* 0x0002a4000c1e1100 */
[----:B-1----:R-:W-:-:S02]  /*1ac60*/  @P0 IMAD.MOV.U32 R16, RZ, RZ, R6 ;  /* 0x000000ffff100224 */ /* 0x002fc400078e0006 */
[----:B0-----:R-:W-:Y:S01]  /*1ac70*/  @P0 IMAD.MOV.U32 R17, RZ, RZ, R14 ;  /* 0x000000ffff110224 */ /* 0x001fe200078e000e */
[----:B------:R-:W-:Y:S04]  /*1ac80*/  STL [R1+0x4fc], R5 ;  /* 0x0004fc0501007387 */ /* 0x000fe80000100800 */
[----:B------:R0:W2:Y:S04]  /*1ac90*/  @P0 LDG.E.U8 R165, desc[UR20][R16.64] ;  /* 0x0000001410a50981 */ /* 0x0000a8000c1e1100 */
[----:B------:R-:W-:Y:S04]  /*1aca0*/  STL [R1+0x480], R14 ;  /* 0x0004800e01007387 */ /* 0x000fe80000100800 */
[----:B------:R-:W2:Y:S01]  /*1acb0*/  LDL R6, [R1+0x11dc] ;  /* 0x0011dc0001067983 */ /* 0x000ea20000100800 */
[----:B0-----:R-:W-:Y:S01]  /*1acc0*/  @P6 IMAD.MOV.U32 R16, RZ, RZ, R5 ;  /* 0x000000ffff106224 */ /* 0x001fe200078e0005 */
[----:B---3--:R-:W-:Y:S01]  /*1acd0*/  ISETP.GE.AND P5, PT, R12, RZ, PT ;  /* 0x000000ff0c00720c */ /* 0x008fe20003fa6270 */
[----:B------:R-:W-:-:S04]  /*1ace0*/  IMAD.X R12, R15, 0x1, R9, P4 ;  /* 0x000000010f0c7824 */ /* 0x000fc800020e0609 */
[----:B------:R-:W-:Y:S01]  /*1acf0*/  @P6 IMAD.MOV.U32 R17, RZ, RZ, R12 ;  /* 0x000000ffff116224 */ /* 0x000fe200078e000c */
[----:B------:R0:W-:Y:S04]  /*1ad00*/  STL [R1+0x4f8], R12 ;  /* 0x0004f80c01007387 */ /* 0x0001e80000100800 */
[----:B------:R1:W3:Y:S04]  /*1ad10*/  @P6 LDG.E.U8 R164, desc[UR20][R16.64] ;  /* 0x0000001410a46981 */ /* 0x0002e8000c1e1100 */
[----:B------:R-:W3:Y:S01]  /*1ad20*/  LDL R17, [R1+0x134c] ;  /* 0x00134c0001117983 */ /* 0x000ee20000100800 */
[----:B0-----:R-:W-:-:S02]  /*1ad30*/  SEL R12, R138, R49, !P2 ;  /* 0x000000318a0c7207 */ /* 0x001fc40005000000 */
[----:B----4-:R-:W-:Y:S02]  /*1ad40*/  ISETP.GE.AND P3, PT, R136, RZ, PT ;  /* 0x000000ff8800720c */ /* 0x010fe40003f66270 */
[----:B------:R-:W-:Y:S01]  /*1ad50*/  IADD3 R14, P4, PT, R13, R10, RZ ;  /* 0x0000000a0d0e7210 */ /* 0x000fe20007f9e0ff */
[----:B------:R-:W-:Y:S01]  /*1ad60*/  IMAD R12, R12, UR6, RZ ;  /* 0x000000060c0c7c24 */ /* 0x000fe2000f8e02ff */
[----:B------:R-:W4:Y:S01]  /*1ad70*/  LDL R136, [R1+0x11e0] ;  /* 0x0011e00001887983 */ /* 0x000f220000100800 */
[----:B------:R-:W-:Y:S01]  /*1ad80*/  @!P5 IMAD.MOV R52, RZ, RZ, -R52 ;  /* 0x000000ffff34d224 */ /* 0x000fe200078e0a34 */
[----:B------:R-:W-:Y:S01]  /*1ad90*/  PRMT R162, RZ, 0x7610, R162 ;  /* 0x00007610ffa27816 */ /* 0x000fe200000000a2 */
[----:B------:R-:W-:Y:S01]  /*1ada0*/  IMAD.X R15, R15, 0x1, R7, P4 ;  /* 0x000000010f0f7824 */ /* 0x000fe200020e0607 */
[----:B--2---:R-:W-:Y:S01]  /*1adb0*/  ISETP.GE.AND P4, PT, R137, RZ, PT ;  /* 0x000000ff8900720c */ /* 0x004fe20003f86270 */
[----:B------:R-:W0:Y:S01]  /*1adc0*/  LDCU UR6, c[0x0][0x3b0] ;  /* 0x00007600ff0677ac */ /* 0x000e220008000800 */
[----:B------:R-:W-:-:S02]  /*1add0*/  SHF.R.S32.HI R13, RZ, 0x1f, R12 ;  /* 0x0000001fff0d7819 */ /* 0x000fc4000001140c */
[----:B------:R-:W-:Y:S01]  /*1ade0*/  IADD3 R5, P5, PT, R12, R11, RZ ;  /* 0x0000000b0c057210 */ /* 0x000fe20007fbe0ff */
[----:B------:R-:W-:Y:S01]  /*1adf0*/  @!P3 IMAD.MOV R54, RZ, RZ, -R54 ;  /* 0x000000ffff36b224 */ /* 0x000fe200078e0a36 */
[----:B------:R2:W-:Y:S03]  /*1ae00*/  STL [R1+0x504], R14 ;  /* 0x0005040e01007387 */ /* 0x0005e60000100800 */
[C---:B-1----:R-:W-:Y:S01]  /*1ae10*/  IMAD.X R16, R13.reuse, 0x1, R9, P5 ;  /* 0x000000010d107824 */ /* 0x042fe200028e0609 */
[----:B------:R-:W-:Y:S01]  /*1ae20*/  SEL R54, R138, R54, !P2 ;  /* 0x000000368a367207 */ /* 0x000fe20005000000 */
[----:B------:R-:W4:Y:S02]  /*1ae30*/  LDL R137, [R1+0x137c] ;  /* 0x00137c0001897983 */ /* 0x000f240000100800 */
[----:B------:R-:W-:Y:S01]  /*1ae40*/  @!P4 IMAD.MOV R55, RZ, RZ, -R55 ;  /* 0x000000ffff37c224 */ /* 0x000fe200078e0a37 */
[----:B------:R-:W-:Y:S01]  /*1ae50*/  ISETP.GE.AND P3, PT, R6, RZ, PT ;  /* 0x000000ff0600720c */ /* 0x000fe20003f66270 */
[----:B------:R1:W-:Y:S01]  /*1ae60*/  STL [R1+0x500], R15 ;  /* 0x0005000f01007387 */ /* 0x0003e20000100800 */
[----:B------:R-:W-:Y:S01]  /*1ae70*/  IADD3 R6, P4, PT, R12, R10, RZ ;  /* 0x0000000a0c067210 */ /* 0x000fe20007f9e0ff */
[----:B------:R-:W-:Y:S01]  /*1ae80*/  IMAD R12, R54, UR4, RZ ;  /* 0x00000004360c7c24 */ /* 0x000fe2000f8e02ff */
[----:B------:R-:W-:Y:S01]  /*1ae90*/  PRMT R161, RZ, 0x7610, R161 ;  /* 0x00007610ffa17816 */ /* 0x000fe200000000a1 */
[----:B------:R2:W4:Y:S01]  /*1aea0*/  @P0 LDG.E.U8 R163, desc[UR20][R14.64] ;  /* 0x000000140ea30981 */ /* 0x000522000c1e1100 */
[----:B------:R-:W-:Y:S01]  /*1aeb0*/  PRMT R160, RZ, 0x7610, R160 ;  /* 0x00007610ffa07816 */ /* 0x000fe200000000a0 */
[----:B------:R-:W-:Y:S01]  /*1aec0*/  IMAD.X R13, R13, 0x1, R7, P4 ;  /* 0x000000010d0d7824 */ /* 0x000fe200020e0607 */
[----:B------:R-:W0:Y:S01]  /*1aed0*/  LDCU UR4, c[0x0][0x3b0] ;  /* 0x00007600ff0477ac */ /* 0x000e220008000800 */
[----:B------:R-:W-:Y:S01]  /*1aee0*/  STL [R1+0x57c], R5 ;  /* 0x00057c0501007387 */ /* 0x000fe20000100800 */
[----:B--2---:R-:W-:-:S02]  /*1aef0*/  @P6 IMAD.MOV.U32 R14, RZ, RZ, R5 ;  /* 0x000000ffff0e6224 */ /* 0x004fc400078e0005 */
[----:B-1----:R-:W-:Y:S01]  /*1af00*/  @P6 IMAD.MOV.U32 R15, RZ, RZ, R16 ;  /* 0x000000ffff0f6224 */ /* 0x002fe200078e0010 */
[----:B------:R1:W-:Y:S04]  /*1af10*/  STL [R1+0x578], R16 ;  /* 0x0005781001007387 */ /* 0x0003e80000100800 */
[----:B------:R2:W4:Y:S04]  /*1af20*/  @P6 LDG.E.U8 R162, desc[UR20][R14.64] ;  /* 0x000000140ea26981 */ /* 0x000528000c1e1100 */
[----:B------:R0:W-:Y:S01]  /*1af30*/  STL [R1+0x584], R6 ;  /* 0x0005840601007387 */ /* 0x0001e20000100800 */
[----:B-1----:R-:W-:Y:S01]  /*1af40*/  @P0 IMAD.MOV.U32 R16, RZ, RZ, R6 ;  /* 0x000000ffff100224 */ /* 0x002fe200078e0006 */
[----:B--2---:R-:W-:-:S02]  /*1af50*/  SHF.R.S32.HI R14, RZ, 0x1f, R12 ;  /* 0x0000001fff0e7819 */ /* 0x004fc4000001140c */
[----:B------:R1:W-:Y:S01]  /*1af60*/  STL [R1+0x580], R13 ;  /* 0x0005800d01007387 */ /* 0x0003e20000100800 */
[----:B---3--:R-:W-:Y:S01]  /*1af70*/  ISETP.GE.AND P5, PT, R17, RZ, PT ;  /* 0x000000ff1100720c */ /* 0x008fe20003fa6270 */
[----:B------:R-:W-:-:S05]  /*1af80*/  @P0 IMAD.MOV.U32 R17, RZ, RZ, R13 ;  /* 0x000000ffff110224 */ /* 0x000fca00078e000d */
[----:B------:R2:W3:Y:S07]  /*1af90*/  @P0 LDG.E.U8 R161, desc[UR20][R16.64] ;  /* 0x0000001410a10981 */ /* 0x0004ee000c1e1100 */
[----:B------:R-:W-:Y:S01]  /*1afa0*/  @!P5 IMAD.MOV R56, RZ, RZ, -R56 ;  /* 0x000000ffff38d224 */ /* 0x000fe200078e0a38 */
[----:B------:R-:W-:-:S05]  /*1afb0*/  IADD3 R5, P5, PT, R12, R11, RZ ;  /* 0x0000000b0c057210 */ /* 0x000fca0007fbe0ff */
[----:B0-----:R-:W-:Y:S02]  /*1afc0*/  IMAD.X R6, R14, 0x1, R9, P5 ;  /* 0x000000010e067824 */ /* 0x001fe400028e0609 */
[----:B--2---:R-:W-:Y:S02]  /*1afd0*/  @P6 IMAD.MOV.U32 R16, RZ, RZ, R5 ;  /* 0x000000ffff106224 */ /* 0x004fe400078e0005 */
[----:B------:R-:W-:Y:S01]  /*1afe0*/  @P6 IMAD.MOV.U32 R17, RZ, RZ, R6 ;  /* 0x000000ffff116224 */ /* 0x000fe200078e0006 */
[----:B------:R0:W-:Y:S04]  /*1aff0*/  STL [R1+0x5fc], R5 ;  /* 0x0005fc0501007387 */ /* 0x0001e80000100800 */
[----:B------:R2:W-:Y:S04]  /*1b000*/  STL [R1+0x5f8], R6 ;  /* 0x0005f80601007387 */ /* 0x0005e80000100800 */
[----:B------:R3:W3:Y:S01]  /*1b010*/  @P6 LDG.E.U8 R160, desc[UR20][R16.64] ;  /* 0x0000001410a06981 */ /* 0x0006e2000c1e1100 */
[----:B----4-:R-:W-:Y:S01]  /*1b020*/  ISETP.GE.AND P4, PT, R136, RZ, PT ;  /* 0x000000ff8800720c */ /* 0x010fe20003f86270 */
[----:B------:R-:W-:Y:S01]  /*1b030*/  @!P3 IMAD.MOV R57, RZ, RZ, -R57 ;  /* 0x000000ffff39b224 */ /* 0x000fe200078e0a39 */
[----:B-1----:R-:W-:-:S02]  /*1b040*/  SEL R13, R138, R56, !P2 ;  /* 0x000000388a0d7207 */ /* 0x002fc40005000000 */
[----:B0-----:R-:W-:Y:S01]  /*1b050*/  IADD3 R5, P5, PT, R12, R10, RZ ;  /* 0x0000000a0c057210 */ /* 0x001fe20007fbe0ff */
[----:B--2---:R-:W2:Y:S04]  /*1b060*/  LDL R6, [R1+0x11f0] ;  /* 0x0011f00001067983 */ /* 0x004ea80000100800 */
[----:B------:R-:W4:Y:S04]  /*1b070*/  LDL R16, [R1+0x11e4] ;  /* 0x0011e40001107983 */ /* 0x000f280000100800 */
[----:B------:R-:W2:Y:S01]  /*1b080*/  LDL R17, [R1+0x13ac] ;  /* 0x0013ac0001117983 */ /* 0x000ea20000100800 */
[----:B------:R-:W-:Y:S01]  /*1b090*/  ISETP.GE.AND P3, PT, R137, RZ, PT ;  /* 0x000000ff8900720c */ /* 0x000fe20003f66270 */
[----:B------:R-:W-:Y:S01]  /*1b0a0*/  IMAD R13, R13, UR4, RZ ;  /* 0x000000040d0d7c24 */ /* 0x000fe2000f8e02ff */
[----:B------:R-:W-:Y:S01]  /*1b0b0*/  PRMT R158, RZ, 0x7610, R158 ;  /* 0x00007610ff9e7816 */ /* 0x000fe2000000009e */
[----:B------:R-:W-:Y:S01]  /*1b0c0*/  @!P4 IMAD.MOV R58, RZ, RZ, -R58 ;  /* 0x000000ffff3ac224 */ /* 0x000fe200078e0a3a */
[----:B------:R-:W-:Y:S01]  /*1b0d0*/  PRMT R157, RZ, 0x7610, R157 ;  /* 0x00007610ff9d7816 */ /* 0x000fe2000000009d */
[----:B------:R-:W-:Y:S01]  /*1b0e0*/  IMAD.X R137, R14, 0x1, R7, P5 ;  /* 0x000000010e897824 */ /* 0x000fe200028e0607 */
[----:B------:R-:W-:Y:S01]  /*1b0f0*/  SHF.R.S32.HI R15, RZ, 0x1f, R13 ;  /* 0x0000001fff0f7819 */ /* 0x000fe2000001140d */
[----:B------:R0:W-:Y:S01]  /*1b100*/  STL [R1+0x604], R5 ;  /* 0x0006040501007387 */ /* 0x0001e20000100800 */
[----:B------:R-:W-:Y:S01]  /*1b110*/  IADD3 R136, P4, PT, R13, R11, RZ ;  /* 0x0000000b0d887210 */ /* 0x000fe20007f9e0ff */
[----:B------:R-:W1:Y:S04]  /*1b120*/  LDCU UR4, c[0x0][0x3b0] ;  /* 0x00007600ff0477ac */ /* 0x000e680008000800 */
[----:B------:R-:W-:-:S02]  /*1b130*/  @!P3 IMAD.MOV R59, RZ, RZ, -R59 ;  /* 0x000000ffff3bb224 */ /* 0x000fc400078e0a3b */
[----:B------:R-:W-:Y:S01]  /*1b140*/  IMAD.X R14, R15, 0x1, R9, P4 ;  /* 0x000000010f0e7824 */ /* 0x000fe200020e0609 */
[----:B------:R-:W-:Y:S04]  /*1b150*/  STL [R1+0x67c], R136 ;  /* 0x00067c8801007387 */ /* 0x000fe80000100800 */
[----:B------:R0:W-:Y:S01]  /*1b160*/  STL [R1+0x600], R137 ;  /* 0x0006008901007387 */ /* 0x0001e20000100800 */
[----:B----4-:R-:W-:Y:S01]  /*1b170*/  ISETP.GE.AND P3, PT, R16, RZ, PT ;  /* 0x000000ff1000720c */ /* 0x010fe20003f66270 */
[----:B---3--:R-:W-:Y:S02]  /*1b180*/  @P0 IMAD.MOV.U32 R16, RZ, RZ, R5 ;  /* 0x000000ffff100224 */ /* 0x008fe400078e0005 */
[----:B0-----:R-:W3:Y:S01]  /*1b190*/  LDL R5, [R1+0x1354] ;  /* 0x0013540001057983 */ /* 0x001ee20000100800 */
[----:B--2---:R-:W-:Y:S01]  /*1b1a0*/  ISETP.GE.AND P4, PT, R17, RZ, PT ;  /* 0x000000ff1100720c */ /* 0x004fe20003f86270 */
[----:B------:R-:W-:-:S05]  /*1b1b0*/  @P0 IMAD.MOV.U32 R17, RZ, RZ, R137 ;  /* 0x000000ffff110224 */ /* 0x000fca00078e0089 */
[----:B------:R0:W2:Y:S04]  /*1b1c0*/  @P0 LDG.E.U8 R158, desc[UR20][R16.64] ;  /* 0x00000014109e0981 */ /* 0x0000a8000c1e1100 */
[----:B------:R4:W-:Y:S04]  /*1b1d0*/  STL [R1+0x678], R14 ;  /* 0x0006780e01007387 */ /* 0x0009e80000100800 */
[----:B------:R-:W2:Y:S01]  /*1b1e0*/  LDL R137, [R1+0x123c] ;  /* 0x00123c0001897983 */ /* 0x000ea20000100800 */
[----:B0-----:R-:W-:Y:S02]  /*1b1f0*/  @P6 IMAD.MOV.U32 R16, RZ, RZ, R136 ;  /* 0x000000ffff106224 */ /* 0x001fe400078e0088 */
[----:B------:R-:W-:-:S05]  /*1b200*/  @P6 IMAD.MOV.U32 R17, RZ, RZ, R14 ;  /* 0x000000ffff116224 */ /* 0x000fca00078e000e */
[----:B------:R0:W2:Y:S04]  /*1b210*/  @P6 LDG.E.U8 R157, desc[UR20][R16.64] ;  /* 0x00000014109d6981 */ /* 0x0000a8000c1e1100 */
[----:B------:R-:W2:Y:S01]  /*1b220*/  LDL R16, [R1+0x11e8] ;  /* 0x0011e80001107983 */ /* 0x000ea20000100800 */
[----:B------:R-:W-:Y:S01]  /*1b230*/  SEL R12, R138, R59, !P2 ;  /* 0x0000003b8a0c7207 */ /* 0x000fe20005000000 */
[----:B------:R-:W-:Y:S01]  /*1b240*/  @!P3 IMAD.MOV R61, RZ, RZ, -R61 ;  /* 0x000000ffff3db224 */ /* 0x000fe200078e0a3d */
[----:B------:R-:W-:-:S03]  /*1b250*/  IADD3 R13, P3, PT, R13, R10, RZ ;  /* 0x0000000a0d0d7210 */ /* 0x000fc60007f7e0ff */
[----:B------:R-:W-:Y:S01]  /*1b260*/  IMAD R12, R12, UR5, RZ ;  /* 0x000000050c0c7c24 */ /* 0x000fe2000f8e02ff */
[----:B------:R-:W-:Y:S01]  /*1b270*/  PRMT R153, RZ, 0x7610, R153 ;  /* 0x00007610ff997816 */ /* 0x000fe20000000099 */
[----:B------:R-:W-:Y:S02]  /*1b280*/  @!P4 IMAD.MOV R60, RZ, RZ, -R60 ;  /* 0x000000ffff3cc224 */ /* 0x000fe400078e0a3c */
[----:B0-----:R-:W-:Y:S01]  /*1b290*/  IMAD.X R17, R15, 0x1, R7, P3 ;  /* 0x000000010f117824 */ /* 0x001fe200018e0607 */
[----:B------:R-:W-:Y:S01]  /*1b2a0*/  IADD3 R136, P4, PT, R12, R11, RZ ;  /* 0x0000000b0c887210 */ /* 0x000fe20007f9e0ff */
[----:B------:R0:W-:Y:S01]  /*1b2b0*/  STL [R1+0x684], R13 ;  /* 0x0006840d01007387 */ /* 0x0001e20000100800 */
[----:B------:R-:W-:Y:S01]  /*1b2c0*/  ISETP.GE.AND P3, PT, R6, RZ, PT ;  /* 0x000000ff0600720c */ /* 0x000fe20003f66270 */
[----:B------:R-:W0:Y:S02]  /*1b2d0*/  LDCU UR5, c[0x0][0x3b0] ;  /* 0x00007600ff0577ac */ /* 0x000e240008000800 */
[----:B------:R0:W-:Y:S04]  /*1b2e0*/  STL [R1+0x6fc], R136 ;  /* 0x0006fc8801007387 */ /* 0x0001e80000100800 */
[----:B------:R0:W-:Y:S04]  /*1b2f0*/  STL [R1+0x680], R17 ;  /* 0x0006801101007387 */ /* 0x0001e80000100800 */
[----:B------:R-:W2:Y:S01]  /*1b300*/  LDL R6, [R1+0x1250] ;  /* 0x0012500001067983 */ /* 0x000ea20000100800 */
[----:B----4-:R-:W-:-:S05]  /*1b310*/  SHF.R.S32.HI R14, RZ, 0x1f, R12 ;  /* 0x0000001fff0e7819 */ /* 0x010fca000001140c */
[----:B------:R-:W-:-:S05]  /*1b320*/  IMAD.X R15, R14, 0x1, R9, P4 ;  /* 0x000000010e0f7824 */ /* 0x000fca00020e0609 */
[----:B------:R4:W-:Y:S01]  /*1b330*/  STL [R1+0x6f8], R15 ;  /* 0x0006f80f01007387 */ /* 0x0009e20000100800 */
[----:B------:R-:W-:Y:S01]  /*1b340*/  PRMT R152, RZ, 0x7610, R152 ;  /* 0x00007610ff987816 */ /* 0x000fe20000000098 */
[----:B------:R-:W-:Y:S01]  /*1b350*/  @!P3 IMAD.MOV R62, RZ, RZ, -R62 ;  /* 0x000000ffff3eb224 */ /* 0x000fe200078e0a3e */
[----:B---3--:R-:W-:Y:S02]  /*1b360*/  ISETP.GE.AND P4, PT, R5, RZ, PT ;  /* 0x000000ff0500720c */ /* 0x008fe40003f86270 */
[----:B--2---:R-:W-:Y:S01]  /*1b370*/  ISETP.GE.AND P5, PT, R16, RZ, PT ;  /* 0x000000ff1000720c */ /* 0x004fe20003fa6270 */
[----:B------:R-:W-:Y:S01]  /*1b380*/  @P0 IMAD.MOV.U32 R16, RZ, RZ, R13 ;  /* 0x000000ffff100224 */ /* 0x000fe200078e000d */
[----:B0-----:R-:W-:-:S04]  /*1b390*/  SEL R13, R138, R60, !P2 ;  /* 0x0000003c8a0d7207 */ /* 0x001fc80005000000 */
[----:B------:R0:W2:Y:S01]  /*1b3a0*/  @P0 LDG.E.U8 R153, desc[UR20][R16.64] ;  /* 0x0000001410990981 */ /* 0x0000a2000c1e1100 */
[----:B-1----:R-:W-:Y:S01]  /*1b3b0*/  IMAD R13, R13, UR4, RZ ;  /* 0x000000040d0d7c24 */ /* 0x002fe2000f8e02ff */
[----:B------:R-:W-:-:S03]  /*1b3c0*/  PRMT R151, RZ, 0x7610, R151 ;  /* 0x00007610ff977816 */ /* 0x000fc60000000097 */
[----:B------:R-:W-:Y:S01]  /*1b3d0*/  @!P4 IMAD.MOV R64, RZ, RZ, -R64 ;  /* 0x000000ffff40c224 */ /* 0x000fe200078e0a40 */
[----:B------:R-:W-:Y:S01]  /*1b3e0*/  PRMT R150, RZ, 0x7610, R150 ;  /* 0x00007610ff967816 */ /* 0x000fe20000000096 */
[----:B------:R-:W1:Y:S01]  /*1b3f0*/  LDCU UR4, c[0x0][0x3b0] ;  /* 0x00007600ff0477ac */ /* 0x000e620008000800 */
[----:B0-----:R-:W-:Y:S02]  /*1b400*/  @P6 IMAD.MOV.U32 R16, RZ, RZ, R136 ;  /* 0x000000ffff106224 */ /* 0x001fe400078e0088 */
[----:B------:R-:W3:Y:S01]  /*1b410*/  LDL R136, [R1+0x12f4] ;  /* 0x0012f40001887983 */ /* 0x000ee20000100800 */
[----:B------:R-:W-:Y:S01]  /*1b420*/  @P6 IMAD.MOV.U32 R17, RZ, RZ, R15 ;  /* 0x000000ffff116224 */ /* 0x000fe200078e000f */
[----:B----4-:R-:W-:Y:S01]  /*1b430*/  IADD3 R15, P3, PT, R12, R10, RZ ;  /* 0x0000000a0c0f7210 */ /* 0x010fe20007f7e0ff */
[----:B------:R-:W-:Y:S01]  /*1b440*/  @!P5 IMAD.MOV R63, RZ, RZ, -R63 ;  /* 0x000000ffff3fd224 */ /* 0x000fe200078e0a3f */
[----:B------:R-:W-:Y:S02]  /*1b450*/  SHF.R.S32.HI R12, RZ, 0x1f, R13 ;  /* 0x0000001fff0c7819 */ /* 0x000fe4000001140d */
[----:B------:R-:W-:Y:S01]  /*1b460*/  IADD3 R5, P5, PT, R13, R11, RZ ;  /* 0x0000000b0d057210 */ /* 0x000fe20007fbe0ff */
[----:B------:R0:W4:Y:S01]  /*1b470*/  @P6 LDG.E.U8 R152, desc[UR20][R16.64] ;  /* 0x0000001410986981 */ /* 0x000122000c1e1100 */
[----:B------:R-:W-:-:S03]  /*1b480*/  IMAD.X R14, R14, 0x1, R7, P3 ;  /* 0x000000010e0e7824 */ /* 0x000fc600018e0607 */
[----:B------:R1:W-:Y:S01]  /*1b490*/  STL [R1+0x704], R15 ;  /* 0x0007040f01007387 */ /* 0x0003e20000100800 */
[----:B0-----:R-:W-:-:S03]  /*1b4a0*/  IMAD.X R16, R12, 0x1, R9, P5 ;  /* 0x000000010c107824 */ /* 0x001fc600028e0609 */
[----:B------:R-:W-:Y:S01]  /*1b4b0*/  STL [R1+0x77c], R5 ;  /* 0x00077c0501007387 */ /* 0x000fe20000100800 */
[----:B------:R-:W-:-:S03]  /*1b4c0*/  ISETP.GE.AND P5, PT, R137, RZ, PT ;  /* 0x000000ff8900720c */ /* 0x000fc60003fa6270 */
[----:B------:R0:W-:Y:S04]  /*1b4d0*/  STL [R1+0x700], R14 ;  /* 0x0007000e01007387 */ /* 0x0001e80000100800 */
[----:B------:R-:W-:Y:S04]  /*1b4e0*/  STL [R1+0x778], R16 ;  /* 0x0007781001007387 */ /* 0x000fe80000100800 */
[----:B------:R-:W2:Y:S01]  /*1b4f0*/  LDL R137, [R1+0x1284] ;  /* 0x0012840001897983 */ /* 0x000ea20000100800 */
[----:B-1----:R-:W-:-:S04]  /*1b500*/  @P0 LOP3.LUT R15, R15, R14, RZ, 0x3c, !PT ;  /* 0x0000000e0f0f0212 */ /* 0x002fc800078e3cff */
[----:B0-----:R-:W-:-:S04]  /*1b510*/  @P0 LOP3.LUT R14, R15, R14, RZ, 0x3c, !PT ;  /* 0x0000000e0f0e0212 */ /* 0x001fc800078e3cff */
[----:B------:R-:W-:-:S05]  /*1b520*/  @P0 LOP3.LUT R15, R15, R14, RZ, 0x3c, !PT ;  /* 0x0000000e0f0f0212 */ /* 0x000fca00078e3cff */
[----:B------:R0:W4:Y:S01]  /*1b530*/  @P0 LDG.E.U8 R151, desc[UR20][R14.64] ;  /* 0x000000140e970981 */ /* 0x000122000c1e1100 */
[----:B------:R-:W-:Y:S01]  /*1b540*/  ISETP.GE.AND P3, PT, R6, RZ, PT ;  /* 0x000000ff0600720c */ /* 0x000fe20003f66270 */
[----:B0-----:R-:W-:Y:S01]  /*1b550*/  @P6 IMAD.MOV.U32 R14, RZ, RZ, R5 ;  /* 0x000000ffff0e6224 */ /* 0x001fe200078e0005 */
[----:B------:R-:W-:Y:S01]  /*1b560*/  IADD3 R5, P4, PT, R13, R10, RZ ;  /* 0x0000000a0d057210 */ /* 0x000fe20007f9e0ff */
[----:B------:R-:W-:-:S05]  /*1b570*/  @P6 IMAD.MOV.U32 R15, RZ, RZ, R16 ;  /* 0x000000ffff0f6224 */ /* 0x000fca00078e0010 */
[----:B------:R0:W4:Y:S01]  /*1b580*/  @P6 LDG.E.U8 R150, desc[UR20][R14.64] ;  /* 0x000000140e966981 */ /* 0x000122000c1e1100 */
[----:B------:R-:W-:-:S03]  /*1b590*/  PRMT R149, RZ, 0x7610, R149 ;  /* 0x00007610ff957816 */ /* 0x000fc60000000095 */
[----:B------:R-:W-:Y:S04]  /*1b5a0*/  STL [R1+0x784], R5 ;  /* 0x0007840501007387 */ /* 0x000fe80000100800 */
[----:B------:R-:W4:Y:S01]  /*1b5b0*/  LDL R6, [R1+0x1270] ;  /* 0x0012700001067983 */ /* 0x000f220000100800 */
[----:B0-----:R-:W-:-:S04]  /*1b5c0*/  IMAD.X R14, R12, 0x1, R7, P4 ;  /* 0x000000010c0e7824 */ /* 0x001fc800020e0607 */
[----:B------:R-:W-:Y:S01]  /*1b5d0*/  @P0 IMAD.MOV.U32 R15, RZ, RZ, R14 ;  /* 0x000000ffff0f0224 */ /* 0x000fe200078e000e */
[----:B------:R0:W-:Y:S02]  /*1b5e0*/  STL [R1+0x780], R14 ;  /* 0x0007800e01007387 */ /* 0x0001e40000100800 */
[----:B0-----:R-:W-:-:S05]  /*1b5f0*/  @P0 IMAD.MOV.U32 R14, RZ, RZ, R5 ;  /* 0x000000ffff0e0224 */ /* 0x001fca00078e0005 */
[----:B------:R0:W4:Y:S04]  /*1b600*/  @P0 LDG.E.U8 R149, desc[UR20][R14.64] ;  /* 0x000000140e950981 */ /* 0x000128000c1e1100 */
[----:B------:R-:W4:Y:S01]  /*1b610*/  LDL R15, [R1+0x125c] ;  /* 0x00125c00010f7983 */ /* 0x000f220000100800 */
[----:B------:R-:W-:Y:S01]  /*1b620*/  SEL R64, R138, R64, !P2 ;  /* 0x000000408a407207 */ /* 0x000fe20005000000 */
[----:B------:R-:W-:-:S04]  /*1b630*/  @!P5 IMAD.MOV R65, RZ, RZ, -R65 ;  /* 0x000000ffff41d224 */ /* 0x000fc800078e0a41 */
[----:B------:R-:W-:Y:S01]  /*1b640*/  IMAD R12, R64, UR5, RZ ;  /* 0x00000005400c7c24 */ /* 0x000fe2000f8e02ff */
[----:B------:R-:W-:Y:S01]  /*1b650*/  PRMT R148, RZ, 0x7610, R148 ;  /* 0x00007610ff947816 */ /* 0x000fe20000000094 */
[----:B------:R-:W-:Y:S01]  /*1b660*/  @!P3 IMAD.MOV R66, RZ, RZ, -R66 ;  /* 0x000000ffff42b224 */ /* 0x000fe200078e0a42 */
[----:B------:R-:W-:Y:S01]  /*1b670*/  PRMT R147, RZ, 0x7610, R147 ;  /* 0x00007610ff937816 */ /* 0x000fe20000000093 */
[----:B------:R-:W1:Y:S01]  /*1b680*/  LDCU UR5, c[0x0][0x3b0] ;  /* 0x00007600ff0577ac */ /* 0x000e620008000800 */
[----:B------:R-:W-:Y:S02]  /*1b690*/  SHF.R.S32.HI R13, RZ, 0x1f, R12 ;  /* 0x0000001fff0d7819 */ /* 0x000fe4000001140c */
[C---:B------:R-:W-:Y:S02]  /*1b6a0*/  IADD3 R16, P5, PT, R12.reuse, R11, RZ ;  /* 0x0000000b0c107210 */ /* 0x040fe40007fbe0ff */
[----:B------:R-:W-:-:S03]  /*1b6b0*/  IADD3 R5, P3, PT, R12, R10, RZ ;  /* 0x0000000a0c057210 */ /* 0x000fc60007f7e0ff */
[C---:B------:R-:W-:Y:S02]  /*1b6c0*/  IMAD.X R17, R13.reuse, 0x1, R9, P5 ;  /* 0x000000010d117824 */ /* 0x040fe400028e0609 */
[----:B0-----:R-:W-:Y:S01]  /*1b6d0*/  IMAD.X R14, R13, 0x1, R7, P3 ;  /* 0x000000010d0e7824 */ /* 0x001fe200018e0607 */
[----:B---3--:R-:W-:Y:S02]  /*1b6e0*/  ISETP.GE.AND P4, PT, R136, RZ, PT ;  /* 0x000000ff8800720c */ /* 0x008fe40003f86270 */
[----:B------:R-:W3:Y:S04]  /*1b6f0*/  LDL R136, [R1+0x127c] ;  /* 0x00127c0001887983 */ /* 0x000ee80000100800 */
[----:B------:R-:W-:Y:S04]  /*1b700*/  STL [R1+0x7fc], R16 ;  /* 0x0007fc1001007387 */ /* 0x000fe80000100800 */
[----:B------:R0:W-:Y:S03]  /*1b710*/  STL [R1+0x804], R5 ;  /* 0x0008040501007387 */ /* 0x0001e60000100800 */
[----:B------:R-:W-:Y:S01]  /*1b720*/  @!P4 IMAD.MOV R67, RZ, RZ, -R67 ;  /* 0x000000ffff43c224 */ /* 0x000fe200078e0a43 */
[----:B------:R-:W-:Y:S04]  /*1b730*/  STL [R1+0x7f8], R17 ;  /* 0x0007f81101007387 */ /* 0x000fe80000100800 */
[----:B------:R0:W-:Y:S01]  /*1b740*/  STL [R1+0x800], R14 ;  /* 0x0008000e01007387 */ /* 0x0001e20000100800 */
[----:B--2---:R-:W-:-:S03]  /*1b750*/  ISETP.GE.AND P4, PT, R137, RZ, PT ;  /* 0x000000ff8900720c */ /* 0x004fc60003f86270 */
[----:B------:R-:W2:Y:S01]  /*1b760*/  LDL R137, [R1+0x1258] ;  /* 0x0012580001897983 */ /* 0x000ea20000100800 */
[----:B------:R-:W-:Y:S02]  /*1b770*/  @P6 IMAD.MOV.U32 R12, RZ, RZ, R16 ;  /* 0x000000ffff0c6224 */ /* 0x000fe400078e0010 */
[----:B------:R-:W-:Y:S01]  /*1b780*/  @P6 IMAD.MOV.U32 R13, RZ, RZ, R17 ;  /* 0x000000ffff0d6224 */ /* 0x000fe200078e0011 */
[----:B------:R-:W-:-:S04]  /*1b790*/  SEL R67, R138, R67, !P2 ;  /* 0x000000438a437207 */ /* 0x000fc80005000000 */
[----:B------:R0:W2:Y:S02]  /*1b7a0*/  @P6 LDG.E.U8 R148, desc[UR20][R12.64] ;  /* 0x000000140c946981 */ /* 0x0000a4000c1e1100 */
[----:B0-----:R-:W-:Y:S02]  /*1b7b0*/  @P0 IMAD.MOV.U32 R12, RZ, RZ, R5 ;  /* 0x000000ffff0c0224 */ /* 0x001fe400078e0005 */
[----:B------:R-:W-:Y:S01]  /*1b7c0*/  @P0 IMAD.MOV.U32 R13, RZ, RZ, R14 ;  /* 0x000000ffff0d0224 */ /* 0x000fe200078e000e */
[----:B------:R-:W2:Y:S04]  /*1b7d0*/  LDL R5, [R1+0x122c] ;  /* 0x00122c0001057983 */ /* 0x000ea80000100800 */
[----:B------:R0:W2:Y:S01]  /*1b7e0*/  @P0 LDG.E.U8 R147, desc[UR20][R12.64] ;  /* 0x000000140c930981 */ /* 0x0000a2000c1e1100 */
[----:B------:R-:W-:-:S02]  /*1b7f0*/  @!P4 IMAD.MOV R68, RZ, RZ, -R68 ;  /* 0x000000ffff44c224 */ /* 0x000fc400078e0a44 */
[----:B0-----:R-:W-:Y:S01]  /*1b800*/  IMAD R12, R67, UR4, RZ ;  /* 0x00000004430c7c24 */ /* 0x001fe2000f8e02ff */
[----:B------:R-:W-:Y:S01]  /*1b810*/  PRMT R146, RZ, 0x7610, R146 ;  /* 0x00007610ff927816 */ /* 0x000fe20000000092 */
[----:B------:R-:W0:Y:S01]  /*1b820*/  LDCU UR4, c[0x0][0x3b0] ;  /* 0x00007600ff0477ac */ /* 0x000e220008000800 */
[----:B----4-:R-:W-:Y:S02]  /*1b830*/  ISETP.GE.AND P3, PT, R6, RZ, PT ;  /* 0x000000ff0600720c */ /* 0x010fe40003f66270 */
[----:B------:R-:W-:Y:S02]  /*1b840*/  SHF.R.S32.HI R13, RZ, 0x1f, R12 ;  /* 0x0000001fff0d7819 */ /* 0x000fe4000001140c */
[----:B------:R-:W-:-:S05]  /*1b850*/  IADD3 R14, P4, PT, R12, R11, RZ ;  /* 0x0000000b0c0e7210 */ /* 0x000fca0007f9e0ff */
[----:B------:R4:W-:Y:S01]  /*1b860*/  STL [R1+0x87c], R14 ;  /* 0x00087c0e01007387 */ /* 0x0009e20000100800 */
[----:B------:R-:W-:Y:S01]  /*1b870*/  ISETP.GE.AND P5, PT, R15, RZ, PT ;  /* 0x000000ff0f00720c */ /* 0x000fe20003fa6270 */
[----:B------:R-:W-:-:S05]  /*1b880*/  IMAD.X R15, R13, 0x1, R9, P4 ;  /* 0x000000010d0f7824 */ /* 0x000fca00020e0609 */
[----:B------:R4:W2:Y:S07]  /*1b890*/  @P6 LDG.E.U8 R146, desc[UR20][R14.64] ;  /* 0x000000140e926981 */ /* 0x0008ae000c1e1100 */
[----:B------:R-:W-:Y:S01]  /*1b8a0*/  @!P5 IMAD.MOV R69, RZ, RZ, -R69 ;  /* 0x000000ffff45d224 */ /* 0x000fe200078e0a45 */
[----:B------:R-:W-:-:S05]  /*1b8b0*/  IADD3 R6, P5, PT, R12, R10, RZ ;  /* 0x0000000a0c067210 */ /* 0x000fca0007fbe0ff */
[----:B------:R0:W-:Y:S04]  /*1b8c0*/  STL [R1+0x884], R6 ;  /* 0x0008840601007387 */ /* 0x0001e80000100800 */
[----:B------:R-:W2:Y:S04]  /*1b8d0*/  LDL R17, [R1+0x12bc] ;  /* 0x0012bc0001117983 */ /* 0x000ea80000100800 */
[----:B------:R0:W-:Y:S01]  /*1b8e0*/  STL [R1+0x878], R15 ;  /* 0x0008780f01007387 */ /* 0x0001e20000100800 */
[----:B------:R-:W-:Y:S01]  /*1b8f0*/  SEL R12, R138, R68, !P2 ;  /* 0x000000448a0c7207 */ /* 0x000fe20005000000 */
[----:B------:R-:W-:-:S04]  /*1b900*/  IMAD.X R13, R13, 0x1, R7, P5 ;  /* 0x000000010d0d7824 */ /* 0x000fc800028e0607 */
[----:B-1----:R-:W-:Y:S01]  /*1b910*/  IMAD R12, R12, UR5, RZ ;  /* 0x000000050c0c7c24 */ /* 0x002fe2000f8e02ff */
[----:B------:R-:W-:Y:S01]  /*1b920*/  PRMT R145, RZ, 0x7610, R145 ;  /* 0x00007610ff917816 */ /* 0x000fe20000000091 */
[----:B----4-:R-:W-:Y:S01]  /*1b930*/  @P0 IMAD.MOV.U32 R14, RZ, RZ, R6 ;  /* 0x000000ffff0e0224 */ /* 0x010fe200078e0006 */
[----:B------:R-:W-:Y:S01]  /*1b940*/  PRMT R143, RZ, 0x7610, R143 ;  /* 0x00007610ff8f7816 */ /* 0x000fe2000000008f */
[----:B------:R-:W-:Y:S01]  /*1b950*/  @!P3 IMAD.MOV R70, RZ, RZ, -R70 ;  /* 0x000000ffff46b224 */ /* 0x000fe200078e0a46 */
[----:B0-----:R-:W-:Y:S02]  /*1b960*/  IADD3 R6, P5, PT, R12, R11, RZ ;  /* 0x0000000b0c067210 */ /* 0x001fe40007fbe0ff */
[----:B---3--:R-:W-:Y:S01]  /*1b970*/  ISETP.GE.AND P4, PT, R136, RZ, PT ;  /* 0x000000ff8800720c */ /* 0x008fe20003f86270 */
[----:B------:R-:W-:Y:S01]  /*1b980*/  @P0 IMAD.MOV.U32 R15, RZ, RZ, R13 ;  /* 0x000000ffff0f0224 */ /* 0x000fe200078e000d */
[----:B------:R-:W3:Y:S01]  /*1b990*/  LDL R136, [R1+0x1208] ;  /* 0x0012080001887983 */ /* 0x000ee20000100800 */
[----:B------:R-:W-:Y:S01]  /*1b9a0*/  PRMT R144, RZ, 0x7610, R144 ;  /* 0x00007610ff907816 */ /* 0x000fe20000000090 */
[----:B------:R-:W0:Y:S02]  /*1b9b0*/  LDCU UR5, c[0x0][0x3b0] ;  /* 0x00007600ff0577ac */ /* 0x000e240008000800 */
[----:B------:R1:W-:Y:S04]  /*1b9c0*/  STL [R1+0x880], R13 ;  /* 0x0008800d01007387 */ /* 0x0003e80000100800 */
[----:B------:R-:W-:Y:S01]  /*1b9d0*/  STL [R1+0x8fc], R6 ;  /* 0x0008fc0601007387 */ /* 0x000fe20000100800 */
[----:B--2---:R-:W-:-:S03]  /*1b9e0*/  ISETP.GE.AND P3, PT, R137, RZ, PT ;  /* 0x000000ff8900720c */ /* 0x004fc60003f66270 */
[----:B------:R2:W4:Y:S04]  /*1b9f0*/  @P0 LDG.E.U8 R145, desc[UR20][R14.64] ;  /* 0x000000140e910981 */ /* 0x000528000c1e1100 */
[----:B------:R-:W4:Y:S01]  /*1ba00*/  LDL R137, [R1+0x12b8] ;  /* 0x0012b80001897983 */ /* 0x000f220000100800 */
[----:B-1----:R-:W-:Y:S01]  /*1ba10*/  SHF.R.S32.HI R13, RZ, 0x1f, R12 ;  /* 0x0000001fff0d7819 */ /* 0x002fe2000001140c */
[----:B------:R-:W-:-:S04]  /*1ba20*/  @!P4 IMAD.MOV R71, RZ, RZ, -R71 ;  /* 0x000000ffff47c224 */ /* 0x000fc800078e0a47 */
[----:B--2---:R-:W-:-:S04]  /*1ba30*/  IMAD.X R14, R13, 0x1, R9, P5 ;  /* 0x000000010d0e7824 */ /* 0x004fc800028e0609 */
[----:B------:R-:W-:Y:S01]  /*1ba40*/  @P6 IMAD.MOV.U32 R15, RZ, RZ, R14 ;  /* 0x000000ffff0f6224 */ /* 0x000fe200078e000e */
[----:B------:R1:W-:Y:S01]  /*1ba50*/  STL [R1+0x8f8], R14 ;  /* 0x0008f80e01007387 */ /* 0x0003e20000100800 */
[----:B------:R-:W-:Y:S02]  /*1ba60*/  ISETP.GE.AND P4, PT, R5, RZ, PT ;  /* 0x000000ff0500720c */ /* 0x000fe40003f86270 */
[----:B------:R-:W-:Y:S01]  /*1ba70*/  IADD3 R5, P5, PT, R12, R10, RZ ;  /* 0x0000000a0c057210 */ /* 0x000fe20007fbe0ff */
[----:B-1----:R-:W-:-:S04]  /*1ba80*/  @P6 IMAD.MOV.U32 R14, RZ, RZ, R6 ;  /* 0x000000ffff0e6224 */ /* 0x002fc800078e0006 */
[----:B------:R-:W-:Y:S02]  /*1ba90*/  IMAD.X R6, R13, 0x1, R7, P5 ;  /* 0x000000010d067824 */ /* 0x000fe400028e0607 */
[----:B------:R-:W-:Y:S01]  /*1baa0*/  @P0 IMAD.MOV.U32 R12, RZ, RZ, R5 ;  /* 0x000000ffff0c0224 */ /* 0x000fe200078e0005 */
[----:B------:R-:W2:Y:S01]  /*1bab0*/  @P6 LDG.E.U8 R144, desc[UR20][R14.64] ;  /* 0x000000140e906981 */ /* 0x000ea2000c1e1100 */
[----:B------:R-:W-:Y:S02]  /*1bac0*/  @P0 IMAD.MOV.U32 R13, RZ, RZ, R6 ;  /* 0x000000ffff0d0224 */ /* 0x000fe400078e0006 */
[----:B------:R-:W-:-:S03]  /*1bad0*/  @!P3 IMAD.MOV R72, RZ, RZ, -R72 ;  /* 0x000000ffff48b224 */ /* 0x000fc600078e0a48 */
[----:B------:R1:W2:Y:S01]  /*1bae0*/  @P0 LDG.E.U8 R143, desc[UR20][R12.64] ;  /* 0x000000140c8f0981 */ /* 0x0002a2000c1e1100 */
[----:B------:R-:W-:Y:S01]  /*1baf0*/  @!P4 IMAD.MOV R74, RZ, RZ, -R74 ;  /* 0x000000ffff4ac224 */ /* 0x000fe200078e0a4a */
[----:B-1----:R-:W-:-:S05]  /*1bb00*/  SEL R12, R138, R72, !P2 ;  /* 0x000000488a0c7207 */ /* 0x002fca0005000000 */
[----:B------:R-:W-:Y:S01]  /*1bb10*/  IMAD R12, R12, UR4, RZ ;  /* 0x000000040c0c7c24 */ /* 0x000fe2000f8e02ff */
[----:B------:R-:W-:Y:S01]  /*1bb20*/  STL [R1+0x904], R5 ;  /* 0x0009040501007387 */ /* 0x000fe20000100800 */
[----:B------:R-:W-:Y:S01]  /*1bb30*/  ISETP.GE.AND P3, PT, R17, RZ, PT ;  /* 0x000000ff1100720c */ /* 0x000fe20003f66270 */
[----:B------:R-:W1:Y:S02]  /*1bb40*/  LDCU UR4, c[0x0][0x3b0] ;  /* 0x00007600ff0477ac */ /* 0x000e640008000800 */
[----:B------:R-:W-:Y:S02]  /*1bb50*/  SHF.R.S32.HI R14, RZ, 0x1f, R12 ;  /* 0x0000001fff0e7819 */ /* 0x000fe4000001140c */
[----:B------:R-:W-:Y:S01]  /*1bb60*/  IADD3 R16, P4, PT, R12, R11, RZ ;  /* 0x0000000b0c107210 */ /* 0x000fe20007f9e0ff */
[----:B------:R0:W-:Y:S04]  /*1bb70*/  STL [R1+0x900], R6 ;  /* 0x0009000601007387 */ /* 0x0001e80000100800 */
[----:B------:R-:W-:-:S03]  /*1bb80*/  IMAD.X R17, R14, 0x1, R9, P4 ;  /* 0x000000010e117824 */ /* 0x000fc600020e0609 */
[----:B------:R-:W-:Y:S01]  /*1bb90*/  @!P3 IMAD.MOV R75, RZ, RZ, -R75 ;  /* 0x000000ffff4bb224 */ /* 0x000fe200078e0a4b */
[----:B0-----:R-:W2:Y:S01]  /*1bba0*/  LDL R6, [R1+0x12ac] ;  /* 0x0012ac0001067983 */ /* 0x001ea20000100800 */
[----:B---3--:R-:W-:-:S03]  /*1bbb0*/  ISETP.GE.AND P5, PT, R136, RZ, PT ;  /* 0x000000ff8800720c */ /* 0x008fc60003fa6270 */
[----:B------:R-:W3:Y:S04]  /*1bbc0*/  LDL R136, [R1+0x12a8] ;  /* 0x0012a80001887983 */ /* 0x000ee80000100800 */
[----:B------:R0:W-:Y:S06]  /*1bbd0*/  STL [R1+0x97c], R16 ;  /* 0x00097c1001007387 */ /* 0x0001ec0000100800 */
[----:B------:R-:W-:Y:S01]  /*1bbe0*/  @!P5 IMAD.MOV R73, RZ, RZ, -R73 ;  /* 0x000000ffff49d224 */ /* 0x000fe200078e0a49 */
[----:B------:R-:W-:-:S05]  /*1bbf0*/  IADD3 R5, P5, PT, R12, R10, RZ ;  /* 0x0000000a0c057210 */ /* 0x000fca0007fbe0ff */
[----:B------:R-:W-:Y:S04]  /*1bc00*/  STL [R1+0x984], R5 ;  /* 0x0009840501007387 */ /* 0x000fe80000100800 */
[----:B------:R0:W-:Y:S01]  /*1bc10*/  STL [R1+0x978], R17 ;  /* 0x0009781101007387 */ /* 0x0001e20000100800 */
[----:B----4-:R-:W-:Y:S01]  /*1bc20*/  ISETP.GE.AND P3, PT, R137, RZ, PT ;  /* 0x000000ff8900720c */ /* 0x010fe20003f66270 */
[----:B------:R-:W-:Y:S02]  /*1bc30*/  IMAD.X R137, R14, 0x1, R7, P5 ;  /* 0x000000010e897824 */ /* 0x000fe400028e0607 */
[----:B------:R-:W4:Y:S01]  /*1bc40*/  LDL R14, [R1+0x12b4] ;  /* 0x0012b400010e7983 */ /* 0x000f220000100800 */
[----:B------:R-:W-:Y:S02]  /*1bc50*/  SEL R13, R138, R74, !P2 ;  /* 0x0000004a8a0d7207 */ /* 0x000fe40005000000 */
[----:B------:R-:W-:-:S03]  /*1bc60*/  PRMT R142, RZ, 0x7610, R142 ;  /* 0x00007610ff8e7816 */ /* 0x000fc6000000008e */
[----:B------:R-:W-:Y:S01]  /*1bc70*/  IMAD R13, R13, UR5, RZ ;  /* 0x000000050d0d7c24 */ /* 0x000fe2000f8e02ff */
[----:B------:R-:W-:Y:S01]  /*1bc80*/  PRMT R141, RZ, 0x7610, R141 ;  /* 0x00007610ff8d7816 */ /* 0x000fe2000000008d */
[----:B------:R-:W1:Y:S01]  /*1bc90*/  LDCU UR5, c[0x0][0x3b0] ;  /* 0x00007600ff0577ac */ /* 0x000e620008000800 */
[----:B------:R0:W3:Y:S02]  /*1bca0*/  @P6 LDG.E.U8 R142, desc[UR20][R16.64] ;  /* 0x00000014108e6981 */ /* 0x0000e4000c1e1100 */
[----:B------:R-:W-:Y:S02]  /*1bcb0*/  SHF.R.S32.HI R15, RZ, 0x1f, R13 ;  /* 0x0000001fff0f7819 */ /* 0x000fe4000001140d */
[----:B------:R-:W-:Y:S01]  /*1bcc0*/  IADD3 R12, P4, PT, R13, R11, RZ ;  /* 0x0000000b0d0c7210 */ /* 0x000fe20007f9e0ff */
[----:B0-----:R-:W-:Y:S02]  /*1bcd0*/  @P0 IMAD.MOV.U32 R16, RZ, RZ, R5 ;  /* 0x000000ffff100224 */ /* 0x001fe400078e0005 */
[----:B------:R-:W-:-:S02]  /*1bce0*/  @P0 IMAD.MOV.U32 R17, RZ, RZ, R137 ;  /* 0x000000ffff110224 */ /* 0x000fc400078e0089 */
[----:B------:R-:W-:Y:S04]  /*1bcf0*/  STL [R1+0x9fc], R12 ;  /* 0x0009fc0c01007387 */ /* 0x000fe80000100800 */
[----:B------:R0:W-:Y:S04]  /*1bd00*/  STL [R1+0x980], R137 ;  /* 0x0009808901007387 */ /* 0x0001e80000100800 */
[----:B------:R1:W3:Y:S04]  /*1bd10*/  @P0 LDG.E.U8 R141, desc[UR20][R16.64] ;  /* 0x00000014108d0981 */ /* 0x0002e8000c1e1100 */
[----:B0-----:R-:W3:Y:S04]  /*1bd20*/  LDL.LU R137, [R1+0x1498] ;  /* 0x0014980001897983 */ /* 0x001ee80000300800 */
[----:B------:R-:W3:Y:S01]  /*1bd30*/  LDL R5, [R1+0x12d0] ;  /* 0x0012d00001057983 */ /* 0x000ee20000100800 */
[----:B------:R-:W-:Y:S01]  /*1bd40*/  PRMT R139, RZ, 0x7610, R139 ;  /* 0x00007610ff8b7816 */ /* 0x000fe2000000008b */
[----:B------:R-:W-:Y:S01]  /*1bd50*/  @!P3 IMAD.MOV R77, RZ, RZ, -R77 ;  /* 0x000000ffff4db224 */ /* 0x000fe200078e0a4d */
[----:B--2---:R-:W-:-:S02]  /*1bd60*/  ISETP.GE.AND P3, PT, R6, RZ, PT ;  /* 0x000000ff0600720c */ /* 0x004fc40003f66270 */
[----:B----4-:R-:W-:Y:S01]  /*1bd70*/  ISETP.GE.AND P5, PT, R14, RZ, PT ;  /* 0x000000ff0e00720c */ /* 0x010fe20003fa6270 */
[----:B------:R-:W-:-:S04]  /*1bd80*/  IMAD.X R14, R15, 0x1, R9, P4 ;  /* 0x000000010f0e7824 */ /* 0x000fc800020e0609 */
[----:B-1----:R-:W-:Y:S01]  /*1bd90*/  @P6 IMAD.MOV.U32 R17, RZ, RZ, R14 ;  /* 0x000000ffff116224 */ /* 0x002fe200078e000e */
[----:B------:R0:W-:Y:S04]  /*1bda0*/  STL [R1+0x9f8], R14 ;  /* 0x0009f80e01007387 */ /* 0x0001e80000100800 */
[----:B------:R-:W2:Y:S01]  /*1bdb0*/  LDL R6, [R1+0x12cc] ;  /* 0x0012cc0001067983 */ /* 0x000ea20000100800 */
[----:B0-----:R-:W-:-:S05]  /*1bdc0*/  IADD3 R14, P4, PT, R13, R10, RZ ;  /* 0x0000000a0d0e7210 */ /* 0x001fca0007f9e0ff */
[----:B------:R-:W-:Y:S01]  /*1bdd0*/  IMAD.X R15, R15, 0x1, R7, P4 ;  /* 0x000000010f0f7824 */ /* 0x000fe200020e0607 */
[----:B------:R-:W-:Y:S01]  /*1bde0*/  STL [R1+0xa04], R14 ;  /* 0x000a040e01007387 */ /* 0x000fe20000100800 */
[----:B---3--:R-:W-:-:S03]  /*1bdf0*/  ISETP.GE.AND P4, PT, R136, RZ, PT ;  /* 0x000000ff8800720c */ /* 0x008fc60003f86270 */
[----:B------:R-:W3:Y:S04]  /*1be00*/  LDL R136, [R1+0x12c8] ;  /* 0x0012c80001887983 */ /* 0x000ee80000100800 */
[----:B------:R0:W-:Y:S04]  /*1be10*/  STL [R1+0xa00], R15 ;  /* 0x000a000f01007387 */ /* 0x0001e80000100800 */
[----:B------:R-:W4:Y:S04]  /*1be20*/  @P0 LDG.E.U8 R139, desc[UR20][R14.64] ;  /* 0x000000140e8b0981 */ /* 0x000f28000c1e1100 */
[----:B0-----:R-:W2:Y:S01]  /*1be30*/  LDL R15, [R1+0x1294] ;  /* 0x00129400010f7983 */ /* 0x001ea20000100800 */
[----:B------:R-:W-:Y:S01]  /*1be40*/  @P6 IMAD.MOV.U32 R16, RZ, RZ, R12 ;  /* 0x000000ffff106224 */ /* 0x000fe200078e000c */
[----:B------:R-:W-:-:S02]  /*1be50*/  SEL R12, R138, R73, !P2 ;  /* 0x000000498a0c7207 */ /* 0x000fc40005000000 */
[----:B------:R-:W-:-:S03]  /*1be60*/  PRMT R140, RZ, 0x7610, R140 ;  /* 0x00007610ff8c7816 */ /* 0x000fc6000000008c */
[----:B------:R-:W-:Y:S02]  /*1be70*/  IMAD R12, R12, UR6, RZ ;  /* 0x000000060c0c7c24 */ /* 0x000fe4000f8e02ff */
[----:B------:R-:W-:Y:S01]  /*1be80*/  @!P5 IMAD.MOV R76, RZ, RZ, -R76 ;  /* 0x000000ffff4cd224 */ /* 0x000fe200078e0a4c */
[----:B------:R0:W3:Y:S01]  /*1be90*/  @P6 LDG.E.U8 R140, desc[UR20][R16.64] ;  /* 0x00000014108c6981 */ /* 0x0000e2000c1e1100 */
[----:B------:R-:W-:Y:S02]  /*1bea0*/  PRMT R74, RZ, 0x7610, R74 ;  /* 0x00007610ff4a7816 */ /* 0x000fe4000000004a */
[----:B------:R-:W-:Y:S01]  /*1beb0*/  SEL R47, R138, R47, !P2 ;  /* 0x0000002f8a2f7207 */ /* 0x000fe20005000000 */
[----:B------:R-:W-:Y:S01]  /*1bec0*/  @!P4 IMAD.MOV R79, RZ, RZ, -R79 ;  /* 0x000000ffff4fc224 */ /* 0x000fe200078e0a4f */
[----:B------:R-:W-:Y:S01]  /*1bed0*/  SHF.R.S32.HI R13, RZ, 0x1f, R12 ;  /* 0x0000001fff0d7819 */ /* 0x000fe2000001140c */
[----:B------:R-:W-:Y:S01]  /*1bee0*/  @!P3 IMAD.MOV R78, RZ, RZ, -R78 ;  /* 0x000000ffff4eb224 */ /* 0x000fe200078e0a4e */
[----:B------:R-:W-:Y:S01]  /*1bef0*/  PRMT R73, RZ, 0x7610, R73 ;  /* 0x00007610ff497816 */ /* 0x000fe20000000049 */
[----:B------:R-:W1:Y:S01]  /*1bf00*/  LDCU UR6, c[0x0][0x3b0] ;  /* 0x00007600ff0677ac */ /* 0x000e620008000800 */
[----:B0-----:R-:W-:-:S05]  /*1bf10*/  IADD3 R16, P5, PT, R12, R11, RZ ;  /* 0x0000000b0c107210 */ /* 0x001fca0007fbe0ff */
[----:B------:R-:W-:Y:S02]  /*1bf20*/  IMAD.X R17, R13, 0x1, R9, P5 ;  /* 0x000000010d117824 */ /* 0x000fe400028e0609 */
[----:B------:R-:W-:Y:S01]  /*1bf30*/  @P6 IMAD.MOV.U32 R14, RZ, RZ, R16 ;  /* 0x000000ffff0e6224 */ /* 0x000fe200078e0010 */
[----:B------:R-:W-:Y:S01]  /*1bf40*/  ISETP.GE.AND P3, PT, R5, RZ, PT ;  /* 0x000000ff0500720c */ /* 0x000fe20003f66270 */
[----:B------:R0:W-:Y:S04]  /*1bf50*/  STL [R1+0xa7c], R16 ;  /* 0x000a7c1001007387 */ /* 0x0001e80000100800 */
[----:B------:R0:W-:Y:S01]  /*1bf60*/  STL [R1+0xa78], R17 ;  /* 0x000a781101007387 */ /* 0x0001e20000100800 */
[----:B------:R-:W-:Y:S02]  /*1bf70*/  PRMT R72, RZ, 0x7610, R72 ;  /* 0x00007610ff487816 */ /* 0x000fe40000000048 */
[----:B--2---:R-:W-:Y:S01]  /*1bf80*/  ISETP.GE.AND P5, PT, R15, RZ, PT ;  /* 0x000000ff0f00720c */ /* 0x004fe20003fa6270 */
[----:B------:R-:W-:-:S05]  /*1bf90*/  @P6 IMAD.MOV.U32 R15, RZ, RZ, R17 ;  /* 0x000000ffff0f6224 */ /* 0x000fca00078e0011 */
[----:B------:R2:W4:Y:S02]  /*1bfa0*/  @P6 LDG.E.U8 R74, desc[UR20][R14.64] ;  /* 0x000000140e4a6981 */ /* 0x000524000c1e1100 */
[----:B--2---:R-:W-:Y:S01]  /*1bfb0*/  IADD3 R15, P4, PT, R12, R10, RZ ;  /* 0x0000000a0c0f7210 */ /* 0x004fe20007f9e0ff */
[----:B------:R-:W-:Y:S01]  /*1bfc0*/  IMAD R12, R47, UR4, RZ ;  /* 0x000000042f0c7c24 */ /* 0x000fe2000f8e02ff */
[----:B------:R-:W2:Y:S03]  /*1bfd0*/  LDCU UR4, c[0x0][0x3b0] ;  /* 0x00007600ff0477ac */ /* 0x000ea60008000800 */
[----:B------:R-:W-:Y:S02]  /*1bfe0*/  @!P5 IMAD.MOV R80, RZ, RZ, -R80 ;  /* 0x000000ffff50d224 */ /* 0x000fe400078e0a50 */
[----:B------:R-:W-:Y:S01]  /*1bff0*/  IMAD.X R13, R13, 0x1, R7, P4 ;  /* 0x000000010d0d7824 */ /* 0x000fe200020e0607 */
[----:B------:R-:W-:-:S02]  /*1c000*/  SHF.R.S32.HI R14, RZ, 0x1f, R12 ;  /* 0x0000001fff0e7819 */ /* 0x000fc4000001140c */
[----:B------:R-:W-:Y:S01]  /*1c010*/  IADD3 R5, P5, PT, R12, R11, RZ ;  /* 0x0000000b0c057210 */ /* 0x000fe20007fbe0ff */
[----:B0-----:R-:W-:Y:S01]  /*1c020*/  @P0 IMAD.MOV.U32 R16, RZ, RZ, R15 ;  /* 0x000000ffff100224 */ /* 0x001fe200078e000f */
[----:B------:R-:W-:Y:S01]  /*1c030*/  ISETP.GE.AND P4, PT, R6, RZ, PT ;  /* 0x000000ff0600720c */ /* 0x000fe20003f86270 */
[----:B------:R-:W-:Y:S02]  /*1c040*/  @P0 IMAD.MOV.U32 R17, RZ, RZ, R13 ;  /* 0x000000ffff110224 */ /* 0x000fe400078e000d */
[----:B------:R-:W-:-:S03]  /*1c050*/  IMAD.X R6, R14, 0x1, R9, P5 ;  /* 0x000000010e067824 */ /* 0x000fc600028e0609 */
[----:B------:R0:W4:Y:S04]  /*1c060*/  @P0 LDG.E.U8 R73, desc[UR20][R16.64] ;  /* 0x0000001410490981 */ /* 0x000128000c1e1100 */
[----:B------:R-:W-:Y:S01]  /*1c070*/  STL [R1+0xa84], R15 ;  /* 0x000a840f01007387 */ /* 0x000fe20000100800 */
[----:B0-----:R-:W-:Y:S02]  /*1c080*/  @P6 IMAD.MOV.U32 R16, RZ, RZ, R5 ;  /* 0x000000ffff106224 */ /* 0x001fe400078e0005 */
[----:B------:R-:W-:Y:S01]  /*1c090*/  @P6 IMAD.MOV.U32 R17, RZ, RZ, R6 ;  /* 0x000000ffff116224 */ /* 0x000fe200078e0006 */
[----:B------:R0:W-:Y:S04]  /*1c0a0*/  STL [R1+0xa80], R13 ;  /* 0x000a800d01007387 */ /* 0x0001e80000100800 */
[----:B------:R0:W-:Y:S04]  /*1c0b0*/  STL [R1+0x2f0], R5 ;  /* 0x0002f00501007387 */ /* 0x0001e80000100800 */
[----:B------:R0:W-:Y:S04]  /*1c0c0*/  STL [R1+0x2ec], R6 ;  /* 0x0002ec0601007387 */ /* 0x0001e80000100800 */
[----:B------:R0:W4:Y:S04]  /*1c0d0*/  @P6 LDG.E.U8 R72, desc[UR20][R16.64] ;  /* 0x0000001410486981 */ /* 0x000128000c1e1100 */
[----:B------:R-:W4:Y:S04]  /*1c0e0*/  LDL R16, [R1+0x12dc] ;  /* 0x0012dc0001107983 */ /* 0x000f280000100800 */
[----:B------:R-:W4:Y:S01]  /*1c0f0*/  LDL R17, [R1+0x12e8] ;  /* 0x0012e80001117983 */ /* 0x000f220000100800 */
[----:B------:R-:W-:Y:S01]  /*1c100*/  @!P3 IMAD.MOV R81, RZ, RZ, -R81 ;  /* 0x000000ffff51b224 */ /* 0x000fe200078e0a51 */
[----:B---3--:R-:W-:-:S02]  /*1c110*/  ISETP.GE.AND P3, PT, R136, RZ, PT ;  /* 0x000000ff8800720c */ /* 0x008fc40003f66270 */
[----:B0-----:R-:W-:Y:S01]  /*1c120*/  SEL R13, R138, R57, !P2 ;  /* 0x000000398a0d7207 */ /* 0x001fe20005000000 */
[----:B------:R-:W-:Y:S01]  /*1c130*/  @!P4 IMAD.MOV R82, RZ, RZ, -R82 ;  /* 0x000000ffff52c224 */ /* 0x000fe200078e0a52 */
[----:B------:R-:W-:-:S03]  /*1c140*/  IADD3 R5, P5, PT, R12, R10, RZ ;  /* 0x0000000a0c057210 */ /* 0x000fc60007fbe0ff */
[----:B--2---:R-:W-:-:S06]  /*1c150*/  IMAD R13, R13, UR4, RZ ;  /* 0x000000040d0d7c24 */ /* 0x004fcc000f8e02ff */
[----:B------:R-:W-:Y:S01]  /*1c160*/  @!P3 IMAD.MOV R83, RZ, RZ, -R83 ;  /* 0x000000ffff53b224 */ /* 0x000fe200078e0a53 */
[----:B------:R-:W-:Y:S01]  /*1c170*/  SHF.R.S32.HI R15, RZ, 0x1f, R13 ;  /* 0x0000001fff0f7819 */ /* 0x000fe2000001140d */
[----:B------:R-:W-:Y:S01]  /*1c180*/  IMAD.X R136, R14, 0x1, R7, P5 ;  /* 0x000000010e887824 */ /* 0x000fe200028e0607 */
[----:B------:R-:W-:Y:S02]  /*1c190*/  IADD3 R6, P4, PT, R13, R11, RZ ;  /* 0x0000000b0d067210 */ /* 0x000fe40007f9e0ff */
[----:B------:R-:W-:Y:S02]  /*1c1a0*/  PRMT R68, RZ, 0x7610, R68 ;  /* 0x00007610ff447816 */ /* 0x000fe40000000044 */
[----:B------:R-:W-:Y:S01]  /*1c1b0*/  PRMT R67, RZ, 0x7610, R67 ;  /* 0x00007610ff437816 */ /* 0x000fe20000000043 */
[----:B------:R-:W-:Y:S01]  /*1c1c0*/  IMAD.X R14, R15, 0x1, R9, P4 ;  /* 0x000000010f0e7824 */ /* 0x000fe200020e0609 */
[----:B------:R0:W-:Y:S01]  /*1c1d0*/  STL [R1+0x2f8], R5 ;  /* 0x0002f80501007387 */ /* 0x0001e20000100800 */
[----:B------:R-:W-:Y:S01]  /*1c1e0*/  SEL R12, R138, R65, !P2 ;  /* 0x000000418a0c7207 */ /* 0x000fe20005000000 */
[----:B------:R-:W2:Y:S02]  /*1c1f0*/  LDCU UR4, c[0x0][0x3b0] ;  /* 0x00007600ff0477ac */ /* 0x000ea40008000800 */
[----:B------:R3:W-:Y:S04]  /*1c200*/  STL [R1+0x370], R6 ;  /* 0x0003700601007387 */ /* 0x0007e80000100800 */
[----:B------:R-:W-:Y:S01]  /*1c210*/  STL [R1+0x2f4], R136 ;  /* 0x0002f48801007387 */ /* 0x000fe20000100800 */
[----:B----4-:R-:W-:Y:S01]  /*1c220*/  ISETP.GE.AND P3, PT, R16, RZ, PT ;  /* 0x000000ff1000720c */ /* 0x010fe20003f66270 */
[----:B------:R-:W-:-:S02]  /*1c230*/  @P0 IMAD.MOV.U32 R16, RZ, RZ, R5 ;  /* 0x000000ffff100224 */ /* 0x000fc400078e0005 */
[----:B0-----:R-:W4:Y:S01]  /*1c240*/  LDL R5, [R1+0x12f8] ;  /* 0x0012f80001057983 */ /* 0x001f220000100800 */
[----:B------:R-:W-:Y:S01]  /*1c250*/  ISETP.GE.AND P4, PT, R17, RZ, PT ;  /* 0x000000ff1100720c */ /* 0x000fe20003f86270 */
[----:B------:R-:W-:-:S05]  /*1c260*/  @P0 IMAD.MOV.U32 R17, RZ, RZ, R136 ;  /* 0x000000ffff110224 */ /* 0x000fca00078e0088 */
[----:B------:R0:W2:Y:S03]  /*1c270*/  @P0 LDG.E.U8 R68, desc[UR20][R16.64] ;  /* 0x0000001410440981 */ /* 0x0000a6000c1e1100 */
[----:B------:R-:W-:Y:S01]  /*1c280*/  @!P3 IMAD.MOV R85, RZ, RZ, -R85 ;  /* 0x000000ffff55b224 */ /* 0x000fe200078e0a55 */
[----:B------:R-:W-:Y:S01]  /*1c290*/  IADD3 R13, P3, PT, R13, R10, RZ ;  /* 0x0000000a0d0d7210 */ /* 0x000fe20007f7e0ff */
[----:B------:R1:W-:Y:S01]  /*1c2a0*/  STL [R1+0x36c], R14 ;  /* 0x00036c0e01007387 */ /* 0x0003e20000100800 */
[----:B0-----:R-:W-:Y:S02]  /*1c2b0*/  @P6 IMAD.MOV.U32 R16, RZ, RZ, R6 ;  /* 0x000000ffff106224 */ /* 0x001fe400078e0006 */
[----:B------:R-:W-:Y:S01]  /*1c2c0*/  @P6 IMAD.MOV.U32 R17, RZ, RZ, R14 ;  /* 0x000000ffff116224 */ /* 0x000fe200078e000e */
[----:B---3--:R-:W3:Y:S04]  /*1c2d0*/  LDL R6, [R1+0x130c] ;  /* 0x00130c0001067983 */ /* 0x008ee80000100800 */
[----:B------:R0:W2:Y:S04]  /*1c2e0*/  @P6 LDG.E.U8 R67, desc[UR20][R16.64] ;  /* 0x0000001410436981 */ /* 0x0000a8000c1e1100 */
[----:B------:R-:W2:Y:S01]  /*1c2f0*/  LDL R16, [R1+0x12fc] ;  /* 0x0012fc0001107983 */ /* 0x000ea20000100800 */
[----:B0-----:R-:W-:-:S03]  /*1c300*/  IMAD.X R17, R15, 0x1, R7, P3 ;  /* 0x000000010f117824 */ /* 0x001fc600018e0607 */
[----:B------:R-:W-:Y:S04]  /*1c310*/  STL [R1+0x378], R13 ;  /* 0x0003780d01007387 */ /* 0x000fe80000100800 */
[----:B------:R-:W3:Y:S01]  /*1c320*/  LDL R15, [R1+0x1300] ;  /* 0x00130000010f7983 */ /* 0x000ee20000100800 */
[----:B------:R-:W-:Y:S01]  /*1c330*/  IMAD R12, R12, UR5, RZ ;  /* 0x000000050c0c7c24 */ /* 0x000fe2000f8e02ff */
[----:B------:R-:W-:Y:S01]  /*1c340*/  PRMT R65, RZ, 0x7610, R65 ;  /* 0x00007610ff417816 */ /* 0x000fe20000000041 */
[----:B------:R-:W-:Y:S01]  /*1c350*/  @!P4 IMAD.MOV R84, RZ, RZ, -R84 ;  /* 0x000000ffff54c224 */ /* 0x000fe200078e0a54 */
[----:B------:R-:W-:Y:S01]  /*1c360*/  PRMT R64, RZ, 0x7610, R64 ;  /* 0x00007610ff407816 */ /* 0x000fe20000000040 */
[----:B------:R-:W0:Y:S01]  /*1c370*/  LDCU UR5, c[0x0][0x3b0] ;  /* 0x00007600ff0577ac */ /* 0x000e220008000800 */
[----:B-1----:R-:W-:-:S02]  /*1c380*/  SHF.R.S32.HI R14, RZ, 0x1f, R12 ;  /* 0x0000001fff0e7819 */ /* 0x002fc4000001140c */
[----:B------:R-:W-:-:S05]  /*1c390*/  IADD3 R136, P4, PT, R12, R11, RZ ;  /* 0x0000000b0c887210 */ /* 0x000fca0007f9e0ff */
[----:B------:R-:W-:Y:S04]  /*1c3a0*/  STL [R1+0x3f0], R136 ;  /* 0x0003f08801007387 */ /* 0x000fe80000100800 */
[----:B------:R1:W-:Y:S01]  /*1c3b0*/  STL [R1+0x374], R17 ;  /* 0x0003741101007387 */ /* 0x0003e20000100800 */
[----:B--2---:R-:W-:Y:S01]  /*1c3c0*/  ISETP.GE.AND P3, PT, R16, RZ, PT ;  /* 0x000000ff1000720c */ /* 0x004fe20003f66270 */
[----:B------:R-:W-:-:S05]  /*1c3d0*/  @P0 IMAD.MOV.U32 R16, RZ, RZ, R13 ;  /* 0x000000ffff100224 */ /* 0x000fca00078e000d */
[----:B------:R2:W4:Y:S01]  /*1c3e0*/  @P0 LDG.E.U8 R65, desc[UR20][R16.64] ;  /* 0x0000001410410981 */ /* 0x000522000c1e1100 */
[----:B---3--:R-:W-:Y:S01]  /*1c3f0*/  ISETP.GE.AND P5, PT, R15, RZ, PT ;  /* 0x000000ff0f00720c */ /* 0x008fe20003fa6270 */
[----:B------:R-:W-:Y:S02]  /*1c400*/  IMAD.X R15, R14, 0x1, R9, P4 ;  /* 0x000000010e0f7824 */ /* 0x000fe400020e0609 */
[----:B--2---:R-:W-:Y:S02]  /*1c410*/  @P6 IMAD.MOV.U32 R16, RZ, RZ, R136 ;  /* 0x000000ffff106224 */ /* 0x004fe400078e0088 */
[----:B-1----:R-:W-:Y:S01]  /*1c420*/  @P6 IMAD.MOV.U32 R17, RZ, RZ, R15 ;  /* 0x000000ffff116224 */ /* 0x002fe200078e000f */
[----:B------:R1:W-:Y:S04]  /*1c430*/  STL [R1+0x3ec], R15 ;  /* 0x0003ec0f01007387 */ /* 0x0003e80000100800 */
[----:B------:R-:W2:Y:S04]  /*1c440*/  LDL.LU R136, [R1+0x1494] ;  /* 0x0014940001887983 */ /* 0x000ea80000300800 */
[----:B------:R3:W2:Y:S04]  /*1c450*/  @P6 LDG.E.U8 R64, desc[UR20][R16.64] ;  /* 0x0000001410406981 */ /* 0x0006a8000c1e1100 */
[----:B------:R-:W2:Y:S01]  /*1c460*/  LDL R17, [R1+0x1318] ;  /* 0x0013180001117983 */ /* 0x000ea20000100800 */
[----:B------:R-:W-:Y:S01]  /*1c470*/  SEL R13, R138, R75, !P2 ;  /* 0x0000004b8a0d7207 */ /* 0x000fe20005000000 */
[----:B------:R-:W-:Y:S01]  /*1c480*/  @!P3 IMAD.MOV R86, RZ, RZ, -R86 ;  /* 0x000000ffff56b224 */ /* 0x000fe200078e0a56 */
[----:B-1----:R-:W-:Y:S01]  /*1c490*/  IADD3 R15, P3, PT, R12, R10, RZ ;  /* 0x0000000a0c0f7210 */ /* 0x002fe20007f7e0ff */
[----:B------:R-:W-:Y:S01]  /*1c4a0*/  @!P5 IMAD.MOV R87, RZ, RZ, -R87 ;  /* 0x000000ffff57d224 */ /* 0x000fe200078e0a57 */
[----:B------:R-:W2:Y:S01]  /*1c4b0*/  LDL R75, [R1+0x1330] ;  /* 0x00133000014b7983 */ /* 0x000ea20000100800 */
[----:B------:R-:W-:-:S02]  /*1c4c0*/  IMAD R13, R13, UR4, RZ ;  /* 0x000000040d0d7c24 */ /* 0x000fc4000f8e02ff */
[----:B------:R-:W-:Y:S01]  /*1c4d0*/  IMAD.X R14, R14, 0x1, R7, P3 ;  /* 0x000000010e0e7824 */ /* 0x000fe200018e0607 */
[----:B------:R1:W-:Y:S01]  /*1c4e0*/  STL [R1+0x3f8], R15 ;  /* 0x0003f80f01007387 */ /* 0x0003e20000100800 */
[----:B----4-:R-:W-:Y:S02]  /*1c4f0*/  ISETP.GE.AND P4, PT, R5, RZ, PT ;  /* 0x000000ff0500720c */ /* 0x010fe40003f86270 */
[----:B---3--:R-:W-:Y:S02]  /*1c500*/  IADD3 R16, P5, PT, R13, R11, RZ ;  /* 0x0000000b0d107210 */ /* 0x008fe40007fbe0ff */
[----:B------:R-:W-:Y:S02]  /*1c510*/  SHF.R.S32.HI R12, RZ, 0x1f, R13 ;  /* 0x0000001fff0c7819 */ /* 0x000fe4000001140d */
[----:B------:R-:W-:Y:S02]  /*1c520*/  PRMT R60, RZ, 0x7610, R60 ;  /* 0x00007610ff3c7816 */ /* 0x000fe4000000003c */
[----:B------:R-:W-:-:S02]  /*1c530*/  PRMT R59, RZ, 0x7610, R59 ;  /* 0x00007610ff3b7816 */ /* 0x000fc4000000003b */
[----:B------:R-:W-:Y:S01]  /*1c540*/  SEL R80, R138, R80, !P2 ;  /* 0x000000508a507207 */ /* 0x000fe20005000000 */
[----:B------:R-:W-:Y:S01]  /*1c550*/  STL [R1+0x48c], R16 ;  /* 0x00048c1001007387 */ /* 0x000fe20000100800 */
[----:B------:R-:W-:Y:S02]  /*1c560*/  PRMT R57, RZ, 0x7610, R57 ;  /* 0x00007610ff397816 */ /* 0x000fe40000000039 */
[----:B------:R-:W-:Y:S02]  /*1c570*/  PRMT R56, RZ, 0x7610, R56 ;  /* 0x00007610ff387816 */ /* 0x000fe40000000038 */
[-C--:B-1----:R-:W-:Y:S01]  /*1c580*/  @P0 LOP3.LUT R15, R15, R14.reuse, RZ, 0x3c, !PT ;  /* 0x0000000e0f0f0212 */ /* 0x082fe200078e3cff */
[----:B------:R1:W-:Y:S01]  /*1c590*/  STL [R1+0x3f4], R14 ;  /* 0x0003f40e01007387 */ /* 0x0003e20000100800 */
[----:B------:R-:W-:Y:S01]  /*1c5a0*/  IMAD.X R5, R12, 0x1, R9, P5 ;  /* 0x000000010c057824 */ /* 0x000fe200028e0609 */
[----:B------:R-:W3:Y:S01]  /*1c5b0*/  LDCU UR4, c[0x0][0x3b0] ;  /* 0x00007600ff0477ac */ /* 0x000ee20008000800 */
[----:B-1----:R-:W-:-:S04]  /*1c5c0*/  @P0 LOP3.LUT R14, R15, R14, RZ, 0x3c, !PT ;  /* 0x0000000e0f0e0212 */ /* 0x002fc800078e3cff */
[----:B------:R-:W-:Y:S01]  /*1c5d0*/  @P0 LOP3.LUT R15, R15, R14, RZ, 0x3c, !PT ;  /* 0x0000000e0f0f0212 */ /* 0x000fe200078e3cff */
[----:B------:R-:W-:Y:S01]  /*1c5e0*/  @!P4 IMAD.MOV R88, RZ, RZ, -R88 ;  /* 0x000000ffff58c224 */ /* 0x000fe200078e0a58 */
[----:B------:R-:W-:-:S03]  /*1c5f0*/  IADD3 R13, P4, PT, R13, R10, RZ ;  /* 0x0000000a0d0d7210 */ /* 0x000fc60007f9e0ff */
[----:B------:R1:W4:Y:S01]  /*1c600*/  @P0 LDG.E.U8 R60, desc[UR20][R14.64] ;  /* 0x000000140e3c0981 */ /* 0x000322000c1e1100 */
[----:B------:R-:W-:-:S03]  /*1c610*/  ISETP.GE.AND P5, PT, R6, RZ, PT ;  /* 0x000000ff0600720c */ /* 0x000fc60003fa6270 */
[----:B------:R-:W3:Y:S01]  /*1c620*/  LDL.LU R6, [R1+0x1490] ;  /* 0x0014900001067983 */ /* 0x000ee20000300800 */
[----:B-1----:R-:W-:Y:S02]  /*1c630*/  @P6 IMAD.MOV.U32 R14, RZ, RZ, R16 ;  /* 0x000000ffff0e6224 */ /* 0x002fe400078e0010 */
[----:B------:R-:W-:Y:S01]  /*1c640*/  @P6 IMAD.MOV.U32 R15, RZ, RZ, R5 ;  /* 0x000000ffff0f6224 */ /* 0x000fe200078e0005 */
[----:B------:R-:W-:Y:S04]  /*1c650*/  STL [R1+0x488], R5 ;  /* 0x0004880501007387 */ /* 0x000fe80000100800 */
[----:B------:R1:W3:Y:S04]  /*1c660*/  @P6 LDG.E.U8 R59, desc[UR20][R14.64] ;  /* 0x000000140e3b6981 */ /* 0x0002e8000c1e1100 */
[----:B------:R-:W-:Y:S04]  /*1c670*/  STL [R1+0x494], R13 ;  /* 0x0004940d01007387 */ /* 0x000fe80000100800 */
[----:B------:R-:W3:Y:S01]  /*1c680*/  LDL R16, [R1+0x133c] ;  /* 0x00133c0001107983 */ /* 0x000ee20000100800 */
[----:B-1----:R-:W-:-:S02]  /*1c690*/  IMAD.X R14, R12, 0x1, R7, P4 ;  /* 0x000000010c0e7824 */ /* 0x002fc400020e0607 */
[----:B0-----:R-:W-:Y:S02]  /*1c6a0*/  IMAD R12, R80, UR5, RZ ;  /* 0x00000005500c7c24 */ /* 0x001fe4000f8e02ff */
[----:B------:R-:W-:Y:S01]  /*1c6b0*/  @!P5 IMAD.MOV R89, RZ, RZ, -R89 ;  /* 0x000000ffff59d224 */ /* 0x000fe200078e0a59 */
[----:B------:R-:W-:Y:S01]  /*1c6c0*/  PRMT R54, RZ, 0x7610, R54 ;  /* 0x00007610ff367816 */ /* 0x000fe20000000036 */
[----:B------:R-:W-:Y:S01]  /*1c6d0*/  @P0 IMAD.MOV.U32 R15, RZ, RZ, R14 ;  /* 0x000000ffff0f0224 */ /* 0x000fe200078e000e */
[----:B------:R0:W-:Y:S01]  /*1c6e0*/  STL [R1+0x490], R14 ;  /* 0x0004900e01007387 */ /* 0x0001e20000100800 */
[----:B------:R-:W-:Y:S02]  /*1c6f0*/  IADD3 R80, P5, PT, R12, R11, RZ ;  /* 0x0000000b0c507210 */ /* 0x000fe40007fbe0ff */
[----:B------:R-:W-:Y:S01]  /*1c700*/  SEL R84, R138, R84, !P2 ;  /* 0x000000548a547207 */ /* 0x000fe20005000000 */
[----:B------:R-:W1:Y:S01]  /*1c710*/  LDCU UR5, c[0x0][0x3b0] ;  /* 0x00007600ff0577ac */ /* 0x000e620008000800 */
[----:B0-----:R-:W-:Y:S01]  /*1c720*/  @P0 IMAD.MOV.U32 R14, RZ, RZ, R13 ;  /* 0x000000ffff0e0224 */ /* 0x001fe200078e000d */
[----:B------:R-:W-:-:S04]  /*1c730*/  SHF.R.S32.HI R13, RZ, 0x1f, R12 ;  /* 0x0000001fff0d7819 */ /* 0x000fc8000001140c */
[----:B------:R0:W3:Y:S04]  /*1c740*/  @P0 LDG.E.U8 R57, desc[UR20][R14.64] ;  /* 0x000000140e390981 */ /* 0x0000e8000c1e1100 */
[----:B------:R-:W3:Y:S01]  /*1c750*/  LDL R14, [R1+0x1328] ;  /* 0x00132800010e7983 */ /* 0x000ee20000100800 */
[----:B--2---:R-:W-:-:S13]  /*1c760*/  ISETP.GE.AND P3, PT, R17, RZ, PT ;  /* 0x000000ff1100720c */ /* 0x004fda0003f66270 */
[----:B------:R-:W-:Y:S01]  /*1c770*/  @!P3 IMAD.MOV R90, RZ, RZ, -R90 ;  /* 0x000000ffff5ab224 */ /* 0x000fe200078e0a5a */
[----:B------:R-:W-:Y:S02]  /*1c780*/  IADD3 R17, P3, PT, R12, R10, RZ ;  /* 0x0000000a0c117210 */ /* 0x000fe40007f7e0ff */
[----:B------:R-:W2:Y:S01]  /*1c790*/  LDL R12, [R1+0x132c] ;  /* 0x00132c00010c7983 */ /* 0x000ea20000100800 */
[----:B------:R-:W-:-:S03]  /*1c7a0*/  ISETP.GE.AND P4, PT, R75, RZ, PT ;  /* 0x000000ff4b00720c */ /* 0x000fc60003f86270 */
[----:B------:R-:W4:Y:S01]  /*1c7b0*/  LDL R75, [R1+0x1348] ;  /* 0x00134800014b7983 */ /* 0x000f220000100800 */
[----:B0-----:R-:W-:-:S03]  /*1c7c0*/  IMAD.X R15, R13, 0x1, R9, P5 ;  /* 0x000000010d0f7824 */ /* 0x001fc600028e0609 */
[----:B------:R-:W-:Y:S04]  /*1c7d0*/  STL [R1+0x50c], R80 ;  /* 0x00050c5001007387 */ /* 0x000fe80000100800 */
[----:B------:R0:W-:Y:S02]  /*1c7e0*/  STL [R1+0x514], R17 ;  /* 0x0005141101007387 */ /* 0x0001e40000100800 */
[----:B------:R-:W-:Y:S02]  /*1c7f0*/  @!P4 IMAD.MOV R91, RZ, RZ, -R91 ;  /* 0x000000ffff5bc224 */ /* 0x000fe400078e0a5b */
[----:B------:R-:W-:Y:S01]  /*1c800*/  STL [R1+0x508], R15 ;  /* 0x0005080f01007387 */ /* 0x000fe20000100800 */
[----:B---3--:R-:W-:Y:S01]  /*1c810*/  ISETP.GE.AND P4, PT, R14, RZ, PT ;  /* 0x000000ff0e00720c */ /* 0x008fe20003f86270 */
[----:B------:R-:W-:-:S02]  /*1c820*/  IMAD.X R14, R13, 0x1, R7, P3 ;  /* 0x000000010d0e7824 */ /* 0x000fc400018e0607 */
[----:B------:R-:W-:-:S03]  /*1c830*/  @P6 IMAD.MOV.U32 R13, RZ, RZ, R15 ;  /* 0x000000ffff0d6224 */ /* 0x000fc600078e000f */
[----:B------:R3:W-:Y:S01]  /*1c840*/  STL [R1+0x510], R14 ;  /* 0x0005100e01007387 */ /* 0x0007e20000100800 */
[----:B--2---:R-:W-:Y:S01]  /*1c850*/  ISETP.GE.AND P5, PT, R12, RZ, PT ;  /* 0x000000ff0c00720c */ /* 0x004fe20003fa6270 */
[----:B------:R-:W-:-:S05]  /*1c860*/  @P6 IMAD.MOV.U32 R12, RZ, RZ, R80 ;  /* 0x000000ffff0c6224 */ /* 0x000fca00078e0050 */
[----:B------:R2:W4:Y:S02]  /*1c870*/  @P6 LDG.E.U8 R56, desc[UR20][R12.64] ;  /* 0x000000140c386981 */ /* 0x000524000c1e1100 */
[----:B--2---:R-:W-:Y:S02]  /*1c880*/  @P0 IMAD.MOV.U32 R12, RZ, RZ, R17 ;  /* 0x000000ffff0c0224 */ /* 0x004fe400078e0011 */
[----:B0-----:R-:W2:Y:S01]  /*1c890*/  LDL R17, [R1+0x1378] ;  /* 0x0013780001117983 */ /* 0x001ea20000100800 */
[----:B------:R-:W-:-:S05]  /*1c8a0*/  @P0 IMAD.MOV.U32 R13, RZ, RZ, R14 ;  /* 0x000000ffff0d0224 */ /* 0x000fca00078e000e */
[----:B------:R0:W2:Y:S01]  /*1c8b0*/  @P0 LDG.E.U8 R54, desc[UR20][R12.64] ;  /* 0x000000140c360981 */ /* 0x0000a2000c1e1100 */
[----:B------:R-:W-:Y:S02]  /*1c8c0*/  @!P4 IMAD.MOV R92, RZ, RZ, -R92 ;  /* 0x000000ffff5cc224 */ /* 0x000fe400078e0a5c */
[----:B------:R-:W-:Y:S02]  /*1c8d0*/  @!P5 IMAD.MOV R93, RZ, RZ, -R93 ;  /* 0x000000ffff5dd224 */ /* 0x000fe400078e0a5d */
[----:B0-----:R-:W-:Y:S01]  /*1c8e0*/  IMAD R12, R84, UR4, RZ ;  /* 0x00000004540c7c24 */ /* 0x001fe2000f8e02ff */
[----:B------:R-:W-:Y:S01]  /*1c8f0*/  PRMT R50, RZ, 0x7610, R50 ;  /* 0x00007610ff327816 */ /* 0x000fe20000000032 */
[----:B------:R-:W2:Y:S01]  /*1c900*/  LDL R84, [R1+0x1360] ;  /* 0x0013600001547983 */ /* 0x000ea20000100800 */
[----:B------:R-:W-:Y:S02]  /*1c910*/  ISETP.GE.AND P3, PT, R16, RZ, PT ;  /* 0x000000ff1000720c */ /* 0x000fe40003f66270 */
[----:B------:R-:W-:-:S02]  /*1c920*/  PRMT R49, RZ, 0x7610, R49 ;  /* 0x00007610ff317816 */ /* 0x000fc40000000031 */
[----:B------:R-:W-:Y:S02]  /*1c930*/  SHF.R.S32.HI R13, RZ, 0x1f, R12 ;  /* 0x0000001fff0d7819 */ /* 0x000fe4000001140c */
[C---:B---3--:R-:W-:Y:S02]  /*1c940*/  IADD3 R14, P4, PT, R12.reuse, R11, RZ ;  /* 0x0000000b0c0e7210 */ /* 0x048fe40007f9e0ff */
[----:B------:R-:W-:Y:S02]  /*1c950*/  IADD3 R80, P5, PT, R12, R10, RZ ;  /* 0x0000000a0c507210 */ /* 0x000fe40007fbe0ff */
[----:B------:R-:W-:Y:S01]  /*1c960*/  SEL R12, R138, R90, !P2 ;  /* 0x0000005a8a0c7207 */ /* 0x000fe20005000000 */
[----:B------:R-:W0:Y:S01]  /*1c970*/  LDCU UR4, c[0x0][0x3b0] ;  /* 0x00007600ff0477ac */ /* 0x000e220008000800 */
[----:B------:R-:W-:Y:S01]  /*1c980*/  IMAD.X R15, R13, 0x1, R9, P4 ;  /* 0x000000010d0f7824 */ /* 0x000fe200020e0609 */
[----:B------:R3:W-:Y:S04]  /*1c990*/  STL [R1+0x58c], R14 ;  /* 0x00058c0e01007387 */ /* 0x0007e80000100800 */
[----:B------:R-:W-:Y:S04]  /*1c9a0*/  STL [R1+0x594], R80 ;  /* 0x0005945001007387 */ /* 0x000fe80000100800 */
[----:B------:R-:W2:Y:S01]  /*1c9b0*/  LDL R16, [R1+0x135c] ;  /* 0x00135c0001107983 */ /* 0x000ea20000100800 */
[----:B----4-:R-:W-:-:S03]  /*1c9c0*/  ISETP.GE.AND P4, PT, R75, RZ, PT ;  /* 0x000000ff4b00720c */ /* 0x010fc60003f86270 */
[----:B------:R4:W-:Y:S01]  /*1c9d0*/  STL [R1+0x588], R15 ;  /* 0x0005880f01007387 */ /* 0x0009e20000100800 */
[----:B------:R-:W-:-:S03]  /*1c9e0*/  IMAD.X R13, R13, 0x1, R7, P5 ;  /* 0x000000010d0d7824 */ /* 0x000fc600028e0607 */
[----:B------:R-:W2:Y:S01]  /*1c9f0*/  LDL R75, [R1+0x13a8] ;  /* 0x0013a800014b7983 */ /* 0x000ea20000100800 */
[----:B-1----:R-:W-:-:S03]  /*1ca00*/  IMAD R12, R12, UR5, RZ ;  /* 0x000000050c0c7c24 */ /* 0x002fc6000f8e02ff */
[----:B------:R3:W2:Y:S04]  /*1ca10*/  @P6 LDG.E.U8 R50, desc[UR20][R14.64] ;  /* 0x000000140e326981 */ /* 0x0006a8000c1e1100 */
[----:B------:R1:W-:Y:S01]  /*1ca20*/  STL [R1+0x590], R13 ;  /* 0x0005900d01007387 */ /* 0x0003e20000100800 */
[----:B------:R-:W-:Y:S01]  /*1ca30*/  @!P3 IMAD.MOV R94, RZ, RZ, -R94 ;  /* 0x000000ffff5eb224 */ /* 0x000fe200078e0a5e */
[----:B------:R-:W0:Y:S01]  /*1ca40*/  LDCU UR5, c[0x0][0x3b0] ;  /* 0x00007600ff0577ac */ /* 0x000e220008000800 */
[----:B---3--:R-:W-:Y:S02]  /*1ca50*/  @P0 IMAD.MOV.U32 R14, RZ, RZ, R80 ;  /* 0x000000ffff0e0224 */ /* 0x008fe400078e0050 */
[----:B----4-:R-:W-:Y:S01]  /*1ca60*/  @P0 IMAD.MOV.U32 R15, RZ, RZ, R13 ;  /* 0x000000ffff0f0224 */ /* 0x010fe200078e000d */
[----:B-1----:R-:W-:-:S02]  /*1ca70*/  SHF.R.S32.HI R13, RZ, 0x1f, R12 ;  /* 0x0000001fff0d7819 */ /* 0x002fc4000001140c */
[----:B------:R-:W-:Y:S02]  /*1ca80*/  IADD3 R80, P5, PT, R12, R11, RZ ;  /* 0x0000000b0c507210 */ /* 0x000fe40007fbe0ff */
[----:B------:R1:W3:Y:S04]  /*1ca90*/  @P0 LDG.E.U8 R49, desc[UR20][R14.64] ;  /* 0x000000140e310981 */ /* 0x0002e8000c1e1100 */
[----:B------:R-:W-:Y:S01]  /*1caa0*/  STL [R1+0x60c], R80 ;  /* 0x00060c5001007387 */ /* 0x000fe20000100800 */
[----:B------:R-:W-:Y:S02]  /*1cab0*/  @!P4 IMAD.MOV R95, RZ, RZ, -R95 ;  /* 0x000000ffff5fc224 */ /* 0x000fe400078e0a5f */
[----:B-1----:R-:W-:-:S05]  /*1cac0*/  IMAD.X R14, R13, 0x1, R9, P5 ;  /* 0x000000010d0e7824 */ /* 0x002fca00028e0609 */
[----:B------:R1:W-:Y:S04]  /*1cad0*/  STL [R1+0x608], R14 ;  /* 0x0006080e01007387 */ /* 0x0003e80000100800 */
[----:B------:R-:W4:Y:S01]  /*1cae0*/  LDL R90, [R1+0x136c] ;  /* 0x00136c00015a7983 */ /* 0x000f220000100800 */
[----:B------:R-:W-:Y:S01]  /*1caf0*/  IADD3 R12, P5, PT, R12, R10, RZ ;  /* 0x0000000a0c0c7210 */ /* 0x000fe20007fbe0ff */
[----:B------:R-:W-:-:S04]  /*1cb00*/  @P6 IMAD.MOV.U32 R15, RZ, RZ, R14 ;  /* 0x000000ffff0f6224 */ /* 0x000fc800078e000e */
[----:B------:R-:W-:Y:S02]  /*1cb10*/  IMAD.X R13, R13, 0x1, R7, P5 ;  /* 0x000000010d0d7824 */ /* 0x000fe400028e0607 */
[----:B-1----:R-:W-:Y:S01]  /*1cb20*/  @P6 IMAD.MOV.U32 R14, RZ, RZ, R80 ;  /* 0x000000ffff0e6224 */ /* 0x002fe200078e0050 */
[----:B--2---:R-:W-:Y:S02]  /*1cb30*/  ISETP.GE.AND P4, PT, R17, RZ, PT ;  /* 0x000000ff1100720c */ /* 0x004fe40003f86270 */
[----:B------:R-:W2:Y:S04]  /*1cb40*/  LDL R17, [R1+0x1358] ;  /* 0x0013580001117983 */ /* 0x000ea80000100800 */
[----:B------:R1:W-:Y:S04]  /*1cb50*/  STL [R1+0x614], R12 ;  /* 0x0006140c01007387 */ /* 0x0003e80000100800 */
[----:B------:R0:W-:Y:S04]  /*1cb60*/  STL [R1+0x610], R13 ;  /* 0x0006100d01007387 */ /* 0x0001e80000100800 */
[----:B------:R-:W3:Y:S01]  /*1cb70*/  LDL R80, [R1+0x1350] ;  /* 0x0013500001507983 */ /* 0x000ee20000100800 */
[----:B------:R-:W-:-:S02]  /*1cb80*/  PRMT R47, RZ, 0x7610, R47 ;  /* 0x00007610ff2f7816 */ /* 0x000fc4000000002f */
[----:B------:R-:W-:-:S04]  /*1cb90*/  PRMT R48, RZ, 0x7610, R48 ;  /* 0x00007610ff307816 */ /* 0x000fc80000000030 */
[----:B------:R1:W3:Y:S01]  /*1cba0*/  @P0 LDG.E.U8 R47, desc[UR20][R12.64] ;  /* 0x000000140c2f0981 */ /* 0x0002e2000c1e1100 */
[----:B------:R-:W-:Y:S01]  /*1cbb0*/  ISETP.GE.AND P3, PT, R84, RZ, PT ;  /* 0x000000ff5400720c */ /* 0x000fe20003f66270 */
[----:B------:R-:W-:Y:S02]  /*1cbc0*/  @!P4 IMAD.MOV R98, RZ, RZ, -R98 ;  /* 0x000000ffff62c224 */ /* 0x000fe400078e0a62 */
[----:B------:R0:W3:Y:S01]  /*1cbd0*/  @P6 LDG.E.U8 R48, desc[UR20][R14.64] ;  /* 0x000000140e306981 */ /* 0x0000e2000c1e1100 */
[C---:B-1----:R-:W-:Y:S02]  /*1cbe0*/  SEL R12, R138.reuse, R95, !P2 ;  /* 0x0000005f8a0c7207 */ /* 0x042fe40005000000 */
[----:B0-----:R-:W-:-:S07]  /*1cbf0*/  SEL R13, R138, R98, !P2 ;  /* 0x000000628a0d7207 */ /* 0x001fce0005000000 */
[----:B------:R-:W-:Y:S01]  /*1cc00*/  @!P3 IMAD.MOV R96, RZ, RZ, -R96 ;  /* 0x000000ffff60b224 */ /* 0x000fe200078e0a60 */
[----:B------:R-:W-:Y:S02]  /*1cc10*/  ISETP.GE.AND P3, PT, R16, RZ, PT ;  /* 0x000000ff1000720c */ /* 0x000fe40003f66270 */
[----:B------:R-:W-:Y:S01]  /*1cc20*/  ISETP.GE.AND P5, PT, R75, RZ, PT ;  /* 0x000000ff4b00720c */ /* 0x000fe20003fa6270 */
[----:B------:R-:W-:Y:S01]  /*1cc30*/  IMAD R12, R12, UR4, RZ ;  /* 0x000000040c0c7c24 */ /* 0x000fe2000f8e02ff */
[----:B------:R-:W3:Y:S01]  /*1cc40*/  LDL R75, [R1+0x1390] ;  /* 0x00139000014b7983 */ /* 0x000ee20000100800 */
[----:B------:R-:W-:Y:S01]  /*1cc50*/  IMAD R13, R13, UR5, RZ ;  /* 0x000000050d0d7c24 */ /* 0x000fe2000f8e02ff */
[----:B------:R-:W-:Y:S02]  /*1cc60*/  PRMT R45, RZ, 0x7610, R45 ;  /* 0x00007610ff2d7816 */ /* 0x000fe4000000002d */
[----:B------:R-:W-:Y:S02]  /*1cc70*/  PRMT R44, RZ, 0x7610, R44 ;  /* 0x00007610ff2c7816 */ /* 0x000fe4000000002c */
[----:B------:R-:W-:-:S02]  /*1cc80*/  SHF.R.S32.HI R14, RZ, 0x1f, R12 ;  /* 0x0000001fff0e7819 */ /* 0x000fc4000001140c */
[C---:B------:R-:W-:Y:S02]  /*1cc90*/  IADD3 R16, P4, PT, R12.reuse, R11, RZ ;  /* 0x0000000b0c107210 */ /* 0x040fe40007f9e0ff */
[----:B------:R-:W-:Y:S01]  /*1cca0*/  PRMT R43, RZ, 0x7610, R43 ;  /* 0x00007610ff2b7816 */ /* 0x000fe2000000002b */
[----:B------:R-:W0:Y:S01]  /*1ccb0*/  LDCU UR4, c[0x0][0x3b0] ;  /* 0x00007600ff0477ac */ /* 0x000e220008000800 */
[----:B------:R-:W-:Y:S01]  /*1ccc0*/  PRMT R42, RZ, 0x7610, R42 ;  /* 0x00007610ff2a7816 */ /* 0x000fe2000000002a */
[----:B------:R-:W-:Y:S02]  /*1ccd0*/  @!P3 IMAD.MOV R99, RZ, RZ, -R99 ;  /* 0x000000ffff63b224 */ /* 0x000fe400078e0a63 */
[----:B------:R-:W-:Y:S01]  /*1cce0*/  @!P5 IMAD.MOV R97, RZ, RZ, -R97 ;  /* 0x000000ffff61d224 */ /* 0x000fe200078e0a61 */
[----:B------:R-:W-:Y:S01]  /*1ccf0*/  IADD3 R84, P5, PT, R12, R10, RZ ;  /* 0x0000000a0c547210 */ /* 0x000fe20007fbe0ff */
[----:B------:R1:W-:Y:S01]  /*1cd00*/  STL [R1+0x68c], R16 ;  /* 0x00068c1001007387 */ /* 0x0003e20000100800 */
[----:B------:R-:W-:-:S02]  /*1cd10*/  PRMT R41, RZ, 0x7610, R41 ;  /* 0x00007610ff297816 */ /* 0x000fc40000000029 */
[----:B------:R-:W-:Y:S01]  /*1cd20*/  PRMT R40, RZ, 0x7610, R40 ;  /* 0x00007610ff287816 */ /* 0x000fe20000000028 */
[----:B------:R-:W0:Y:S01]  /*1cd30*/  LDCU UR5, c[0x0][0x3b0] ;  /* 0x00007600ff0577ac */ /* 0x000e220008000800 */
[----:B------:R-:W-:Y:S01]  /*1cd40*/  IMAD.X R98, R14, 0x1, R7, P5 ;  /* 0x000000010e627824 */ /* 0x000fe200028e0607 */
[----:B------:R0:W-:Y:S01]  /*1cd50*/  STL [R1+0x694], R84 ;  /* 0x0006945401007387 */ /* 0x0001e20000100800 */
[----:B------:R-:W-:Y:S02]  /*1cd60*/  SHF.R.S32.HI R15, RZ, 0x1f, R13 ;  /* 0x0000001fff0f7819 */ /* 0x000fe4000001140d */
[----:B----4-:R-:W-:Y:S02]  /*1cd70*/  ISETP.GE.AND P5, PT, R90, RZ, PT ;  /* 0x000000ff5a00720c */ /* 0x010fe40003fa6270 */
[----:B--2---:R-:W-:Y:S01]  /*1cd80*/  ISETP.GE.AND P3, PT, R17, RZ, PT ;  /* 0x000000ff1100720c */ /* 0x004fe20003f66270 */
[----:B------:R-:W-:Y:S01]  /*1cd90*/  IMAD.X R17, R14, 0x1, R9, P4 ;  /* 0x000000010e117824 */ /* 0x000fe200020e0609 */
[----:B------:R-:W-:-:S04]  /*1cda0*/  IADD3 R95, P4, PT, R13, R11, RZ ;  /* 0x0000000b0d5f7210 */ /* 0x000fc80007f9e0ff */
[----:B------:R2:W-:Y:S04]  /*1cdb0*/  STL [R1+0x688], R17 ;  /* 0x0006881101007387 */ /* 0x0005e80000100800 */
[----:B------:R-:W-:Y:S04]  /*1cdc0*/  STL [R1+0x70c], R95 ;  /* 0x00070c5f01007387 */ /* 0x000fe80000100800 */
[----:B------:R-:W-:Y:S04]  /*1cdd0*/  STL [R1+0x690], R98 ;  /* 0x0006906201007387 */ /* 0x000fe80000100800 */
[----:B------:R-:W4:Y:S01]  /*1cde0*/  LDL R90, [R1+0x12f0] ;  /* 0x0012f000015a7983 */ /* 0x000f220000100800 */
[----:B------:R-:W-:Y:S01]  /*1cdf0*/  IMAD.X R12, R15, 0x1, R9, P4 ;  /* 0x000000010f0c7824 */ /* 0x000fe200020e0609 */
[----:B------:R-:W-:-:S02]  /*1ce00*/  IADD3 R14, P4, PT, R13, R10, RZ ;  /* 0x0000000a0d0e7210 */ /* 0x000fc40007f9e0ff */
[----:B------:R1:W4:Y:S01]  /*1ce10*/  @P6 LDG.E.U8 R45, desc[UR20][R16.64] ;  /* 0x00000014102d6981 */ /* 0x000322000c1e1100 */
[----:B------:R-:W-:Y:S01]  /*1ce20*/  @!P3 IMAD.MOV R101, RZ, RZ, -R101 ;  /* 0x000000ffff65b224 */ /* 0x000fe200078e0a65 */
[----:B---3--:R-:W-:Y:S01]  /*1ce30*/  ISETP.GE.AND P3, PT, R80, RZ, PT ;  /* 0x000000ff5000720c */ /* 0x008fe20003f66270 */
[----:B-1----:R-:W-:Y:S02]  /*1ce40*/  @P0 IMAD.MOV.U32 R16, RZ, RZ, R84 ;  /* 0x000000ffff100224 */ /* 0x002fe400078e0054 */
[----:B0-----:R-:W3:Y:S04]  /*1ce50*/  LDL R84, [R1+0x138c] ;  /* 0x00138c0001547983 */ /* 0x001ee80000100800 */
[----:B------:R0:W-:Y:S04]  /*1ce60*/  STL [R1+0x708], R12 ;  /* 0x0007080c01007387 */ /* 0x0001e80000100800 */
[----:B------:R1:W-:Y:S04]  /*1ce70*/  STL [R1+0x714], R14 ;  /* 0x0007140e01007387 */ /* 0x0003e80000100800 */
[----:B------:R-:W3:Y:S01]  /*1ce80*/  LDL R80, [R1+0x1388] ;  /* 0x0013880001507983 */ /* 0x000ee20000100800 */
[----:B--2---:R-:W-:-:S02]  /*1ce90*/  @P0 IMAD.MOV.U32 R17, RZ, RZ, R98 ;  /* 0x000000ffff110224 */ /* 0x004fc400078e0062 */
[----:B------:R-:W-:-:S03]  /*1cea0*/  IMAD.X R15, R15, 0x1, R7, P4 ;  /* 0x000000010f0f7824 */ /* 0x000fc600020e0607 */
[----:B------:R2:W3:Y:S01]  /*1ceb0*/  @P0 LDG.E.U8 R44, desc[UR20][R16.64] ;  /* 0x00000014102c0981 */ /* 0x0004e2000c1e1100 */
[----:B------:R-:W-:-:S03]  /*1cec0*/  ISETP.GE.AND P4, PT, R75, RZ, PT ;  /* 0x000000ff4b00720c */ /* 0x000fc60003f86270 */
[----:B------:R-:W-:Y:S04]  /*1ced0*/  STL [R1+0x710], R15 ;  /* 0x0007100f01007387 */ /* 0x000fe80000100800 */
[----:B------:R-:W3:Y:S01]  /*1cee0*/  LDL R75, [R1+0x1280] ;  /* 0x00128000014b7983 */ /* 0x000ee20000100800 */
[----:B------:R-:W-:Y:S02]  /*1cef0*/  @!P5 IMAD.MOV R100, RZ, RZ, -R100 ;  /* 0x000000ffff64d224 */ /* 0x000fe400078e0a64 */
[----:B------:R-:W-:Y:S01]  /*1cf00*/  @!P3 IMAD.MOV R102, RZ, RZ, -R102 ;  /* 0x000000ffff66b224 */ /* 0x000fe200078e0a66 */
[----:B------:R-:W3:Y:S01]  /*1cf10*/  @P0 LDG.E.U8 R42, desc[UR20][R14.64] ;  /* 0x000000140e2a0981 */ /* 0x000ee2000c1e1100 */
[----:B--2---:R-:W-:Y:S01]  /*1cf20*/  @P6 IMAD.MOV.U32 R17, RZ, RZ, R12 ;  /* 0x000000ffff116224 */ /* 0x004fe200078e000c */
[----:B0-----:R-:W-:Y:S01]  /*1cf30*/  SEL R12, R138, R97, !P2 ;  /* 0x000000618a0c7207 */ /* 0x001fe20005000000 */
[----:B------:R-:W-:-:S04]  /*1cf40*/  @P6 IMAD.MOV.U32 R16, RZ, RZ, R95 ;  /* 0x000000ffff106224 */ /* 0x000fc800078e005f */
[----:B------:R-:W-:Y:S01]  /*1cf50*/  IMAD R12, R12, UR6, RZ ;  /* 0x000000060c0c7c24 */ /* 0x000fe2000f8e02ff */
[----:B------:R0:W2:Y:S01]  /*1cf60*/  @P6 LDG.E.U8 R43, desc[UR20][R16.64] ;  /* 0x00000014102b6981 */ /* 0x0000a2000c1e1100 */
[----:B------:R-:W-:Y:S01]  /*1cf70*/  @!P4 IMAD.MOV R103, RZ, RZ, -R103 ;  /* 0x000000ffff67c224 */ /* 0x000fe200078e0a67 */
[----:B------:R-:W-:Y:S02]  /*1cf80*/  SEL R102, R138, R102, !P2 ;  /* 0x000000668a667207 */ /* 0x000fe40005000000 */
[----:B------:R-:W-:Y:S02]  /*1cf90*/  PRMT R39, RZ, 0x7610, R39 ;  /* 0x00007610ff277816 */ /* 0x000fe40000000027 */
[----:B------:R-:W-:Y:S02]  /*1cfa0*/  SHF.R.S32.HI R13, RZ, 0x1f, R12 ;  /* 0x0000001fff0d7819 */ /* 0x000fe4000001140c */
[----:B------:R-:W-:Y:S02]  /*1cfb0*/  PRMT R38, RZ, 0x7610, R38 ;  /* 0x00007610ff267816 */ /* 0x000fe40000000026 */
[----:B------:R-:W-:-:S02]  /*1cfc0*/  PRMT R37, RZ, 0x7610, R37 ;  /* 0x00007610ff257816 */ /* 0x000fc40000000025 */
[----:B------:R-:W-:Y:S02]  /*1cfd0*/  PRMT R36, RZ, 0x7610, R36 ;  /* 0x00007610ff247816 */ /* 0x000fe40000000024 */
[----:B------:R-:W-:Y:S02]  /*1cfe0*/  PRMT R35, RZ, 0x7610, R35 ;  /* 0x00007610ff237816 */ /* 0x000fe40000000023 */
[----:B------:R-:W-:Y:S02]  /*1cff0*/  PRMT R34, RZ, 0x7610, R34 ;  /* 0x00007610ff227816 */ /* 0x000fe40000000022 */
[----:B0-----:R-:W-:Y:S02]  /*1d000*/  IADD3 R16, P5, PT, R12, R11, RZ ;  /* 0x0000000b0c107210 */ /* 0x001fe40007fbe0ff */
[----:B------:R-:W-:Y:S02]  /*1d010*/  PRMT R33, RZ, 0x7610, R33 ;  /* 0x00007610ff217816 */ /* 0x000fe40000000021 */
[----:B------:R-:W-:-:S02]  /*1d020*/  PRMT R32, RZ, 0x7610, R32 ;  /* 0x00007610ff207816 */ /* 0x000fc40000000020 */
[----:B------:R-:W-:Y:S02]  /*1d030*/  PRMT R31, RZ, 0x7610, R31 ;  /* 0x00007610ff1f7816 */ /* 0x000fe4000000001f */
[----:B------:R-:W-:Y:S01]  /*1d040*/  PRMT R30, RZ, 0x7610, R30 ;  /* 0x00007610ff1e7816 */ /* 0x000fe2000000001e */
[----:B------:R-:W-:Y:S01]  /*1d050*/  IMAD.X R17, R13, 0x1, R9, P5 ;  /* 0x000000010d117824 */ /* 0x000fe200028e0609 */
[----:B------:R0:W-:Y:S01]  /*1d060*/  STL [R1+0x78c], R16 ;  /* 0x00078c1001007387 */ /* 0x0001e20000100800 */
[----:B------:R-:W-:Y:S02]  /*1d070*/  PRMT R29, RZ, 0x7610, R29 ;  /* 0x00007610ff1d7816 */ /* 0x000fe4000000001d */
[----:B------:R-:W-:Y:S02]  /*1d080*/  PRMT R28, RZ, 0x7610, R28 ;  /* 0x00007610ff1c7816 */ /* 0x000fe4000000001c */
[----:B------:R-:W-:Y:S01]  /*1d090*/  PRMT R26, RZ, 0x7610, R26 ;  /* 0x00007610ff1a7816 */ /* 0x000fe2000000001a */
[----:B------:R0:W-:Y:S04]  /*1d0a0*/  STL [R1+0x788], R17 ;  /* 0x0007881101007387 */ /* 0x0001e80000100800 */
[----:B------:R-:W2:Y:S01]  /*1d0b0*/  LDL R95, [R1+0x139c] ;  /* 0x00139c00015f7983 */ /* 0x000ea20000100800 */
[----:B-1----:R-:W-:Y:S01]  /*1d0c0*/  @P6 IMAD.MOV.U32 R14, RZ, RZ, R16 ;  /* 0x000000ffff0e6224 */ /* 0x002fe200078e0010 */
[----:B------:R-:W-:-:S02]  /*1d0d0*/  PRMT R27, RZ, 0x7610, R27 ;  /* 0x00007610ff1b7816 */ /* 0x000fc4000000001b */
[----:B------:R-:W-:Y:S01]  /*1d0e0*/  PRMT R25, RZ, 0x7610, R25 ;  /* 0x00007610ff197816 */ /* 0x000fe20000000019 */
[----:B------:R-:W1:Y:S01]  /*1d0f0*/  LDCU UR6, c[0x0][0x3b0] ;  /* 0x00007600ff0677ac */ /* 0x000e620008000800 */
[----:B0-----:R-:W-:Y:S01]  /*1d100*/  IADD3 R16, P4, PT, R12, R10, RZ ;  /* 0x0000000a0c107210 */ /* 0x001fe20007f9e0ff */
[----:B------:R-:W-:Y:S02]  /*1d110*/  @P6 IMAD.MOV.U32 R15, RZ, RZ, R17 ;  /* 0x000000ffff0f6224 */ /* 0x000fe400078e0011 */
[----:B------:R-:W-:Y:S01]  /*1d120*/  IMAD R12, R102, UR4, RZ ;  /* 0x00000004660c7c24 */ /* 0x000fe2000f8e02ff */
[----:B------:R-:W0:Y:S01]  /*1d130*/  LDCU UR4, c[0x0][0x3b0] ;  /* 0x00007600ff0477ac */ /* 0x000e220008000800 */
[----:B------:R-:W-:Y:S01]  /*1d140*/  IMAD.X R13, R13, 0x1, R7, P4 ;  /* 0x000000010d0d7824 */ /* 0x000fe200020e0607 */
[----:B------:R1:W2:Y:S03]  /*1d150*/  @P6 LDG.E.U8 R41, desc[UR20][R14.64] ;  /* 0x000000140e296981 */ /* 0x0002a6000c1e1100 */
[----:B------:R-:W-:-:S05]  /*1d160*/  @P0 IMAD.MOV.U32 R17, RZ, RZ, R13 ;  /* 0x000000ffff110224 */ /* 0x000fca00078e000d */
[----:B------:R0:W2:Y:S01]  /*1d170*/  @P0 LDG.E.U8 R40, desc[UR20][R16.64] ;  /* 0x0000001410280981 */ /* 0x0000a2000c1e1100 */
[----:B-1----:R-:W-:Y:S02]  /*1d180*/  SHF.R.S32.HI R14, RZ, 0x1f, R12 ;  /* 0x0000001fff0e7819 */ /* 0x002fe4000001140c */
[----:B----4-:R-:W-:Y:S02]  /*1d190*/  ISETP.GE.AND P5, PT, R90, RZ, PT ;  /* 0x000000ff5a00720c */ /* 0x010fe40003fa6270 */
[----:B------:R-:W4:Y:S04]  /*1d1a0*/  LDL R90, [R1+0x1254] ;  /* 0x00125400015a7983 */ /* 0x000f280000100800 */
[----:B------:R0:W-:Y:S04]  /*1d1b0*/  STL [R1+0x794], R16 ;  /* 0x0007941001007387 */ /* 0x0001e80000100800 */
[----:B------:R1:W-:Y:S03]  /*1d1c0*/  STL [R1+0x790], R13 ;  /* 0x0007900d01007387 */ /* 0x0003e60000100800 */
[----:B------:R-:W-:Y:S01]  /*1d1d0*/  @!P5 IMAD.MOV R104, RZ, RZ, -R104 ;  /* 0x000000ffff68d224 */ /* 0x000fe200078e0a68 */
[----:B------:R-:W-:-:S05]  /*1d1e0*/  IADD3 R15, P5, PT, R12, R11, RZ ;  /* 0x0000000b0c0f7210 */ /* 0x000fca0007fbe0ff */
[----:B0-----:R-:W-:Y:S01]  /*1d1f0*/  IMAD.X R16, R14, 0x1, R9, P5 ;  /* 0x000000010e107824 */ /* 0x001fe200028e0609 */
[----:B------:R-:W-:Y:S01]  /*1d200*/  STL [R1+0x80c], R15 ;  /* 0x00080c0f01007387 */ /* 0x000fe20000100800 */
[----:B---3--:R-:W-:-:S03]  /*1d210*/  ISETP.GE.AND P4, PT, R80, RZ, PT ;  /* 0x000000ff5000720c */ /* 0x008fc60003f86270 */
[----:B------:R0:W-:Y:S04]  /*1d220*/  STL [R1+0x808], R16 ;  /* 0x0008081001007387 */ /* 0x0001e80000100800 */
[----:B------:R-:W3:Y:S01]  /*1d230*/  LDL R80, [R1+0x1394] ;  /* 0x0013940001507983 */ /* 0x000ee20000100800 */
[----:B------:R-:W-:-:S03]  /*1d240*/  ISETP.GE.AND P3, PT, R84, RZ, PT ;  /* 0x000000ff5400720c */ /* 0x000fc60003f66270 */
[----:B------:R-:W3:Y:S01]  /*1d250*/  LDL R98, [R1+0x13a4] ;  /* 0x0013a40001627983 */ /* 0x000ee20000100800 */
[----:B-1----:R-:W-:Y:S02]  /*1d260*/  SEL R13, R138, R104, !P2 ;  /* 0x000000688a0d7207 */ /* 0x002fe40005000000 */
[----:B------:R-:W-:-:S07]  /*1d270*/  IADD3 R12, P5, PT, R12, R10, RZ ;  /* 0x0000000a0c0c7210 */ /* 0x000fce0007fbe0ff */
[----:B------:R-:W-:Y:S01]  /*1d280*/  @!P3 IMAD.MOV R105, RZ, RZ, -R105 ;  /* 0x000000ffff69b224 */ /* 0x000fe200078e0a69 */
[----:B------:R-:W-:Y:S01]  /*1d290*/  ISETP.GE.AND P3, PT, R75, RZ, PT ;  /* 0x000000ff4b00720c */ /* 0x000fe20003f66270 */
[----:B------:R-:W-:Y:S02]  /*1d2a0*/  IMAD R13, R13, UR4, RZ ;  /* 0x000000040d0d7c24 */ /* 0x000fe4000f8e02ff */
[----:B------:R-:W-:Y:S02]  /*1d2b0*/  @P6 IMAD.MOV.U32 R17, RZ, RZ, R16 ;  /* 0x000000ffff116224 */ /* 0x000fe400078e0010 */
[----:B0-----:R-:W-:Y:S02]  /*1d2c0*/  @P6 IMAD.MOV.U32 R16, RZ, RZ, R15 ;  /* 0x000000ffff106224 */ /* 0x001fe400078e000f */
[----:B------:R-:W-:Y:S02]  /*1d2d0*/  @!P4 IMAD.MOV R106, RZ, RZ, -R106 ;  /* 0x000000ffff6ac224 */ /* 0x000fe400078e0a6a */
[----:B------:R-:W-:Y:S01]  /*1d2e0*/  IMAD.X R84, R14, 0x1, R7, P5 ;  /* 0x000000010e547824 */ /* 0x000fe200028e0607 */
[----:B------:R-:W-:-:S02]  /*1d2f0*/  SHF.R.S32.HI R15, RZ, 0x1f, R13 ;  /* 0x0000001fff0f7819 */ /* 0x000fc4000001140d */
[----:B------:R-:W-:Y:S01]  /*1d300*/  IADD3 R75, P4, PT, R13, R11, RZ ;  /* 0x0000000b0d4b7210 */ /* 0x000fe20007f9e0ff */
[----:B------:R0:W-:Y:S04]  /*1d310*/  STL [R1+0x814], R12 ;  /* 0x0008140c01007387 */ /* 0x0001e80000100800 */
[----:B------:R1:W3:Y:S04]  /*1d320*/  @P6 LDG.E.U8 R39, desc[UR20][R16.64] ;  /* 0x0000001410276981 */ /* 0x0002e8000c1e1100 */
[----:B------:R-:W-:Y:S01]  /*1d330*/  STL [R1+0x88c], R75 ;  /* 0x00088c4b01007387 */ /* 0x000fe20000100800 */
[----:B------:R-:W-:-:S02]  /*1d340*/  @!P3 IMAD.MOV R107, RZ, RZ, -R107 ;  /* 0x000000ffff6bb224 */ /* 0x000fc400078e0a6b */
[----:B------:R-:W-:Y:S01]  /*1d350*/  IMAD.X R14, R15, 0x1, R9, P4 ;  /* 0x000000010f0e7824 */ /* 0x000fe200020e0609 */
[----:B------:R0:W-:Y:S01]  /*1d360*/  STL [R1+0x810], R84 ;  /* 0x0008105401007387 */ /* 0x0001e20000100800 */
[----:B------:R-:W0:Y:S01]  /*1d370*/  LDCU UR4, c[0x0][0x3b0] ;  /* 0x00007600ff0477ac */ /* 0x000e220008000800 */
[----:B--2---:R-:W-:Y:S01]  /*1d380*/  ISETP.GE.AND P3, PT, R95, RZ, PT ;  /* 0x000000ff5f00720c */ /* 0x004fe20003f66270 */
[----:B-1----:R-:W-:Y:S01]  /*1d390*/  @P0 IMAD.MOV.U32 R16, RZ, RZ, R12 ;  /* 0x000000ffff100224 */ /* 0x002fe200078e000c */
[----:B0-----:R-:W-:Y:S01]  /*1d3a0*/  SEL R12, R138, R107, !P2 ;  /* 0x0000006b8a0c7207 */ /* 0x001fe20005000000 */
[----:B------:R-:W-:-:S04]  /*1d3b0*/  @P0 IMAD.MOV.U32 R17, RZ, RZ, R84 ;  /* 0x000000ffff110224 */ /* 0x000fc800078e0054 */
[----:B------:R-:W-:Y:S01]  /*1d3c0*/  IMAD R12, R12, UR5, RZ ;  /* 0x000000050c0c7c24 */ /* 0x000fe2000f8e02ff */
[----:B------:R0:W2:Y:S01]  /*1d3d0*/  @P0 LDG.E.U8 R38, desc[UR20][R16.64] ;  /* 0x0000001410260981 */ /* 0x0000a2000c1e1100 */
[----:B------:R-:W1:Y:S04]  /*1d3e0*/  LDCU UR5, c[0x0][0x3b0] ;  /* 0x00007600ff0577ac */ /* 0x000e680008000800 */
[----:B------:R-:W-:Y:S01]  /*1d3f0*/  @!P3 IMAD.MOV R109, RZ, RZ, -R109 ;  /* 0x000000ffff6db224 */ /* 0x000fe200078e0a6d */
[----:B------:R-:W-:Y:S01]  /*1d400*/  IADD3 R13, P3, PT, R13, R10, RZ ;  /* 0x0000000a0d0d7210 */ /* 0x000fe20007f7e0ff */
[----:B0-----:R-:W-:Y:S02]  /*1d410*/  @P6 IMAD.MOV.U32 R16, RZ, RZ, R75 ;  /* 0x000000ffff106224 */ /* 0x001fe400078e004b */
[----:B------:R-:W-:-:S02]  /*1d420*/  @P6 IMAD.MOV.U32 R17, RZ, RZ, R14 ;  /* 0x000000ffff116224 */ /* 0x000fc400078e000e */
[----:B------:R-:W-:-:S03]  /*1d430*/  IMAD.X R95, R15, 0x1, R7, P3 ;  /* 0x000000010f5f7824 */ /* 0x000fc600018e0607 */
[----:B------:R0:W2:Y:S02]  /*1d440*/  @P6 LDG.E.U8 R37, desc[UR20][R16.64] ;  /* 0x0000001410256981 */ /* 0x0000a4000c1e1100 */
[----:B0-----:R-:W-:Y:S02]  /*1d450*/  @P0 IMAD.MOV.U32 R16, RZ, RZ, R13 ;  /* 0x000000ffff100224 */ /* 0x001fe400078e000d */
[----:B------:R-:W-:-:S05]  /*1d460*/  @P0 IMAD.MOV.U32 R17, RZ, RZ, R95 ;  /* 0x000000ffff110224 */ /* 0x000fca00078e005f */
[----:B------:R0:W2:Y:S01]  /*1d470*/  @P0 LDG.E.U8 R36, desc[UR20][R16.64] ;  /* 0x0000001410240981 */ /* 0x0000a2000c1e1100 */
[----:B----4-:R-:W-:-:S03]  /*1d480*/  ISETP.GE.AND P4, PT, R90, RZ, PT ;  /* 0x000000ff5a00720c */ /* 0x010fc60003f86270 */
[----:B------:R-:W4:Y:S04]  /*1d490*/  LDL R90, [R1+0x1228] ;  /* 0x00122800015a7983 */ /* 0x000f280000100800 */
[----:B------:R0:W-:Y:S04]  /*1d4a0*/  STL [R1+0x888], R14 ;  /* 0x0008880e01007387 */ /* 0x0001e80000100800 */
[----:B------:R-:W2:Y:S04]  /*1d4b0*/  LDL R84, [R1+0x1384] ;  /* 0x0013840001547983 */ /* 0x000ea80000100800 */
[----:B------:R-:W-:Y:S01]  /*1d4c0*/  STL [R1+0x894], R13 ;  /* 0x0008940d01007387 */ /* 0x000fe20000100800 */
[----:B------:R-:W-:Y:S01]  /*1d4d0*/  @!P4 IMAD.MOV R108, RZ, RZ, -R108 ;  /* 0x000000ffff6cc224 */ /* 0x000fe200078e0a6c */
[----:B0-----:R-:W-:-:S02]  /*1d4e0*/  SHF.R.S32.HI R14, RZ, 0x1f, R12 ;  /* 0x0000001fff0e7819 */ /* 0x001fc4000001140c */
[----:B------:R-:W-:-:S05]  /*1d4f0*/  IADD3 R75, P4, PT, R12, R11, RZ ;  /* 0x0000000b0c4b7210 */ /* 0x000fca0007f9e0ff */
[----:B------:R-:W-:Y:S01]  /*1d500*/  IMAD.X R15, R14, 0x1, R9, P4 ;  /* 0x000000010e0f7824 */ /* 0x000fe200020e0609 */
[----:B------:R0:W-:Y:S04]  /*1d510*/  STL [R1+0x90c], R75 ;  /* 0x00090c4b01007387 */ /* 0x0001e80000100800 */
[----:B------:R-:W-:Y:S01]  /*1d520*/  STL [R1+0x890], R95 ;  /* 0x0008905f01007387 */ /* 0x000fe20000100800 */
[----:B---3--:R-:W-:Y:S01]  /*1d530*/  ISETP.GE.AND P3, PT, R80, RZ, PT ;  /* 0x000000ff5000720c */ /* 0x008fe20003f66270 */
[----:B------:R-:W-:Y:S02]  /*1d540*/  @P6 IMAD.MOV.U32 R16, RZ, RZ, R75 ;  /* 0x000000ffff106224 */ /* 0x000fe400078e004b */
[----:B------:R-:W3:Y:S04]  /*1d550*/  LDL R80, [R1+0x1380] ;  /* 0x0013800001507983 */ /* 0x000ee80000100800 */
[----:B------:R1:W-:Y:S04]  /*1d560*/  STL [R1+0x908], R15 ;  /* 0x0009080f01007387 */ /* 0x0003e80000100800 */
[----:B0-----:R-:W2:Y:S01]  /*1d570*/  LDL R75, [R1+0x1204] ;  /* 0x00120400014b7983 */ /* 0x001ea20000100800 */
[----:B------:R-:W-:-:S02]  /*1d580*/  ISETP.GE.AND P5, PT, R98, RZ, PT ;  /* 0x000000ff6200720c */ /* 0x000fc40003fa6270 */
[----:B------:R-:W-:Y:S01]  /*1d590*/  SEL R13, R138, R108, !P2 ;  /* 0x0000006c8a0d7207 */ /* 0x000fe20005000000 */
[----:B------:R-:W-:-:S04]  /*1d5a0*/  @P6 IMAD.MOV.U32 R17, RZ, RZ, R15 ;  /* 0x000000ffff116224 */ /* 0x000fc800078e000f */
[----:B------:R-:W-:Y:S02]  /*1d5b0*/  IMAD R13, R13, UR4, RZ ;  /* 0x000000040d0d7c24 */ /* 0x000fe4000f8e02ff */
[----:B------:R-:W-:Y:S01]  /*1d5c0*/  @!P3 IMAD.MOV R110, RZ, RZ, -R110 ;  /* 0x000000ffff6eb224 */ /* 0x000fe200078e0a6e */
[----:B------:R0:W2:Y:S01]  /*1d5d0*/  @P6 LDG.E.U8 R35, desc[UR20][R16.64] ;  /* 0x0000001410236981 */ /* 0x0000a2000c1e1100 */
[----:B-1----:R-:W-:Y:S01]  /*1d5e0*/  IADD3 R15, P3, PT, R12, R10, RZ ;  /* 0x0000000a0c0f7210 */ /* 0x002fe20007f7e0ff */
[----:B------:R-:W1:Y:S01]  /*1d5f0*/  LDCU UR4, c[0x0][0x3b0] ;  /* 0x00007600ff0477ac */ /* 0x000e620008000800 */
[----:B------:R-:W-:Y:S01]  /*1d600*/  SHF.R.S32.HI R12, RZ, 0x1f, R13 ;  /* 0x0000001fff0c7819 */ /* 0x000fe2000001140d */
[----:B------:R-:W-:Y:S02]  /*1d610*/  @!P5 IMAD.MOV R111, RZ, RZ, -R111 ;  /* 0x000000ffff6fd224 */ /* 0x000fe400078e0a6f */
[----:B------:R-:W-:Y:S01]  /*1d620*/  IMAD.X R14, R14, 0x1, R7, P3 ;  /* 0x000000010e0e7824 */ /* 0x000fe200018e0607 */
[----:B0-----:R-:W-:Y:S01]  /*1d630*/  IADD3 R16, P5, PT, R13, R11, RZ ;  /* 0x0000000b0d107210 */ /* 0x001fe20007fbe0ff */
[----:B------:R0:W-:Y:S04]  /*1d640*/  STL [R1+0x914], R15 ;  /* 0x0009140f01007387 */ /* 0x0001e80000100800 */
[----:B------:R-:W-:Y:S01]  /*1d650*/  IMAD.X R17, R12, 0x1, R9, P5 ;  /* 0x000000010c117824 */ /* 0x000fe200028e0609 */
[----:B------:R-:W-:Y:S04]  /*1d660*/  STL [R1+0x98c], R16 ;  /* 0x00098c1001007387 */ /* 0x000fe80000100800 */
[----:B------:R1:W-:Y:S04]  /*1d670*/  STL [R1+0x910], R14 ;  /* 0x0009100e01007387 */ /* 0x0003e80000100800 */
[----:B------:R-:W-:Y:S01]  /*1d680*/  STL [R1+0x988], R17 ;  /* 0x0009881101007387 */ /* 0x000fe20000100800 */
[----:B0-----:R-:W-:-:S03]  /*1d690*/  @P0 LOP3.LUT R15, R15, R14, RZ, 0x3c, !PT ;  /* 0x0000000e0f0f0212 */ /* 0x001fc600078e3cff */
[----:B------:R-:W2:Y:S01]  /*1d6a0*/  LDL R95, [R1+0x1344] ;  /* 0x00134400015f7983 */ /* 0x000ea20000100800 */
[----:B-1----:R-:W-:-:S04]  /*1d6b0*/  @P0 LOP3.LUT R14, R15, R14, RZ, 0x3c, !PT ;  /* 0x0000000e0f0e0212 */ /* 0x002fc800078e3cff */
[----:B------:R-:W-:-:S05]  /*1d6c0*/  @P0 LOP3.LUT R15, R15, R14, RZ, 0x3c, !PT ;  /* 0x0000000e0f0f0212 */ /* 0x000fca00078e3cff */
[----:B------:R0:W2:Y:S02]  /*1d6d0*/  @P0 LDG.E.U8 R34, desc[UR20][R14.64] ;  /* 0x000000140e220981 */ /* 0x0000a4000c1e1100 */
[----:B0-----:R-:W-:Y:S02]  /*1d6e0*/  @P6 IMAD.MOV.U32 R14, RZ, RZ, R16 ;  /* 0x000000ffff0e6224 */ /* 0x001fe400078e0010 */
[----:B------:R-:W-:-:S05]  /*1d6f0*/  @P6 IMAD.MOV.U32 R15, RZ, RZ, R17 ;  /* 0x000000ffff0f6224 */ /* 0x000fca00078e0011 */
[----:B------:R0:W2:Y:S01]  /*1d700*/  @P6 LDG.E.U8 R33, desc[UR20][R14.64] ;  /* 0x000000140e216981 */ /* 0x0000a2000c1e1100 */
[----:B----4-:R-:W-:-:S03]  /*1d710*/  ISETP.GE.AND P4, PT, R90, RZ, PT ;  /* 0x000000ff5a00720c */ /* 0x010fc60003f86270 */
[----:B------:R-:W4:Y:S10]  /*1d720*/  LDL R90, [R1+0x1334] ;  /* 0x00133400015a7983 */ /* 0x000f340000100800 */
[----:B------:R-:W-:Y:S01]  /*1d730*/  @!P4 IMAD.MOV R112, RZ, RZ, -R112 ;  /* 0x000000ffff70c224 */ /* 0x000fe200078e0a70 */
[----:B------:R-:W-:-:S05]  /*1d740*/  IADD3 R13, P4, PT, R13, R10, RZ ;  /* 0x0000000a0d0d7210 */ /* 0x000fca0007f9e0ff */
[----:B0-----:R-:W-:Y:S01]  /*1d750*/  IMAD.X R14, R12, 0x1, R7, P4 ;  /* 0x000000010c0e7824 */ /* 0x001fe200020e0607 */
[----:B------:R-:W-:Y:S01]  /*1d760*/  STL [R1+0x994], R13 ;  /* 0x0009940d01007387 */ /* 0x000fe20000100800 */
[----:B---3--:R-:W-:-:S03]  /*1d770*/  ISETP.GE.AND P3, PT, R80, RZ, PT ;  /* 0x000000ff5000720c */ /* 0x008fc60003f66270 */
[----:B------:R-:W3:Y:S04]  /*1d780*/  LDL R80, [R1+0x1324] ;  /* 0x0013240001507983 */ /* 0x000ee80000100800 */
[----:B------:R0:W-:Y:S01]  /*1d790*/  STL [R1+0x990], R14 ;  /* 0x0009900e01007387 */ /* 0x0001e20000100800 */
[----:B--2---:R-:W-:-:S03]  /*1d7a0*/  ISETP.GE.AND P4, PT, R75, RZ, PT ;  /* 0x000000ff4b00720c */ /* 0x004fc60003f86270 */
[----:B------:R-:W2:Y:S01]  /*1d7b0*/  LDL R75, [R1+0x1320] ;  /* 0x00132000014b7983 */ /* 0x000ea20000100800 */
[----:B------:R-:W-:Y:S02]  /*1d7c0*/  ISETP.GE.AND P5, PT, R84, RZ, PT ;  /* 0x000000ff5400720c */ /* 0x000fe40003fa6270 */
[----:B------:R-:W-:Y:S01]  /*1d7d0*/  SEL R112, R138, R112, !P2 ;  /* 0x000000708a707207 */ /* 0x000fe20005000000 */
[----:B------:R-:W-:-:S04]  /*1d7e0*/  @P0 IMAD.MOV.U32 R15, RZ, RZ, R14 ;  /* 0x000000ffff0f0224 */ /* 0x000fc800078e000e */
[----:B------:R-:W-:Y:S02]  /*1d7f0*/  IMAD R12, R112, UR5, RZ ;  /* 0x00000005700c7c24 */ /* 0x000fe4000f8e02ff */
[----:B0-----:R-:W-:Y:S02]  /*1d800*/  @P0 IMAD.MOV.U32 R14, RZ, RZ, R13 ;  /* 0x000000ffff0e0224 */ /* 0x001fe400078e000d */
[----:B------:R-:W-:Y:S01]  /*1d810*/  @!P3 IMAD.MOV R114, RZ, RZ, -R114 ;  /* 0x000000ffff72b224 */ /* 0x000fe200078e0a72 */
[----:B------:R-:W0:Y:S01]  /*1d820*/  LDCU UR5, c[0x0][0x3b0] ;  /* 0x00007600ff0577ac */ /* 0x000e220008000800 */
[----:B------:R-:W-:Y:S01]  /*1d830*/  SHF.R.S32.HI R13, RZ, 0x1f, R12 ;  /* 0x0000001fff0d7819 */ /* 0x000fe2000001140c */
[----:B------:R-:W-:Y:S01]  /*1d840*/  @!P5 IMAD.MOV R113, RZ, RZ, -R113 ;  /* 0x000000ffff71d224 */ /* 0x000fe200078e0a71 */
[C---:B------:R-:W-:Y:S02]  /*1d850*/  IADD3 R17, P5, PT, R12.reuse, R11, RZ ;  /* 0x0000000b0c117210 */ /* 0x040fe40007fbe0ff */
[----:B------:R-:W-:Y:S01]  /*1d860*/  IADD3 R16, P3, PT, R12, R10, RZ ;  /* 0x0000000a0c107210 */ /* 0x000fe20007f7e0ff */
[----:B------:R1:W2:Y:S02]  /*1d870*/  @P0 LDG.E.U8 R32, desc[UR20][R14.64] ;  /* 0x000000140e200981 */ /* 0x0002a4000c1e1100 */
[----:B------:R-:W-:-:S02]  /*1d880*/  IMAD.X R84, R13, 0x1, R9, P5 ;  /* 0x000000010d547824 */ /* 0x000fc400028e0609 */
[----:B------:R-:W-:Y:S04]  /*1d890*/  STL [R1+0xa0c], R17 ;  /* 0x000a0c1101007387 */ /* 0x000fe80000100800 */
[----:B------:R-:W-:Y:S01]  /*1d8a0*/  STL [R1+0xa14], R16 ;  /* 0x000a141001007387 */ /* 0x000fe20000100800 */
[----:B------:R-:W-:Y:S02]  /*1d8b0*/  @!P4 IMAD.MOV R115, RZ, RZ, -R115 ;  /* 0x000000ffff73c224 */ /* 0x000fe400078e0a73 */
[----:B-1----:R-:W-:Y:S01]  /*1d8c0*/  IMAD.X R14, R13, 0x1, R7, P3 ;  /* 0x000000010d0e7824 */ /* 0x002fe200018e0607 */
[----:B------:R1:W-:Y:S01]  /*1d8d0*/  STL [R1+0xa08], R84 ;  /* 0x000a085401007387 */ /* 0x0003e20000100800 */
[----:B------:R-:W-:Y:S02]  /*1d8e0*/  @P6 IMAD.MOV.U32 R12, RZ, RZ, R17 ;  /* 0x000000ffff0c6224 */ /* 0x000fe400078e0011 */
[----:B------:R-:W-:Y:S01]  /*1d8f0*/  @P6 IMAD.MOV.U32 R13, RZ, RZ, R84 ;  /* 0x000000ffff0d6224 */ /* 0x000fe200078e0054 */
[----:B------:R0:W-:Y:S04]  /*1d900*/  STL [R1+0xa10], R14 ;  /* 0x000a100e01007387 */ /* 0x0001e80000100800 */
[----:B------:R0:W2:Y:S01]  /*1d910*/  @P6 LDG.E.U8 R31, desc[UR20][R12.64] ;  /* 0x000000140c1f6981 */ /* 0x0000a2000c1e1100 */
[----:B------:R-:W-:-:S02]  /*1d920*/  ISETP.GE.AND P5, PT, R95, RZ, PT ;  /* 0x000000ff5f00720c */ /* 0x000fc40003fa6270 */
[----:B------:R-:W-:Y:S01]  /*1d930*/  SEL R115, R138, R115, !P2 ;  /* 0x000000738a737207 */ /* 0x000fe20005000000 */
[----:B-1----:R-:W2:Y:S01]  /*1d940*/  LDL R84, [R1+0x12d4] ;  /* 0x0012d40001547983 */ /* 0x002ea20000100800 */
[----:B0-----:R-:W-:Y:S02]  /*1d950*/  @P0 IMAD.MOV.U32 R12, RZ, RZ, R16 ;  /* 0x000000ffff0c0224 */ /* 0x001fe400078e0010 */
[----:B------:R-:W-:-:S05]  /*1d960*/  @P0 IMAD.MOV.U32 R13, RZ, RZ, R14 ;  /* 0x000000ffff0d0224 */ /* 0x000fca00078e000e */
[----:B------:R0:W2:Y:S02]  /*1d970*/  @P0 LDG.E.U8 R30, desc[UR20][R12.64] ;  /* 0x000000140c1e0981 */ /* 0x0000a4000c1e1100 */
[----:B------:R-:W-:Y:S02]  /*1d980*/  @!P5 IMAD.MOV R117, RZ, RZ, -R117 ;  /* 0x000000ffff75d224 */ /* 0x000fe400078e0a75 */
[----:B0-----:R-:W-:Y:S01]  /*1d990*/  IMAD R12, R115, UR5, RZ ;  /* 0x00000005730c7c24 */ /* 0x001fe2000f8e02ff */
[----:B------:R-:W0:Y:S04]  /*1d9a0*/  LDCU UR5, c[0x0][0x3b0] ;  /* 0x00007600ff0577ac */ /* 0x000e280008000800 */
[----:B------:R-:W-:Y:S02]  /*1d9b0*/  SHF.R.S32.HI R13, RZ, 0x1f, R12 ;  /* 0x0000001fff0d7819 */ /* 0x000fe4000001140c */
[----:B------:R-:W-:-:S02]  /*1d9c0*/  IADD3 R16, P5, PT, R12, R10, RZ ;  /* 0x0000000a0c107210 */ /* 0x000fc40007fbe0ff */
[----:B----4-:R-:W-:Y:S02]  /*1d9d0*/  ISETP.GE.AND P4, PT, R90, RZ, PT ;  /* 0x000000ff5a00720c */ /* 0x010fe40003f86270 */
[----:B------:R-:W4:Y:S11]  /*1d9e0*/  LDL R90, [R1+0x12e4] ;  /* 0x0012e400015a7983 */ /* 0x000f360000100800 */
[----:B------:R-:W-:Y:S01]  /*1d9f0*/  @!P4 IMAD.MOV R116, RZ, RZ, -R116 ;  /* 0x000000ffff74c224 */ /* 0x000fe200078e0a74 */
[----:B------:R-:W-:-:S05]  /*1da00*/  IADD3 R14, P4, PT, R12, R11, RZ ;  /* 0x0000000b0c0e7210 */ /* 0x000fca0007f9e0ff */
[----:B------:R-:W-:Y:S01]  /*1da10*/  IMAD.X R15, R13, 0x1, R9, P4 ;  /* 0x000000010d0f7824 */ /* 0x000fe200020e0609 */
[----:B------:R1:W-:Y:S04]  /*1da20*/  STL [R1+0xa8c], R14 ;  /* 0x000a8c0e01007387 */ /* 0x0003e80000100800 */
[----:B------:R-:W-:Y:S01]  /*1da30*/  STL [R1+0xa94], R16 ;  /* 0x000a941001007387 */ /* 0x000fe20000100800 */
[----:B---3--:R-:W-:Y:S02]  /*1da40*/  ISETP.GE.AND P3, PT, R80, RZ, PT ;  /* 0x000000ff5000720c */ /* 0x008fe40003f66270 */
[----:B------:R-:W-:Y:S01]  /*1da50*/  SEL R12, R138, R51, !P2 ;  /* 0x000000338a0c7207 */ /* 0x000fe20005000000 */
[----:B------:R-:W3:Y:S04]  /*1da60*/  LDL R80, [R1+0x12c4] ;  /* 0x0012c40001507983 */ /* 0x000ee80000100800 */
[----:B------:R0:W-:Y:S01]  /*1da70*/  STL [R1+0xa88], R15 ;  /* 0x000a880f01007387 */ /* 0x0001e20000100800 */
[----:B--2---:R-:W-:Y:S01]  /*1da80*/  ISETP.GE.AND P4, PT, R75, RZ, PT ;  /* 0x000000ff4b00720c */ /* 0x004fe20003f86270 */
[----:B------:R-:W-:-:S02]  /*1da90*/  IMAD.X R13, R13, 0x1, R7, P5 ;  /* 0x000000010d0d7824 */ /* 0x000fc400028e0607 */
[----:B------:R-:W2:Y:S01]  /*1daa0*/  LDL R75, [R1+0x12c0] ;  /* 0x0012c000014b7983 */ /* 0x000ea20000100800 */
[----:B------:R-:W-:-:S03]  /*1dab0*/  IMAD R12, R12, UR4, RZ ;  /* 0x000000040c0c7c24 */ /* 0x000fc6000f8e02ff */
[----:B------:R1:W2:Y:S04]  /*1dac0*/  @P6 LDG.E.U8 R29, desc[UR20][R14.64] ;  /* 0x000000140e1d6981 */ /* 0x0002a8000c1e1100 */
[----:B------:R0:W-:Y:S01]  /*1dad0*/  STL [R1+0xa90], R13 ;  /* 0x000a900d01007387 */ /* 0x0001e20000100800 */
[----:B------:R-:W2:Y:S01]  /*1dae0*/  LDCU UR4, c[0x0][0x3b0] ;  /* 0x00007600ff0477ac */ /* 0x000ea20008000800 */
[----:B-1----:R-:W-:Y:S02]  /*1daf0*/  @P0 IMAD.MOV.U32 R14, RZ, RZ, R16 ;  /* 0x000000ffff0e0224 */ /* 0x002fe400078e0010 */
[----:B0-----:R-:W-:Y:S01]  /*1db00*/  @P0 IMAD.MOV.U32 R15, RZ, RZ, R13 ;  /* 0x000000ffff0f0224 */ /* 0x001fe200078e000d */
[----:B------:R-:W-:Y:S02]  /*1db10*/  SHF.R.S32.HI R13, RZ, 0x1f, R12 ;  /* 0x0000001fff0d7819 */ /* 0x000fe4000001140c */
[----:B------:R-:W-:-:S02]  /*1db20*/  IADD3 R16, P5, PT, R12, R11, RZ ;  /* 0x0000000b0c107210 */ /* 0x000fc40007fbe0ff */
[----:B------:R0:W2:Y:S01]  /*1db30*/  @P0 LDG.E.U8 R28, desc[UR20][R14.64] ;  /* 0x000000140e1c0981 */ /* 0x0000a2000c1e1100 */
[----:B------:R-:W-:-:S03]  /*1db40*/  @!P3 IMAD.MOV R118, RZ, RZ, -R118 ;  /* 0x000000ffff76b224 */ /* 0x000fc600078e0a76 */
[----:B------:R-:W-:Y:S01]  /*1db50*/  STL [R1+0x300], R16 ;  /* 0x0003001001007387 */ /* 0x000fe20000100800 */
[----:B0-----:R-:W-:-:S05]  /*1db60*/  IMAD.X R14, R13, 0x1, R9, P5 ;  /* 0x000000010d0e7824 */ /* 0x001fca00028e0609 */
[----:B------:R-:W-:Y:S01]  /*1db70*/  STL [R1+0x2fc], R14 ;  /* 0x0002fc0e01007387 */ /* 0x000fe20000100800 */
[----:B------:R-:W-:Y:S01]  /*1db80*/  @!P4 IMAD.MOV R119, RZ, RZ, -R119 ;  /* 0x000000ffff77c224 */ /* 0x000fe200078e0a77 */
[----:B------:R-:W-:Y:S02]  /*1db90*/  ISETP.GE.AND P4, PT, R84, RZ, PT ;  /* 0x000000ff5400720c */ /* 0x000fe40003f86270 */
[----:B------:R-:W-:Y:S01]  /*1dba0*/  IADD3 R12, P5, PT, R12, R10, RZ ;  /* 0x0000000a0c0c7210 */ /* 0x000fe20007fbe0ff */
[----:B------:R-:W2:Y:S04]  /*1dbb0*/  LDL R84, [R1+0x1274] ;  /* 0x0012740001547983 */ /* 0x000ea80000100800 */
[----:B------:R-:W-:Y:S01]  /*1dbc0*/  IMAD.X R13, R13, 0x1, R7, P5 ;  /* 0x000000010d0d7824 */ /* 0x000fe200028e0607 */
[----:B----4-:R-:W-:-:S04]  /*1dbd0*/  ISETP.GE.AND P3, PT, R90, RZ, PT ;  /* 0x000000ff5a00720c */ /* 0x010fc80003f66270 */
[----:B------:R0:W4:Y:S04]  /*1dbe0*/  @P0 LDG.E.U8 R26, desc[UR20][R12.64] ;  /* 0x000000140c1a0981 */ /* 0x000128000c1e1100 */
[----:B------:R-:W4:Y:S04]  /*1dbf0*/  LDL R90, [R1+0x1278] ;  /* 0x00127800015a7983 */ /* 0x000f280000100800 */
[----:B------:R0:W-:Y:S04]  /*1dc00*/  STL [R1+0x308], R12 ;  /* 0x0003080c01007387 */ /* 0x0001e80000100800 */
[----:B------:R1:W-:Y:S01]  /*1dc10*/  STL [R1+0x304], R13 ;  /* 0x0003040d01007387 */ /* 0x0003e20000100800 */
[----:B------:R-:W-:Y:S01]  /*1dc20*/  @!P3 IMAD.MOV R120, RZ, RZ, -R120 ;  /* 0x000000ffff78b224 */ /* 0x000fe200078e0a78 */
[----:B---3--:R-:W-:-:S02]  /*1dc30*/  ISETP.GE.AND P3, PT, R80, RZ, PT ;  /* 0x000000ff5000720c */ /* 0x008fc40003f66270 */
[----:B------:R-:W3:Y:S01]  /*1dc40*/  LDL R80, [R1+0x126c] ;  /* 0x00126c0001507983 */ /* 0x000ee20000100800 */
[----:B--2---:R-:W-:-:S03]  /*1dc50*/  ISETP.GE.AND P5, PT, R75, RZ, PT ;  /* 0x000000ff4b00720c */ /* 0x004fc60003fa6270 */
[----:B------:R-:W2:Y:S01]  /*1dc60*/  LDL R75, [R1+0x1268] ;  /* 0x00126800014b7983 */ /* 0x000ea20000100800 */
[C---:B0-----:R-:W-:Y:S01]  /*1dc70*/  SEL R12, R138.reuse, R58, !P2 ;  /* 0x0000003a8a0c7207 */ /* 0x041fe20005000000 */
[----:B------:R-:W-:Y:S02]  /*1dc80*/  @P6 IMAD.MOV.U32 R15, RZ, RZ, R14 ;  /* 0x000000ffff0f6224 */ /* 0x000fe400078e000e */
[----:B------:R-:W-:Y:S01]  /*1dc90*/  @P6 IMAD.MOV.U32 R14, RZ, RZ, R16 ;  /* 0x000000ffff0e6224 */ /* 0x000fe200078e0010 */
[----:B-1----:R-:W-:Y:S01]  /*1dca0*/  SEL R13, R138, R66, !P2 ;  /* 0x000000428a0d7207 */ /* 0x002fe20005000000 */
[----:B------:R-:W-:Y:S02]  /*1dcb0*/  IMAD R12, R12, UR4, RZ ;  /* 0x000000040c0c7c24 */ /* 0x000fe4000f8e02ff */
[----:B------:R-:W-:Y:S01]  /*1dcc0*/  @!P4 IMAD.MOV R123, RZ, RZ, -R123 ;  /* 0x000000ffff7bc224 */ /* 0x000fe200078e0a7b */
[----:B------:R0:W2:Y:S01]  /*1dcd0*/  @P6 LDG.E.U8 R27, desc[UR20][R14.64] ;  /* 0x000000140e1b6981 */ /* 0x0000a2000c1e1100 */
[----:B------:R-:W-:-:S02]  /*1dce0*/  IMAD R13, R13, UR5, RZ ;  /* 0x000000050d0d7c24 */ /* 0x000fc4000f8e02ff */
[----:B------:R-:W-:Y:S01]  /*1dcf0*/  @!P3 IMAD.MOV R122, RZ, RZ, -R122 ;  /* 0x000000ffff7ab224 */ /* 0x000fe200078e0a7a */
[C---:B------:R-:W-:Y:S01]  /*1dd00*/  IADD3 R16, P4, PT, R12.reuse, R11, RZ ;  /* 0x0000000b0c107210 */ /* 0x040fe20007f9e0ff */
[----:B------:R-:W-:Y:S01]  /*1dd10*/  @!P5 IMAD.MOV R121, RZ, RZ, -R121 ;  /* 0x000000ffff79d224 */ /* 0x000fe200078e0a79 */
[----:B------:R-:W-:Y:S02]  /*1dd20*/  IADD3 R58, P5, PT, R12, R10, RZ ;  /* 0x0000000a0c3a7210 */ /* 0x000fe40007fbe0ff */
[----:B------:R-:W-:Y:S02]  /*1dd30*/  PRMT R24, RZ, 0x7610, R24 ;  /* 0x00007610ff187816 */ /* 0x000fe40000000018 */
[----:B------:R-:W-:Y:S01]  /*1dd40*/  PRMT R23, RZ, 0x7610, R23 ;  /* 0x00007610ff177816 */ /* 0x000fe20000000017 */
[----:B------:R-:W1:Y:S01]  /*1dd50*/  LDCU UR4, c[0x0][0x3b0] ;  /* 0x00007600ff0477ac */ /* 0x000e620008000800 */
[----:B0-----:R-:W-:Y:S01]  /*1dd60*/  SHF.R.S32.HI R14, RZ, 0x1f, R12 ;  /* 0x0000001fff0e7819 */ /* 0x001fe2000001140c */
[----:B------:R0:W-:Y:S01]  /*1dd70*/  STL [R1+0x380], R16 ;  /* 0x0003801001007387 */ /* 0x0001e20000100800 */
[----:B------:R-:W-:-:S02]  /*1dd80*/  PRMT R22, RZ, 0x7610, R22 ;  /* 0x00007610ff167816 */ /* 0x000fc40000000016 */
[----:B------:R-:W-:Y:S02]  /*1dd90*/  SEL R81, R138, R81, !P2 ;  /* 0x000000518a517207 */ /* 0x000fe40005000000 */
[----:B------:R-:W-:Y:S01]  /*1dda0*/  PRMT R21, RZ, 0x7610, R21 ;  /* 0x00007610ff157816 */ /* 0x000fe20000000015 */
[C---:B------:R-:W-:Y:S01]  /*1ddb0*/  IMAD.X R17, R14.reuse, 0x1, R9, P4 ;  /* 0x000000010e117824 */ /* 0x040fe200020e0609 */
[----:B------:R-:W-:Y:S01]  /*1ddc0*/  IADD3 R51, P4, PT, R13, R11, RZ ;  /* 0x0000000b0d337210 */ /* 0x000fe20007f9e0ff */
[----:B------:R-:W-:Y:S01]  /*1ddd0*/  IMAD.X R66, R14, 0x1, R7, P5 ;  /* 0x000000010e427824 */ /* 0x000fe200028e0607 */
[----:B------:R-:W-:Y:S04]  /*1dde0*/  STL [R1+0x388], R58 ;  /* 0x0003883a01007387 */ /* 0x000fe80000100800 */
[----:B------:R0:W-:Y:S04]  /*1ddf0*/  STL [R1+0x37c], R17 ;  /* 0x00037c1101007387 */ /* 0x0001e80000100800 */
[----:B------:R-:W-:Y:S01]  /*1de00*/  STL [R1+0x41c], R51 ;  /* 0x00041c3301007387 */ /* 0x000fe20000100800 */
[----:B------:R-:W-:-:S03]  /*1de10*/  SHF.R.S32.HI R15, RZ, 0x1f, R13 ;  /* 0x0000001fff0f7819 */ /* 0x000fc6000001140d */
[----:B------:R-:W-:Y:S04]  /*1de20*/  STL [R1+0x384], R66 ;  /* 0x0003844201007387 */ /* 0x000fe80000100800 */
[----:B------:R0:W2:Y:S01]  /*1de30*/  @P6 LDG.E.U8 R25, desc[UR20][R16.64] ;  /* 0x0000001410196981 */ /* 0x0000a2000c1e1100 */
[----:B------:R-:W-:Y:S01]  /*1de40*/  PRMT R20, RZ, 0x7610, R20 ;  /* 0x00007610ff147816 */ /* 0x000fe20000000014 */
[----:B------:R-:W0:Y:S01]  /*1de50*/  LDCU UR5, c[0x0][0x3b0] ;  /* 0x00007600ff0577ac */ /* 0x000e220008000800 */
[----:B------:R-:W-:Y:S02]  /*1de60*/  ISETP.GE.AND P5, PT, R84, RZ, PT ;  /* 0x000000ff5400720c */ /* 0x000fe40003fa6270 */
[----:B------:R-:W2:Y:S01]  /*1de70*/  LDL R84, [R1+0x1248] ;  /* 0x0012480001547983 */ /* 0x000ea20000100800 */
[----:B------:R-:W-:Y:S01]  /*1de80*/  IMAD.X R12, R15, 0x1, R9, P4 ;  /* 0x000000010f0c7824 */ /* 0x000fe200020e0609 */
[----:B------:R-:W-:-:S05]  /*1de90*/  IADD3 R14, P4, PT, R13, R10, RZ ;  /* 0x0000000a0d0e7210 */ /* 0x000fca0007f9e0ff */
[----:B------:R-:W-:Y:S01]  /*1dea0*/  IMAD.X R15, R15, 0x1, R7, P4 ;  /* 0x000000010f0f7824 */ /* 0x000fe200020e0607 */
[----:B----4-:R-:W-:Y:S01]  /*1deb0*/  ISETP.GE.AND P3, PT, R90, RZ, PT ;  /* 0x000000ff5a00720c */ /* 0x010fe20003f66270 */
[----:B0-----:R-:W-:Y:S01]  /*1dec0*/  @P0 IMAD.MOV.U32 R16, RZ, RZ, R58 ;  /* 0x000000ffff100224 */ /* 0x001fe200078e003a */
[----:B------:R-:W4:Y:S04]  /*1ded0*/  LDL R90, [R1+0x124c] ;  /* 0x00124c00015a7983 */ /* 0x000f280000100800 */
[----:B------:R0:W-:Y:S04]  /*1dee0*/  STL [R1+0x3fc], R12 ;  /* 0x0003fc0c01007387 */ /* 0x0001e80000100800 */
[----:B------:R0:W-:Y:S01]  /*1def0*/  STL [R1+0x424], R14 ;  /* 0x0004240e01007387 */ /* 0x0001e20000100800 */
[----:B------:R-:W-:-:S02]  /*1df00*/  @P0 IMAD.MOV.U32 R17, RZ, RZ, R66 ;  /* 0x000000ffff110224 */ /* 0x000fc400078e0042 */
[----:B------:R-:W-:Y:S01]  /*1df10*/  @!P5 IMAD.MOV R124, RZ, RZ, -R124 ;  /* 0x000000ffff7cd224 */ /* 0x000fe200078e0a7c */
[----:B------:R-:W4:Y:S04]  /*1df20*/  @P0 LDG.E.U8 R22, desc[UR20][R14.64] ;  /* 0x000000140e160981 */ /* 0x000f28000c1e1100 */
[----:B------:R0:W4:Y:S01]  /*1df30*/  @P0 LDG.E.U8 R24, desc[UR20][R16.64] ;  /* 0x0000001410180981 */ /* 0x000122000c1e1100 */
[----:B------:R-:W-:Y:S01]  /*1df40*/  @!P3 IMAD.MOV R125, RZ, RZ, -R125 ;  /* 0x000000ffff7db224 */ /* 0x000fe200078e0a7d */
[----:B---3--:R-:W-:Y:S02]  /*1df50*/  ISETP.GE.AND P3, PT, R80, RZ, PT ;  /* 0x000000ff5000720c */ /* 0x008fe40003f66270 */
[----:B------:R-:W3:Y:S04]  /*1df60*/  LDL R80, [R1+0x1244] ;  /* 0x0012440001507983 */ /* 0x000ee80000100800 */
[----:B------:R1:W-:Y:S01]  /*1df70*/  STL [R1+0x420], R15 ;  /* 0x0004200f01007387 */ /* 0x0003e20000100800 */
[----:B--2---:R-:W-:-:S03]  /*1df80*/  ISETP.GE.AND P4, PT, R75, RZ, PT ;  /* 0x000000ff4b00720c */ /* 0x004fc60003f86270 */
[----:B------:R-:W2:Y:S01]  /*1df90*/  LDL R75, [R1+0x1240] ;  /* 0x00124000014b7983 */ /* 0x000ea20000100800 */
[----:B0-----:R-:W-:Y:S01]  /*1dfa0*/  @P6 IMAD.MOV.U32 R17, RZ, RZ, R12 ;  /* 0x000000ffff116224 */ /* 0x001fe200078e000c */
[----:B------:R-:W-:Y:S01]  /*1dfb0*/  SEL R12, R138, R77, !P2 ;  /* 0x0000004d8a0c7207 */ /* 0x000fe20005000000 */
[----:B------:R-:W-:-:S04]  /*1dfc0*/  @P6 IMAD.MOV.U32 R16, RZ, RZ, R51 ;  /* 0x000000ffff106224 */ /* 0x000fc800078e0033 */
[----:B------:R-:W-:Y:S01]  /*1dfd0*/  IMAD R12, R12, UR6, RZ ;  /* 0x000000060c0c7c24 */ /* 0x000fe2000f8e02ff */
[----:B------:R0:W2:Y:S02]  /*1dfe0*/  @P6 LDG.E.U8 R23, desc[UR20][R16.64] ;  /* 0x0000001410176981 */ /* 0x0000a4000c1e1100 */
[----:B------:R-:W-:Y:S02]  /*1dff0*/  @!P4 IMAD.MOV R127, RZ, RZ, -R127 ;  /* 0x000000ffff7fc224 */ /* 0x000fe400078e0a7f */
[----:B------:R-:W-:Y:S01]  /*1e000*/  SHF.R.S32.HI R13, RZ, 0x1f, R12 ;  /* 0x0000001fff0d7819 */ /* 0x000fe2000001140c */
[----:B------:R-:W-:Y:S01]  /*1e010*/  @!P3 IMAD.MOV R126, RZ, RZ, -R126 ;  /* 0x000000ffff7eb224 */ /* 0x000fe200078e0a7e */
[----:B------:R-:W-:Y:S02]  /*1e020*/  SEL R51, R138, R91, !P2 ;  /* 0x0000005b8a337207 */ /* 0x000fe40005000000 */
[----:B------:R-:W-:Y:S02]  /*1e030*/  PRMT R18, RZ, 0x7610, R18 ;  /* 0x00007610ff127816 */ /* 0x000fe40000000012 */
[----:B------:R-:W-:-:S02]  /*1e040*/  PRMT R19, RZ, 0x7610, R19 ;  /* 0x00007610ff137816 */ /* 0x000fc40000000013 */
[----:B------:R-:W-:Y:S02]  /*1e050*/  SEL R96, R138, R96, !P2 ;  /* 0x000000608a607207 */ /* 0x000fe40005000000 */
[----:B0-----:R-:W-:Y:S01]  /*1e060*/  IADD3 R16, P5, PT, R12, R11, RZ ;  /* 0x0000000b0c107210 */ /* 0x001fe20007fbe0ff */
[----:B------:R-:W0:Y:S01]  /*1e070*/  S2R R5, SR_TID.X ;  /* 0x0000000000057919 */ /* 0x000e220000002100 */
[C---:B------:R-:W-:Y:S02]  /*1e080*/  SEL R69, R138.reuse, R69, !P2 ;  /* 0x000000458a457207 */ /* 0x040fe40005000000 */
[C---:B------:R-:W-:Y:S02]  /*1e090*/  SEL R71, R138.reuse, R71, !P2 ;  /* 0x000000478a477207 */ /* 0x040fe40005000000 */
[C---:B------:R-:W-:Y:S01]  /*1e0a0*/  SEL R82, R138.reuse, R82, !P2 ;  /* 0x000000528a527207 */ /* 0x040fe20005000000 */
[----:B------:R-:W-:Y:S01]  /*1e0b0*/  IMAD.X R17, R13, 0x1, R9, P5 ;  /* 0x000000010d117824 */ /* 0x000fe200028e0609 */
[----:B------:R1:W-:Y:S01]  /*1e0c0*/  STL [R1+0x49c], R16 ;  /* 0x00049c1001007387 */ /* 0x0003e20000100800 */
[----:B------:R-:W-:-:S02]  /*1e0d0*/  SEL R85, R138, R85, !P2 ;  /* 0x000000558a557207 */ /* 0x000fc40005000000 */
[C---:B------:R-:W-:Y:S02]  /*1e0e0*/  SEL R86, R138.reuse, R86, !P2 ;  /* 0x000000568a567207 */ /* 0x040fe40005000000 */
[C---:B------:R-:W-:Y:S01]  /*1e0f0*/  SEL R88, R138.reuse, R88, !P2 ;  /* 0x000000588a587207 */ /* 0x040fe20005000000 */
[----:B------:R0:W-:Y:S01]  /*1e100*/  STL [R1+0x498], R17 ;  /* 0x0004981101007387 */ /* 0x0001e20000100800 */
[----:B------:R-:W-:Y:S02]  /*1e110*/  @P6 IMAD.MOV.U32 R14, RZ, RZ, R16 ;  /* 0x000000ffff0e6224 */ /* 0x000fe400078e0010 */
[----:B-1----:R-:W-:Y:S01]  /*1e120*/  @P6 IMAD.MOV.U32 R15, RZ, RZ, R17 ;  /* 0x000000ffff0f6224 */ /* 0x002fe200078e0011 */
[C---:B------:R-:W-:Y:S02]  /*1e130*/  SEL R89, R138.reuse, R89, !P2 ;  /* 0x000000598a597207 */ /* 0x040fe40005000000 */
[C---:B------:R-:W-:Y:S02]  /*1e140*/  SEL R93, R138.reuse, R93, !P2 ;  /* 0x0000005d8a5d7207 */ /* 0x040fe40005000000 */
[----:B------:R-:W-:-:S02]  /*1e150*/  SEL R92, R138, R92, !P2 ;  /* 0x0000005c8a5c7207 */ /* 0x000fc40005000000 */
[----:B------:R-:W-:Y:S01]  /*1e160*/  IADD3 R16, P4, PT, R12, R10, RZ ;  /* 0x0000000a0c107210 */ /* 0x000fe20007f9e0ff */
[----:B------:R-:W-:Y:S01]  /*1e170*/  IMAD R12, R81, UR4, RZ ;  /* 0x00000004510c7c24 */ /* 0x000fe2000f8e02ff */
[----:B------:R-:W-:Y:S01]  /*1e180*/  ISETP.GE.AND P3, PT, R84, RZ, PT ;  /* 0x000000ff5400720c */ /* 0x000fe20003f66270 */
[----:B------:R1:W2:Y:S04]  /*1e190*/  @P6 LDG.E.U8 R21, desc[UR20][R14.64] ;  /* 0x000000140e156981 */ /* 0x0002a8000c1e1100 */
[----:B------:R-:W2:Y:S01]  /*1e1a0*/  LDL R84, [R1+0x1220] ;  /* 0x0012200001547983 */ /* 0x000ea20000100800 */
[----:B------:R-:W-:Y:S01]  /*1e1b0*/  IMAD.X R13, R13, 0x1, R7, P4 ;  /* 0x000000010d0d7824 */ /* 0x000fe200020e0607 */
[----:B------:R-:W2:Y:S01]  /*1e1c0*/  LDCU UR4, c[0x0][0x3b0] ;  /* 0x00007600ff0477ac */ /* 0x000ea20008000800 */
[----:B------:R-:W-:-:S02]  /*1e1d0*/  SEL R94, R138, R94, !P2 ;  /* 0x0000005e8a5e7207 */ /* 0x000fc40005000000 */
[C---:B------:R-:W-:Y:S01]  /*1e1e0*/  SEL R99, R138.reuse, R99, !P2 ;  /* 0x000000638a637207 */ /* 0x040fe20005000000 */
[----:B0-----:R-:W-:Y:S01]  /*1e1f0*/  @P0 IMAD.MOV.U32 R17, RZ, RZ, R13 ;  /* 0x000000ffff110224 */ /* 0x001fe200078e000d */
[C---:B------:R-:W-:Y:S02]  /*1e200*/  SEL R101, R138.reuse, R101, !P2 ;  /* 0x000000658a657207 */ /* 0x040fe40005000000 */
[C---:B------:R-:W-:Y:S02]  /*1e210*/  SEL R100, R138.reuse, R100, !P2 ;  /* 0x000000648a647207 */ /* 0x040fe40005000000 */
[C---:B------:R-:W-:Y:S02]  /*1e220*/  SEL R103, R138.reuse, R103, !P2 ;  /* 0x000000678a677207 */ /* 0x040fe40005000000 */
[----:B-1----:R-:W-:Y:S01]  /*1e230*/  SHF.R.S32.HI R14, RZ, 0x1f, R12 ;  /* 0x0000001fff0e7819 */ /* 0x002fe2000001140c */
[----:B------:R0:W2:Y:S01]  /*1e240*/  @P0 LDG.E.U8 R20, desc[UR20][R16.64] ;  /* 0x0000001410140981 */ /* 0x0000a2000c1e1100 */
[----:B------:R-:W-:Y:S01]  /*1e250*/  @!P3 IMAD.MOV R129, RZ, RZ, -R129 ;  /* 0x000000ffff81b224 */ /* 0x000fe200078e0a81 */
[----:B------:R-:W-:-:S02]  /*1e260*/  SEL R105, R138, R105, !P2 ;  /* 0x000000698a697207 */ /* 0x000fc40005000000 */
[C---:B------:R-:W-:Y:S02]  /*1e270*/  SEL R106, R138.reuse, R106, !P2 ;  /* 0x0000006a8a6a7207 */ /* 0x040fe40005000000 */
[C---:B------:R-:W-:Y:S02]  /*1e280*/  SEL R109, R138.reuse, R109, !P2 ;  /* 0x0000006d8a6d7207 */ /* 0x040fe40005000000 */
[C---:B------:R-:W-:Y:S02]  /*1e290*/  SEL R111, R138.reuse, R111, !P2 ;  /* 0x0000006f8a6f7207 */ /* 0x040fe40005000000 */
[C---:B------:R-:W-:Y:S02]  /*1e2a0*/  SEL R110, R138.reuse, R110, !P2 ;  /* 0x0000006e8a6e7207 */ /* 0x040fe40005000000 */
[C---:B------:R-:W-:Y:S02]  /*1e2b0*/  SEL R113, R138.reuse, R113, !P2 ;  /* 0x000000718a717207 */ /* 0x040fe40005000000 */
[----:B------:R-:W-:-:S02]  /*1e2c0*/  SEL R114, R138, R114, !P2 ;  /* 0x000000728a727207 */ /* 0x000fc40005000000 */
[C---:B------:R-:W-:Y:S02]  /*1e2d0*/  SEL R116, R138.reuse, R116, !P2 ;  /* 0x000000748a747207 */ /* 0x040fe40005000000 */
[C---:B------:R-:W-:Y:S02]  /*1e2e0*/  SEL R118, R138.reuse, R118, !P2 ;  /* 0x000000768a767207 */ /* 0x040fe40005000000 */
[C---:B------:R-:W-:Y:S02]  /*1e2f0*/  SEL R119, R138.reuse, R119, !P2 ;  /* 0x000000778a777207 */ /* 0x040fe40005000000 */
[C---:B------:R-:W-:Y:S02]  /*1e300*/  SEL R120, R138.reuse, R120, !P2 ;  /* 0x000000788a787207 */ /* 0x040fe40005000000 */
[C---:B------:R-:W-:Y:S02]  /*1e310*/  SEL R122, R138.reuse, R122, !P2 ;  /* 0x0000007a8a7a7207 */ /* 0x040fe40005000000 */
[----:B------:R-:W-:-:S02]  /*1e320*/  SEL R121, R138, R121, !P2 ;  /* 0x000000798a797207 */ /* 0x000fc40005000000 */
[----:B------:R-:W-:Y:S01]  /*1e330*/  SEL R124, R138, R124, !P2 ;  /* 0x0000007c8a7c7207 */ /* 0x000fe20005000000 */
[----:B------:R-:W1:Y:S01]  /*1e340*/  LDCU UR6, c[0x0][0x3b0] ;  /* 0x00007600ff0677ac */ /* 0x000e620008000800 */
        /* <DEDUP_REMOVED lines=11> */
[----:B--2---:R-:W-:-:S03]  /*1e400*/  ISETP.GE.AND P3, PT, R75, RZ, PT ;  /* 0x000000ff4b00720c */ /* 0x004fc60003f66270 */
[----:B------:R-:W2:Y:S01]  /*1e410*/  LDL R75, [R1+0x1218] ;  /* 0x00121800014b7983 */ /* 0x000ea20000100800 */
[----:B-1----:R-:W-:Y:S01]  /*1e420*/  SEL R13, R138, R87, !P2 ;  /* 0x000000578a0d7207 */ /* 0x002fe20005000000 */
[----:B------:R-:W-:Y:S02]  /*1e430*/  @P6 IMAD.MOV.U32 R17, RZ, RZ, R16 ;  /* 0x000000ffff116224 */ /* 0x000fe400078e0010 */
[----:B0-----:R-:W-:Y:S02]  /*1e440*/  @P6 IMAD.MOV.U32 R16, RZ, RZ, R15 ;  /* 0x000000ffff106224 */ /* 0x001fe400078e000f */
[----:B------:R-:W-:Y:S02]  /*1e450*/  IMAD R13, R13, UR4, RZ ;  /* 0x000000040d0d7c24 */ /* 0x000fe4000f8e02ff */
[----:B------:R-:W-:Y:S01]  /*1e460*/  @!P4 IMAD.MOV R130, RZ, RZ, -R130 ;  /* 0x000000ffff82c224 */ /* 0x000fe200078e0a82 */
[----:B------:R-:W-:Y:S01]  /*1e470*/  IADD3 R15, P5, PT, R12, R10, RZ ;  /* 0x0000000a0c0f7210 */ /* 0x000fe20007fbe0ff */
[----:B------:R-:W-:Y:S01]  /*1e480*/  IMAD R51, R51, UR5, RZ ;  /* 0x0000000533337c24 */ /* 0x000fe2000f8e02ff */
[----:B------:R0:W2:Y:S01]  /*1e490*/  @P6 LDG.E.U8 R19, desc[UR20][R16.64] ;  /* 0x0000001410136981 */ /* 0x0000a2000c1e1100 */
[----:B------:R-:W-:-:S02]  /*1e4a0*/  SHF.R.S32.HI R12, RZ, 0x1f, R13 ;  /* 0x0000001fff0c7819 */ /* 0x000fc4000001140d */
[----:B------:R-:W-:Y:S01]  /*1e4b0*/  IADD3 R58, P4, PT, R13, R11, RZ ;  /* 0x0000000b0d3a7210 */ /* 0x000fe20007f9e0ff */
[----:B------:R-:W-:Y:S01]  /*1e4c0*/  IMAD.X R14, R14, 0x1, R7, P5 ;  /* 0x000000010e0e7824 */ /* 0x000fe200028e0607 */
[----:B------:R1:W-:Y:S01]  /*1e4d0*/  STL [R1+0x524], R15 ;  /* 0x0005240f01007387 */ /* 0x0003e20000100800 */
[----:B------:R-:W-:Y:S01]  /*1e4e0*/  @!P3 IMAD.MOV R131, RZ, RZ, -R131 ;  /* 0x000000ffff83b224 */ /* 0x000fe200078e0a83 */
[----:B------:R-:W0:Y:S01]  /*1e4f0*/  LDCU UR4, c[0x0][0x3b0] ;  /* 0x00007600ff0477ac */ /* 0x000e220008000800 */
[----:B------:R-:W-:Y:S01]  /*1e500*/  IMAD.X R66, R12, 0x1, R9, P4 ;  /* 0x000000010c427824 */ /* 0x000fe200020e0609 */
[----:B------:R-:W-:Y:S04]  /*1e510*/  STL [R1+0x59c], R58 ;  /* 0x00059c3a01007387 */ /* 0x000fe80000100800 */
[----:B------:R0:W-:Y:S01]  /*1e520*/  STL [R1+0x520], R14 ;  /* 0x0005200e01007387 */ /* 0x0001e20000100800 */
[----:B------:R-:W-:-:S02]  /*1e530*/  SEL R91, R138, R46, !P2 ;  /* 0x0000002e8a5b7207 */ /* 0x000fc40005000000 */
[----:B------:R-:W-:Y:S01]  /*1e540*/  SEL R87, R138, R52, !P2 ;  /* 0x000000348a577207 */ /* 0x000fe20005000000 */
[----:B------:R0:W-:Y:S04]  /*1e550*/  STL [R1+0x598], R66 ;  /* 0x0005984201007387 */ /* 0x0001e80000100800 */
[----:B------:R-:W2:Y:S01]  /*1e560*/  LDL R95, [R1+0x1200] ;  /* 0x00120000015f7983 */ /* 0x000ea20000100800 */
[----:B-1----:R-:W-:Y:S02]  /*1e570*/  @P0 LOP3.LUT R15, R15, R14, RZ, 0x3c, !PT ;  /* 0x0000000e0f0f0212 */ /* 0x002fe400078e3cff */
[----:B------:R-:W-:Y:S02]  /*1e580*/  IADD3 R13, P5, PT, R13, R10, RZ ;  /* 0x0000000a0d0d7210 */ /* 0x000fe40007fbe0ff */
[----:B------:R-:W-:-:S02]  /*1e590*/  LOP3.LUT R5, R5, 0x7f, RZ, 0xc0, !PT ;  /* 0x0000007f05057812 */ /* 0x000fc400078ec0ff */
[C---:B------:R-:W-:Y:S02]  /*1e5a0*/  SEL R128, R138.reuse, R128, !P2 ;  /* 0x000000808a807207 */ /* 0x040fe40005000000 */
[C---:B------:R-:W-:Y:S02]  /*1e5b0*/  SEL R129, R138.reuse, R129, !P2 ;  /* 0x000000818a817207 */ /* 0x040fe40005000000 */
[C---:B0-----:R-:W-:Y:S02]  /*1e5c0*/  @P0 LOP3.LUT R14, R15.reuse, R14, RZ, 0x3c, !PT ;  /* 0x0000000e0f0e0212 */ /* 0x041fe400078e3cff */
[----:B------:R-:W-:Y:S01]  /*1e5d0*/  SEL R130, R138, R130, !P2 ;  /* 0x000000828a827207 */ /* 0x000fe20005000000 */
[----:B------:R-:W0:Y:S01]  /*1e5e0*/  LDCU UR5, c[0x0][0x3b0] ;  /* 0x00007600ff0577ac */ /* 0x000e220008000800 */
[----:B------:R-:W-:Y:S01]  /*1e5f0*/  @P0 LOP3.LUT R15, R15, R14, RZ, 0x3c, !PT ;  /* 0x0000000e0f0f0212 */ /* 0x000fe200078e3cff */
[----:B------:R-:W-:Y:S01]  /*1e600*/  IMAD.X R12, R12, 0x1, R7, P5 ;  /* 0x000000010c0c7824 */ /* 0x000fe200028e0607 */
[----:B------:R-:W-:-:S03]  /*1e610*/  ISETP.GE.AND P4, PT, R84, RZ, PT ;  /* 0x000000ff5400720c */ /* 0x000fc60003f86270 */
[----:B------:R1:W2:Y:S04]  /*1e620*/  @P0 LDG.E.U8 R18, desc[UR20][R14.64] ;  /* 0x000000140e120981 */ /* 0x0002a8000c1e1100 */
[----:B------:R-:W2:Y:S01]  /*1e630*/  LDL R84, [R1+0x11ec] ;  /* 0x0011ec0001547983 */ /* 0x000ea20000100800 */
[----:B------:R-:W-:Y:S01]  /*1e640*/  PRMT R17, RZ, 0x7610, R17 ;  /* 0x00007610ff117816 */ /* 0x000fe20000000011 */
[----:B-1----:R-:W-:Y:S02]  /*1e650*/  @P6 IMAD.MOV.U32 R15, RZ, RZ, R66 ;  /* 0x000000ffff0f6224 */ /* 0x002fe400078e0042 */
[----:B------:R-:W-:Y:S01]  /*1e660*/  @P6 IMAD.MOV.U32 R14, RZ, RZ, R58 ;  /* 0x000000ffff0e6224 */ /* 0x000fe200078e003a */
[----:B------:R-:W-:Y:S01]  /*1e670*/  SHF.R.S32.HI R58, RZ, 0x1f, R51 ;  /* 0x0000001fff3a7819 */ /* 0x000fe20000011433 */
[----:B------:R-:W-:-:S03]  /*1e680*/  @!P4 IMAD.MOV R132, RZ, RZ, -R132 ;  /* 0x000000ffff84c224 */ /* 0x000fc600078e0a84 */
[----:B------:R1:W2:Y:S01]  /*1e690*/  @P6 LDG.E.U8 R17, desc[UR20][R14.64] ;  /* 0x000000140e116981 */ /* 0x0002a2000c1e1100 */
[----:B------:R-:W-:Y:S02]  /*1e6a0*/  PRMT R16, RZ, 0x7610, R16 ;  /* 0x00007610ff107816 */ /* 0x000fe40000000010 */
[----:B-1----:R-:W-:Y:S02]  /*1e6b0*/  PRMT R15, RZ, 0x7610, R15 ;  /* 0x00007610ff0f7816 */ /* 0x002fe4000000000f */
[C---:B------:R-:W-:Y:S02]  /*1e6c0*/  SEL R46, R138.reuse, R117, !P2 ;  /* 0x000000758a2e7207 */ /* 0x040fe40005000000 */
[----:B------:R-:W-:Y:S02]  /*1e6d0*/  SEL R52, R138, R123, !P2 ;  /* 0x0000007b8a347207 */ /* 0x000fe40005000000 */
[----:B----4-:R-:W-:Y:S02]  /*1e6e0*/  ISETP.GE.AND P3, PT, R90, RZ, PT ;  /* 0x000000ff5a00720c */ /* 0x010fe40003f66270 */
[----:B------:R-:W4:Y:S04]  /*1e6f0*/  LDL R90, [R1+0x11f8] ;  /* 0x0011f800015a7983 */ /* 0x000f280000100800 */
[----:B------:R1:W-:Y:S07]  /*1e700*/  STL [R1+0x5a4], R13 ;  /* 0x0005a40d01007387 */ /* 0x0003ee0000100800 */
[----:B------:R-:W-:Y:S01]  /*1e710*/  @!P3 IMAD.MOV R133, RZ, RZ, -R133 ;  /* 0x000000ffff85b224 */ /* 0x000fe200078e0a85 */
[----:B------:R-:W-:-:S02]  /*1e720*/  IADD3 R66, P3, PT, R51, R11, RZ ;  /* 0x0000000b33427210 */ /* 0x000fc40007f7e0ff */
[----:B-1----:R-:W-:-:S03]  /*1e730*/  @P0 LOP3.LUT R13, R13, R12, RZ, 0x3c, !PT ;  /* 0x0000000c0d0d0212 */ /* 0x002fc600078e3cff */
[----:B------:R-:W-:Y:S04]  /*1e740*/  STL [R1+0x61c], R66 ;  /* 0x00061c4201007387 */ /* 0x000fe80000100800 */
[----:B------:R1:W-:Y:S01]  /*1e750*/  STL [R1+0x5a0], R12 ;  /* 0x0005a00c01007387 */ /* 0x0003e20000100800 */
[----:B---3--:R-:W-:Y:S02]  /*1e760*/  ISETP.GE.AND P4, PT, R80, RZ, PT ;  /* 0x000000ff5000720c */ /* 0x008fe40003f86270 */
[----:B-1----:R-:W-:Y:S02]  /*1e770*/  @P0 LOP3.LUT R12, R13, R12, RZ, 0x3c, !PT ;  /* 0x0000000c0d0c0212 */ /* 0x002fe400078e3cff */
[----:B--2---:R-:W-:Y:S01]  /*1e780*/  ISETP.GE.AND P5, PT, R75, RZ, PT ;  /* 0x000000ff4b00720c */ /* 0x004fe20003fa6270 */
[----:B------:R-:W-:Y:S01]  /*1e790*/  IMAD.X R75, R58, 0x1, R9, P3 ;  /* 0x000000013a4b7824 */ /* 0x000fe200018e0609 */
[----:B------:R-:W-:-:S05]  /*1e7a0*/  @P0 LOP3.LUT R13, R13, R12, RZ, 0x3c, !PT ;  /* 0x0000000c0d0d0212 */ /* 0x000fca00078e3cff */
[----:B------:R1:W2:Y:S02]  /*1e7b0*/  @P0 LDG.E.U8 R15, desc[UR20][R12.64] ;  /* 0x000000140c0f0981 */ /* 0x0002a4000c1e1100 */
[----:B------:R-:W-:Y:S02]  /*1e7c0*/  @!P4 IMAD.MOV R135, RZ, RZ, -R135 ;  /* 0x000000ffff87c224 */ /* 0x000fe400078e0a87 */
[----:B-1----:R-:W-:Y:S02]  /*1e7d0*/  @P6 IMAD.MOV.U32 R12, RZ, RZ, R66 ;  /* 0x000000ffff0c6224 */ /* 0x002fe400078e0042 */
[----:B------:R-:W-:Y:S01]  /*1e7e0*/  @P6 IMAD.MOV.U32 R13, RZ, RZ, R75 ;  /* 0x000000ffff0d6224 */ /* 0x000fe200078e004b */
[----:B------:R-:W-:-:S04]  /*1e7f0*/  IADD3 R77, P4, PT, R51, R10, RZ ;  /* 0x0000000a334d7210 */ /* 0x000fc80007f9e0ff */
[----:B------:R1:W3:Y:S04]  /*1e800*/  @P6 LDG.E.U8 R16, desc[UR20][R12.64] ;  /* 0x000000140c106981 */ /* 0x0002e8000c1e1100 */
[----:B------:R0:W-:Y:S01]  /*1e810*/  STL [R1+0x618], R75 ;  /* 0x0006184b01007387 */ /* 0x0001e20000100800 */
[----:B------:R-:W-:Y:S02]  /*1e820*/  @!P5 IMAD.MOV R134, RZ, RZ, -R134 ;  /* 0x000000ffff86d224 */ /* 0x000fe400078e0a86 */
[----:B-1----:R-:W-:Y:S02]  /*1e830*/  IMAD R12, R96, UR4, RZ ;  /* 0x00000004600c7c24 */ /* 0x002fe4000f8e02ff */
[----:B------:R-:W-:Y:S01]  /*1e840*/  IMAD.X R80, R58, 0x1, R7, P4 ;  /* 0x000000013a507824 */ /* 0x000fe200020e0607 */
[----:B------:R-:W-:Y:S01]  /*1e850*/  STL [R1+0x624], R77 ;  /* 0x0006244d01007387 */ /* 0x000fe20000100800 */
[----:B------:R-:W-:-:S02]  /*1e860*/  PRMT R14, RZ, 0x7610, R14 ;  /* 0x00007610ff0e7816 */ /* 0x000fc4000000000e */
[----:B------:R-:W-:Y:S02]  /*1e870*/  PRMT R13, RZ, 0x7610, R13 ;  /* 0x00007610ff0d7816 */ /* 0x000fe4000000000d */
[----:B------:R-:W-:Y:S02]  /*1e880*/  SHF.R.S32.HI R51, RZ, 0x1f, R12 ;  /* 0x0000001fff337819 */ /* 0x000fe4000001140c */
[C---:B0-----:R-:W-:Y:S02]  /*1e890*/  IADD3 R75, P5, PT, R12.reuse, R11, RZ ;  /* 0x0000000b0c4b7210 */ /* 0x041fe40007fbe0ff */
[----:B------:R-:W-:Y:S02]  /*1e8a0*/  IADD3 R66, P3, PT, R12, R10, RZ ;  /* 0x0000000a0c427210 */ /* 0x000fe40007f7e0ff */
[----:B------:R-:W-:Y:S02]  /*1e8b0*/  LOP3.LUT R5, R5, 0x60, RZ, 0x3c, !PT ;  /* 0x0000006005057812 */ /* 0x000fe400078e3cff */
[----:B------:R-:W-:-:S02]  /*1e8c0*/  SEL R133, R138, R133, !P2 ;  /* 0x000000858a857207 */ /* 0x000fc40005000000 */
[----:B------:R-:W-:Y:S01]  /*1e8d0*/  SEL R132, R138, R132, !P2 ;  /* 0x000000848a847207 */ /* 0x000fe20005000000 */
[C---:B------:R-:W-:Y:S02]  /*1e8e0*/  IMAD.X R58, R51.reuse, 0x1, R9, P5 ;  /* 0x00000001333a7824 */ /* 0x040fe400028e0609 */
[----:B------:R-:W-:Y:S01]  /*1e8f0*/  IMAD.X R51, R51, 0x1, R7, P3 ;  /* 0x0000000133337824 */ /* 0x000fe200018e0607 */
[----:B------:R-:W-:Y:S04]  /*1e900*/  STL [R1+0x69c], R75 ;  /* 0x00069c4b01007387 */ /* 0x000fe80000100800 */
[----:B------:R0:W-:Y:S04]  /*1e910*/  STL [R1+0x620], R80 ;  /* 0x0006205001007387 */ /* 0x0001e80000100800 */
[----:B------:R-:W-:Y:S04]  /*1e920*/  STL [R1+0x6a4], R66 ;  /* 0x0006a44201007387 */ /* 0x000fe80000100800 */
[----:B------:R1:W-:Y:S04]  /*1e930*/  STL [R1+0x698], R58 ;  /* 0x0006983a01007387 */ /* 0x0003e80000100800 */
[----:B------:R-:W-:Y:S04]  /*1e940*/  STL [R1+0x6a0], R51 ;  /* 0x0006a03301007387 */ /* 0x000fe80000100800 */
[----:B------:R-:W2:Y:S04]  /*1e950*/  LDL.LU R102, [R1+0x5b8] ;  /* 0x0005b80001667983 */ /* 0x000ea80000300800 */
[----:B------:R-:W3:Y:S04]  /*1e960*/  LDL.LU R96, [R1+0x548] ;  /* 0x0005480001607983 */ /* 0x000ee80000300800 */
[----:B------:R-:W3:Y:S04]  /*1e970*/  LDL.LU R97, [R1+0x540] ;  /* 0x0005400001617983 */ /* 0x000ee80000300800 */
[----:B------:R-:W3:Y:S04]  /*1e980*/  LDL.LU R115, [R1+0x528] ;  /* 0x0005280001737983 */ /* 0x000ee80000300800 */
[----:B------:R-:W3:Y:S01]  /*1e990*/  LDL.LU R108, [R1+0x4c8] ;  /* 0x0004c800016c7983 */ /* 0x000ee20000300800 */
[----:B------:R-:W-:-:S03]  /*1e9a0*/  ISETP.GE.AND P4, PT, R95, RZ, PT ;  /* 0x000000ff5f00720c */ /* 0x000fc60003f86270 */
[----:B------:R-:W3:Y:S04]  /*1e9b0*/  LDL.LU R98, [R1+0x4c0] ;  /* 0x0004c00001627983 */ /* 0x000ee80000300800 */
[----:B------:R-:W3:Y:S04]  /*1e9c0*/  LDL.LU R95, [R1+0x4b8] ;  /* 0x0004b800015f7983 */ /* 0x000ee80000300800 */
[----:B------:R-:W3:Y:S04]  /*1e9d0*/  LDL.LU R112, [R1+0x4b0] ;  /* 0x0004b00001707983 */ /* 0x000ee80000300800 */
[----:B------:R-:W3:Y:S04]  /*1e9e0*/  LDL.LU R107, [R1+0x4a8] ;  /* 0x0004a800016b7983 */ /* 0x000ee80000300800 */
[----:B------:R-:W3:Y:S04]  /*1e9f0*/  LDL.LU R104, [R1+0x450] ;  /* 0x0004500001687983 */ /* 0x000ee80000300800 */
[----:B------:R-:W3:Y:S04]  /*1ea00*/  LDL.LU R117, [R1+0x4d0] ;  /* 0x0004d00001757983 */ /* 0x000ee80000300800 */
[----:B------:R-:W3:Y:S01]  /*1ea10*/  LDL.LU R123, [R1+0x530] ;  /* 0x00053000017b7983 */ /* 0x000ee20000300800 */
[----:B------:R-:W-:-:S02]  /*1ea20*/  @P0 IMAD.MOV.U32 R81, RZ, RZ, R80 ;  /* 0x000000ffff510224 */ /* 0x000fc400078e0050 */
[----:B0-----:R-:W-:Y:S01]  /*1ea30*/  @P0 IMAD.MOV.U32 R80, RZ, RZ, R77 ;  /* 0x000000ffff500224 */ /* 0x001fe200078e004d */
[----:B------:R-:W0:Y:S04]  /*1ea40*/  LDCU UR4, c[0x0][0x3b0] ;  /* 0x00007600ff0477ac */ /* 0x000e280008000800 */
[----:B------:R1:W3:Y:S01]  /*1ea50*/  @P0 LDG.E.U8 R14, desc[UR20][R80.64] ;  /* 0x00000014500e0981 */ /* 0x0002e2000c1e1100 */
[----:B------:R-:W-:Y:S01]  /*1ea60*/  PRMT R12, RZ, 0x7610, R12 ;  /* 0x00007610ff0c7816 */ /* 0x000fe2000000000c */
[----:B-1----:R-:W-:Y:S02]  /*1ea70*/  @P6 IMAD.MOV.U32 R80, RZ, RZ, R75 ;  /* 0x000000ffff506224 */ /* 0x002fe400078e004b */
[----:B------:R-:W-:-:S05]  /*1ea80*/  @P6 IMAD.MOV.U32 R81, RZ, RZ, R58 ;  /* 0x000000ffff516224 */ /* 0x000fca00078e003a */
[----:B------:R1:W3:Y:S01]  /*1ea90*/  @P6 LDG.E.U8 R13, desc[UR20][R80.64] ;  /* 0x00000014500d6981 */ /* 0x0002e2000c1e1100 */
[C---:B------:R-:W-:Y:S02]  /*1eaa0*/  SEL R58, R138.reuse, R125, !P2 ;  /* 0x0000007d8a3a7207 */ /* 0x040fe40005000000 */
[C---:B------:R-:W-:Y:S01]  /*1eab0*/  SEL R77, R138.reuse, R63, !P2 ;  /* 0x0000003f8a4d7207 */ /* 0x040fe20005000000 */
[----:B------:R-:W3:Y:S01]  /*1eac0*/  LDL.LU R125, [R1+0x538] ;  /* 0x00053800017d7983 */ /* 0x000ee20000300800 */
[----:B-1----:R-:W-:Y:S02]  /*1ead0*/  @P0 IMAD.MOV.U32 R80, RZ, RZ, R66 ;  /* 0x000000ffff500224 */ /* 0x002fe400078e0042 */
[----:B------:R-:W-:Y:S01]  /*1eae0*/  @P0 IMAD.MOV.U32 R81, RZ, RZ, R51 ;  /* 0x000000ffff510224 */ /* 0x000fe200078e0033 */
[C---:B------:R-:W-:Y:S02]  /*1eaf0*/  SEL R66, R138.reuse, R70, !P2 ;  /* 0x000000468a427207 */ /* 0x040fe40005000000 */
[----:B------:R-:W-:-:S02]  /*1eb00*/  SEL R63, R138, R127, !P2 ;  /* 0x0000007f8a3f7207 */ /* 0x000fc40005000000 */
[----:B------:R1:W3:Y:S01]  /*1eb10*/  @P0 LDG.E.U8 R12, desc[UR20][R80.64] ;  /* 0x00000014500c0981 */ /* 0x0002e2000c1e1100 */
[C---:B------:R-:W-:Y:S02]  /*1eb20*/  SEL R70, R138.reuse, R131, !P2 ;  /* 0x000000838a467207 */ /* 0x040fe40005000000 */
[C---:B-1----:R-:W-:Y:S02]  /*1eb30*/  SEL R80, R138.reuse, R61, !P2 ;  /* 0x0000003d8a507207 */ /* 0x042fe40005000000 */
[----:B------:R-:W-:Y:S02]  /*1eb40*/  SEL R61, R138, R126, !P2 ;  /* 0x0000007e8a3d7207 */ /* 0x000fe40005000000 */
[----:B------:R-:W3:Y:S04]  /*1eb50*/  LDL.LU R126, [R1+0x550] ;  /* 0x00055000017e7983 */ /* 0x000ee80000300800 */
[----:B------:R-:W3:Y:S04]  /*1eb60*/  LDL.LU R127, [R1+0x5a8] ;  /* 0x0005a800017f7983 */ /* 0x000ee80000300800 */
[----:B------:R-:W3:Y:S01]  /*1eb70*/  LDL.LU R131, [R1+0x5b0] ;  /* 0x0005b00001837983 */ /* 0x000ee20000300800 */
[----:B------:R-:W-:Y:S01]  /*1eb80*/  @!P4 IMAD.MOV R137, RZ, RZ, -R137 ;  /* 0x000000ffff89c224 */ /* 0x000fe200078e0a89 */
[----:B------:R-:W-:-:S02]  /*1eb90*/  ISETP.GE.AND P3, PT, R84, RZ, PT ;  /* 0x000000ff5400720c */ /* 0x000fc40003f66270 */
[C---:B------:R-:W-:Y:S02]  /*1eba0*/  SEL R84, R138.reuse, R55, !P2 ;  /* 0x000000378a547207 */ /* 0x040fe40005000000 */
[C---:B------:R-:W-:Y:S02]  /*1ebb0*/  SEL R55, R138.reuse, R78, !P2 ;  /* 0x0000004e8a377207 */ /* 0x040fe40005000000 */
[C---:B------:R-:W-:Y:S02]  /*1ebc0*/  SEL R78, R138.reuse, R134, !P2 ;  /* 0x000000868a4e7207 */ /* 0x040fe40005000000 */
[C---:B------:R-:W-:Y:S02]  /*1ebd0*/  SEL R75, R138.reuse, R62, !P2 ;  /* 0x0000003e8a4b7207 */ /* 0x040fe40005000000 */
[C---:B------:R-:W-:Y:S02]  /*1ebe0*/  SEL R62, R138.reuse, R76, !P2 ;  /* 0x0000004c8a3e7207 */ /* 0x040fe40005000000 */
[----:B------:R-:W-:-:S02]  /*1ebf0*/  SEL R76, R138, R135, !P2 ;  /* 0x000000878a4c7207 */ /* 0x000fc40005000000 */
[----:B----4-:R-:W-:Y:S02]  /*1ec00*/  ISETP.GE.AND P5, PT, R90, RZ, PT ;  /* 0x000000ff5a00720c */ /* 0x010fe40003fa6270 */
[C---:B------:R-:W-:Y:S02]  /*1ec10*/  SEL R90, R138.reuse, R53, !P2 ;  /* 0x000000358a5a7207 */ /* 0x040fe40005000000 */
[C---:B------:R-:W-:Y:S02]  /*1ec20*/  SEL R53, R138.reuse, R79, !P2 ;  /* 0x0000004f8a357207 */ /* 0x040fe40005000000 */
[----:B------:R-:W-:-:S07]  /*1ec30*/  SEL R79, R138, R137, !P2 ;  /* 0x000000898a4f7207 */ /* 0x000fce0005000000 */
[----:B------:R-:W-:-:S05]  /*1ec40*/  @!P5 IMAD.MOV R136, RZ, RZ, -R136 ;  /* 0x000000ffff88d224 */ /* 0x000fca00078e0a88 */
[----:B------:R-:W-:Y:S01]  /*1ec50*/  SEL R81, R138, R136, !P2 ;  /* 0x000000888a517207 */ /* 0x000fe20005000000 */
[----:B--2---:R1:W-:Y:S04]  /*1ec60*/  STS.U8 [R5+UR9+0x2300], R102 ;  /* 0x0023006605007988 */ /* 0x0043e80008000009 */
[----:B---3--:R2:W-:Y:S04]  /*1ec70*/  STS.U8 [R5+UR9+0x3300], R96 ;  /* 0x0033006005007988 */ /* 0x0085e80008000009 */
[----:B------:R3:W-:Y:S04]  /*1ec80*/  STS.U8 [R5+UR9+0x3700], R97 ;  /* 0x0037006105007988 */ /* 0x0007e80008000009 */
[----:B------:R-:W-:Y:S04]  /*1ec90*/  STS.U8 [R5+UR9+0x4300], R115 ;  /* 0x0043007305007988 */ /* 0x000fe80008000009 */
[----:B-1----:R-:W4:Y:S04]  /*1eca0*/  LDL.LU R102, [R1+0x448] ;  /* 0x0004480001667983 */ /* 0x002f280000300800 */
[----:B--2---:R-:W2:Y:S04]  /*1ecb0*/  LDL.LU R96, [R1+0x440] ;  /* 0x0004400001607983 */ /* 0x004ea80000300800 */
[----:B---3--:R-:W3:Y:S04]  /*1ecc0*/  LDL.LU R97, [R1+0x434] ;  /* 0x0004340001617983 */ /* 0x008ee80000300800 */
[----:B------:R1:W-:Y:S04]  /*1ecd0*/  STS.U8 [R5+UR9+0x3f00], R123 ;  /* 0x003f007b05007988 */ /* 0x0003e80008000009 */
[----:B------:R0:W-:Y:S04]  /*1ece0*/  STS.U8 [R5+UR9+0x4f00], R98 ;  /* 0x004f006205007988 */ /* 0x0001e80008000009 */
[----:B-1----:R-:W3:Y:S04]  /*1ecf0*/  LDL.LU R123, [R1+0x42c] ;  /* 0x00042c00017b7983 */ /* 0x002ee80000300800 */
[----:B------:R-:W3:Y:S04]  /*1ed00*/  LDL.LU R115, [R1+0x428] ;  /* 0x0004280001737983 */ /* 0x000ee80000300800 */
[----:B------:R-:W3:Y:S04]  /*1ed10*/  LDL.LU R136, [R1+0x414] ;  /* 0x0004140001887983 */ /* 0x000ee80000300800 */
[----:B------:R-:W3:Y:S04]  /*1ed20*/  LDL.LU R137, [R1+0x40c] ;  /* 0x00040c0001897983 */ /* 0x000ee80000300800 */
[----:B------:R-:W3:Y:S04]  /*1ed30*/  LDL.LU R134, [R1+0x404] ;  /* 0x0004040001867983 */ /* 0x000ee80000300800 */
[----:B0-----:R-:W3:Y:S04]  /*1ed40*/  LDL.LU R98, [R1+0x628] ;  /* 0x0006280001627983 */ /* 0x001ee80000300800 */
[----:B------:R0:W-:Y:S04]  /*1ed50*/  STS.U8 [R5+UR9+0x4b00], R108 ;  /* 0x004b006c05007988 */ /* 0x0001e80008000009 */
[----:B------:R-:W3:Y:S04]  /*1ed60*/  LDL.LU R135, [R1+0x5d4] ;  /* 0x0005d40001877983 */ /* 0x000ee80000300800 */
[----:B------:R1:W-:Y:S04]  /*1ed70*/  STS.U8 [R5+UR9+0x5300], R95 ;  /* 0x0053005f05007988 */ /* 0x0003e80008000009 */
[----:B0-----:R-:W3:Y:S04]  /*1ed80*/  LDL.LU R108, [R1+0x5d0] ;  /* 0x0005d000016c7983 */ /* 0x001ee80000300800 */
[----:B-1----:R-:W3:Y:S04]  /*1ed90*/  LDL.LU R95, [R1+0x5cc] ;  /* 0x0005cc00015f7983 */ /* 0x002ee80000300800 */
[----:B------:R0:W-:Y:S02]  /*1eda0*/  STS.U8 [R5+UR9+0x5700], R112 ;  /* 0x0057007005007988 */ /* 0x0001e40008000009 */
[----:B0-----:R-:W0:Y:S02]  /*1edb0*/  S2R R112, SR_TID.X ;  /* 0x0000000000707919 */ /* 0x001e240000002100 */
[----:B------:R-:W-:Y:S04]  /*1edc0*/  STS.U8 [R5+UR9+0x5b00], R107 ;  /* 0x005b006b05007988 */ /* 0x000fe80008000009 */
[----:B------:R-:W-:Y:S01]  /*1edd0*/  STS.U8 [R5+UR9+0x4700], R117 ;  /* 0x0047007505007988 */ /* 0x000fe20008000009 */
[----:B------:R-:W-:-:S03]  /*1ede0*/  @!P3 IMAD.MOV R6, RZ, RZ, -R6 ;  /* 0x000000ffff06b224 */ /* 0x000fc600078e0a06 */
[----:B------:R-:W-:Y:S01]  /*1edf0*/  STS.U8 [R5+UR9+0x5f00], R104 ;  /* 0x005f006805007988 */ /* 0x000fe20008000009 */
[----:B------:R-:W-:-:S03]  /*1ee00*/  SEL R51, R138, R83, !P2 ;  /* 0x000000538a337207 */ /* 0x000fc60005000000 */
[----:B------:R1:W-:Y:S04]  /*1ee10*/  STS.U8 [R5+UR9+0x2700], R131 ;  /* 0x0027008305007988 */ /* 0x0003e80008000009 */
[----:B------:R0:W-:Y:S04]  /*1ee20*/  STS.U8 [R5+UR9+0x2b00], R127 ;  /* 0x002b007f05007988 */ /* 0x0001e80008000009 */
[----:B------:R0:W-:Y:S04]  /*1ee30*/  STS.U8 [R5+UR9+0x2f00], R126 ;  /* 0x002f007e05007988 */ /* 0x0001e80008000009 */
[----:B-1----:R-:W3:Y:S04]  /*1ee40*/  LDL.LU R131, [R1+0x5c8] ;  /* 0x0005c80001837983 */ /* 0x002ee80000300800 */
[----:B------:R-:W3:Y:S04]  /*1ee50*/  LDL.LU R107, [R1+0x5c4] ;  /* 0x0005c400016b7983 */ /* 0x000ee80000300800 */
[----:B0-----:R-:W3:Y:S04]  /*1ee60*/  LDL.LU R127, [R1+0x5c0] ;  /* 0x0005c000017f7983 */ /* 0x001ee80000300800 */
[----:B------:R-:W3:Y:S04]  /*1ee70*/  LDL.LU R117, [R1+0x5bc] ;  /* 0x0005bc0001757983 */ /* 0x000ee80000300800 */
[----:B------:R-:W3:Y:S04]  /*1ee80*/  LDL.LU R126, [R1+0x5b4] ;  /* 0x0005b400017e7983 */ /* 0x000ee80000300800 */
[----:B------:R-:W3:Y:S01]  /*1ee90*/  LDL.LU R104, [R1+0x5ac] ;  /* 0x0005ac0001687983 */ /* 0x000ee20000300800 */
[----:B------:R-:W-:-:S02]  /*1eea0*/  LOP3.LUT R112, R112, 0x7f, RZ, 0xc0, !PT ;  /* 0x0000007f70707812 */ /* 0x000fc400078ec0ff */
[----:B------:R-:W-:Y:S01]  /*1eeb0*/  SEL R83, R138, R6, !P2 ;  /* 0x000000068a537207 */ /* 0x000fe20005000000 */
[----:B------:R-:W-:Y:S01]  /*1eec0*/  STS.U8 [R5+UR9+0x3b00], R125 ;  /* 0x003b007d05007988 */ /* 0x000fe20008000009 */
[----:B------:R-:W-:-:S03]  /*1eed0*/  LOP3.LUT R6, R112, 0x70, RZ, 0x3c, !PT ;  /* 0x0000007070067812 */ /* 0x000fc600078e3cff */
[----:B----4-:R0:W-:Y:S04]  /*1eee0*/  STS.U8 [R5+UR9+0x6300], R102 ;  /* 0x0063006605007988 */ /* 0x0101e80008000009 */
[----:B--2---:R1:W-:Y:S04]  /*1eef0*/  STS.U8 [R5+UR9+0x6700], R96 ;  /* 0x0067006005007988 */ /* 0x0043e80008000009 */
[----:B---3--:R2:W-:Y:S04]  /*1ef00*/  STS.U8 [R5+UR9+0x6b00], R97 ;  /* 0x006b006105007988 */ /* 0x0085e80008000009 */
[----:B0-----:R-:W3:Y:S04]  /*1ef10*/  LDL.LU R102, [R1+0x554] ;  /* 0x0005540001667983 */ /* 0x001ee80000300800 */
[----:B-1----:R-:W4:Y:S04]  /*1ef20*/  LDL.LU R96, [R1+0x54c] ;  /* 0x00054c0001607983 */ /* 0x002f280000300800 */
[----:B--2---:R-:W2:Y:S04]  /*1ef30*/  LDL.LU R97, [R1+0x544] ;  /* 0x0005440001617983 */ /* 0x004ea80000300800 */
[----:B------:R0:W-:Y:S04]  /*1ef40*/  STS.U8 [R5+UR9+0x6f00], R123 ;  /* 0x006f007b05007988 */ /* 0x0001e80008000009 */
[----:B------:R-:W2:Y:S04]  /*1ef50*/  LDL.LU R125, [R1+0x53c] ;  /* 0x00053c00017d7983 */ /* 0x000ea80000300800 */
[----:B------:R1:W-:Y:S04]  /*1ef60*/  STS.U8 [R5+UR9+0x7300], R115 ;  /* 0x0073007305007988 */ /* 0x0003e80008000009 */
[----:B------:R-:W-:Y:S04]  /*1ef70*/  STS.U8 [R5+UR9+0x7700], R136 ;  /* 0x0077008805007988 */ /* 0x000fe80008000009 */
[----:B------:R-:W-:Y:S04]  /*1ef80*/  STS.U8 [R5+UR9+0x7b00], R137 ;  /* 0x007b008905007988 */ /* 0x000fe80008000009 */
[----:B------:R-:W-:Y:S04]  /*1ef90*/  STS.U8 [R5+UR9+0x7f00], R134 ;  /* 0x007f008605007988 */ /* 0x000fe80008000009 */
[----:B------:R1:W-:Y:S04]  /*1efa0*/  STS.U8 [R6+UR9+0x380], R98 ;  /* 0x0003806206007988 */ /* 0x0003e80008000009 */
[----:B0-----:R-:W2:Y:S04]  /*1efb0*/  LDL.LU R123, [R1+0x534] ;  /* 0x00053400017b7983 */ /* 0x001ea80000300800 */
[----:B-1----:R-:W2:Y:S04]  /*1efc0*/  LDL.LU R115, [R1+0x52c] ;  /* 0x00052c0001737983 */ /* 0x002ea80000300800 */
[----:B------:R-:W2:Y:S04]  /*1efd0*/  LDL.LU R98, [R1+0x4d4] ;  /* 0x0004d40001627983 */ /* 0x000ea80000300800 */
[----:B------:R0:W-:Y:S04]  /*1efe0*/  STS.U8 [R6+UR9+0xb80], R108 ;  /* 0x000b806c06007988 */ /* 0x0001e80008000009 */
[----:B------:R1:W-:Y:S04]  /*1eff0*/  STS.U8 [R6+UR9+0xf80], R95 ;  /* 0x000f805f06007988 */ /* 0x0003e80008000009 */
[----:B0-----:R-:W2:Y:S04]  /*1f000*/  LDL.LU R108, [R1+0x4cc] ;  /* 0x0004cc00016c7983 */ /* 0x001ea80000300800 */
[----:B-1----:R-:W2:Y:S04]  /*1f010*/  LDL.LU R95, [R1+0x4c4] ;  /* 0x0004c400015f7983 */ /* 0x002ea80000300800 */
[----:B------:R-:W-:Y:S04]  /*1f020*/  STS.U8 [R6+UR9+0x780], R135 ;  /* 0x0007808706007988 */ /* 0x000fe80008000009 */
[----:B------:R0:W-:Y:S04]  /*1f030*/  STS.U8 [R6+UR9+0x1780], R107 ;  /* 0x0017806b06007988 */ /* 0x0001e80008000009 */
[----:B------:R-:W-:Y:S04]  /*1f040*/  STS.U8 [R6+UR9+0x1380], R131 ;  /* 0x0013808306007988 */ /* 0x000fe80008000009 */
[----:B------:R-:W-:Y:S04]  /*1f050*/  STS.U8 [R6+UR9+0x1b80], R127 ;  /* 0x001b807f06007988 */ /* 0x000fe80008000009 */
[----:B------:R1:W-:Y:S04]  /*1f060*/  STS.U8 [R6+UR9+0x1f80], R117 ;  /* 0x001f807506007988 */ /* 0x0003e80008000009 */
[----:B------:R1:W-:Y:S04]  /*1f070*/  STS.U8 [R6+UR9+0x2780], R104 ;  /* 0x0027806806007988 */ /* 0x0003e80008000009 */
[----:B0-----:R-:W2:Y:S04]  /*1f080*/  LDL.LU R107, [R1+0x4bc] ;  /* 0x0004bc00016b7983 */ /* 0x001ea80000300800 */
[----:B------:R-:W2:Y:S04]  /*1f090*/  LDL.LU R134, [R1+0x4b4] ;  /* 0x0004b40001867983 */ /* 0x000ea80000300800 */
[----:B-1----:R-:W2:Y:S04]  /*1f0a0*/  LDL.LU R117, [R1+0x4ac] ;  /* 0x0004ac0001757983 */ /* 0x002ea80000300800 */
[----:B------:R-:W2:Y:S04]  /*1f0b0*/  LDL.LU R104, [R1+0x454] ;  /* 0x0004540001687983 */ /* 0x000ea80000300800 */
[----:B------:R-:W2:Y:S04]  /*1f0c0*/  LDL.LU R135, [R1+0x44c] ;  /* 0x00044c0001877983 */ /* 0x000ea80000300800 */
[----:B------:R-:W-:Y:S04]  /*1f0d0*/  STS.U8 [R6+UR9+0x2380], R126 ;  /* 0x0023807e06007988 */ /* 0x000fe80008000009 */
[----:B---3--:R0:W-:Y:S04]  /*1f0e0*/  STS.U8 [R6+UR9+0x2b80], R102 ;  /* 0x002b806606007988 */ /* 0x0081e80008000009 */
[----:B----4-:R1:W-:Y:S04]  /*1f0f0*/  STS.U8 [R6+UR9+0x2f80], R96 ;  /* 0x002f806006007988 */ /* 0x0103e80008000009 */
[----:B--2---:R2:W-:Y:S04]  /*1f100*/  STS.U8 [R6+UR9+0x3380], R97 ;  /* 0x0033806106007988 */ /* 0x0045e80008000009 */
[----:B------:R-:W-:Y:S04]  /*1f110*/  STS.U8 [R6+UR9+0x3780], R125 ;  /* 0x0037807d06007988 */ /* 0x000fe80008000009 */
[----:B0-----:R-:W3:Y:S04]  /*1f120*/  LDL.LU R102, [R1+0x444] ;  /* 0x0004440001667983 */ /* 0x001ee80000300800 */
[----:B------:R-:W4:Y:S04]  /*1f130*/  LDL.LU R131, [R1+0x43c] ;  /* 0x00043c0001837983 */ /* 0x000f280000300800 */
[----:B-1----:R-:W4:Y:S04]  /*1f140*/  LDL.LU R96, [R1+0x438] ;  /* 0x0004380001607983 */ /* 0x002f280000300800 */
[----:B--2---:R-:W2:Y:S04]  /*1f150*/  LDL.LU R97, [R1+0x430] ;  /* 0x0004300001617983 */ /* 0x004ea80000300800 */
[----:B------:R-:W2:Y:S04]  /*1f160*/  LDL.LU R127, [R1+0x418] ;  /* 0x00041800017f7983 */ /* 0x000ea80000300800 */
[----:B------:R0:W-:Y:S04]  /*1f170*/  STS.U8 [R6+UR9+0x3f80], R115 ;  /* 0x003f807306007988 */ /* 0x0001e80008000009 */
[----:B------:R-:W2:Y:S04]  /*1f180*/  LDL.LU R126, [R1+0x410] ;  /* 0x00041000017e7983 */ /* 0x000ea80000300800 */
[----:B------:R1:W-:Y:S04]  /*1f190*/  STS.U8 [R6+UR9+0x3b80], R123 ;  /* 0x003b807b06007988 */ /* 0x0003e80008000009 */
[----:B------:R1:W-:Y:S04]  /*1f1a0*/  STS.U8 [R6+UR9+0x4380], R98 ;  /* 0x0043806206007988 */ /* 0x0003e80008000009 */
[----:B0-----:R-:W2:Y:S04]  /*1f1b0*/  LDL.LU R115, [R1+0x408] ;  /* 0x0004080001737983 */ /* 0x001ea80000300800 */
[----:B------:R-:W2:Y:S04]  /*1f1c0*/  LDL.LU R125, [R1+0x400] ;  /* 0x00040000017d7983 */ /* 0x000ea80000300800 */
[----:B-1----:R-:W2:Y:S04]  /*1f1d0*/  LDL.LU R123, [R1+0x11c] ;  /* 0x00011c00017b7983 */ /* 0x002ea80000300800 */
[----:B------:R-:W2:Y:S04]  /*1f1e0*/  LDL.LU R98, [R1+0x118] ;  /* 0x0001180001627983 */ /* 0x000ea80000300800 */
[----:B------:R0:W-:Y:S04]  /*1f1f0*/  STS.U8 [R6+UR9+0x4b80], R95 ;  /* 0x004b805f06007988 */ /* 0x0001e80008000009 */
[----:B0-----:R-:W2:Y:S04]  /*1f200*/  LDL.LU R95, [R1+0x114] ;  /* 0x00011400015f7983 */ /* 0x001ea80000300800 */
[----:B------:R0:W-:Y:S04]  /*1f210*/  STS.U8 [R6+UR9+0x4780], R108 ;  /* 0x0047806c06007988 */ /* 0x0001e80008000009 */
[----:B0-----:R-:W2:Y:S04]  /*1f220*/  LDL.LU R108, [R1+0x110] ;  /* 0x00011000016c7983 */ /* 0x001ea80000300800 */
[----:B------:R0:W-:Y:S04]  /*1f230*/  STS.U8 [R6+UR9+0x4f80], R107 ;  /* 0x004f806b06007988 */ /* 0x0001e80008000009 */
[----:B------:R1:W-:Y:S04]  /*1f240*/  STS.U8 [R6+UR9+0x5780], R117 ;  /* 0x0057807506007988 */ /* 0x0003e80008000009 */
[----:B------:R1:W-:Y:S04]  /*1f250*/  STS.U8 [R6+UR9+0x5b80], R104 ;  /* 0x005b806806007988 */ /* 0x0003e80008000009 */
[----:B0-----:R-:W2:Y:S04]  /*1f260*/  LDL.LU R107, [R1+0x108] ;  /* 0x00010800016b7983 */ /* 0x001ea80000300800 */
[----:B-1----:R-:W2:Y:S04]  /*1f270*/  LDL.LU R117, [R1+0x104] ;  /* 0x0001040001757983 */ /* 0x002ea80000300800 */
[----:B------:R-:W2:Y:S04]  /*1f280*/  LDL.LU R104, [R1+0x100] ;  /* 0x0001000001687983 */ /* 0x000ea80000300800 */
[----:B------:R-:W-:Y:S04]  /*1f290*/  STS.U8 [R6+UR9+0x5380], R134 ;  /* 0x0053808606007988 */ /* 0x000fe80008000009 */
[----:B------:R-:W-:Y:S04]  /*1f2a0*/  STS.U8 [R6+UR9+0x5f80], R135 ;  /* 0x005f808706007988 */ /* 0x000fe80008000009 */
[----:B---3--:R0:W-:Y:S04]  /*1f2b0*/  STS.U8 [R6+UR9+0x6380], R102 ;  /* 0x0063806606007988 */ /* 0x0081e80008000009 */
[----:B----4-:R1:W-:Y:S04]  /*1f2c0*/  STS.U8 [R6+UR9+0x6b80], R96 ;  /* 0x006b806006007988 */ /* 0x0103e80008000009 */
[----:B--2---:R2:W-:Y:S04]  /*1f2d0*/  STS.U8 [R6+UR9+0x6f80], R97 ;  /* 0x006f806106007988 */ /* 0x0045e80008000009 */
[----:B------:R-:W-:Y:S04]  /*1f2e0*/  STS.U8 [R6+UR9+0x6780], R131 ;  /* 0x0067808306007988 */ /* 0x000fe80008000009 */
[----:B------:R-:W-:Y:S04]  /*1f2f0*/  STS.U8 [R6+UR9+0x7380], R127 ;  /* 0x0073807f06007988 */ /* 0x000fe80008000009 */
[----:B------:R-:W-:Y:S04]  /*1f300*/  STS.U8 [R6+UR9+0x7780], R126 ;  /* 0x0077807e06007988 */ /* 0x000fe80008000009 */
[----:B0-----:R-:W3:Y:S04]  /*1f310*/  LDL.LU R102, [R1+0xfc] ;  /* 0x0000fc0001667983 */ /* 0x001ee80000300800 */
[----:B-1----:R-:W4:Y:S04]  /*1f320*/  LDL.LU R96, [R1+0xf8] ;  /* 0x0000f80001607983 */ /* 0x002f280000300800 */
[----:B--2---:R-:W2:Y:S04]  /*1f330*/  LDL.LU R97, [R1+0xf4] ;  /* 0x0000f40001617983 */ /* 0x004ea80000300800 */
[----:B------:R0:W-:Y:S04]  /*1f340*/  STS.U8 [R6+UR9+0x7b80], R115 ;  /* 0x007b807306007988 */ /* 0x0001e80008000009 */
[----:B------:R-:W-:Y:S04]  /*1f350*/  STS.U8 [R6+UR9+0x7f80], R125 ;  /* 0x007f807d06007988 */ /* 0x000fe80008000009 */
[----:B------:R-:W-:Y:S04]  /*1f360*/  STS.U8 [R112+UR9+0x8000], R123 ;  /* 0x0080007b70007988 */ /* 0x000fe80008000009 */
[----:B------:R1:W-:Y:S04]  /*1f370*/  STS.U8 [R112+UR9+0xc000], R98 ;  /* 0x00c0006270007988 */ /* 0x0003e80008000009 */
[----:B0-----:R-:W2:Y:S04]  /*1f380*/  LDL.LU R115, [R1+0xf0] ;  /* 0x0000f00001737983 */ /* 0x001ea80000300800 */
[----:B-1----:R-:W2:Y:S04]  /*1f390*/  LDL.LU R98, [R1+0xec] ;  /* 0x0000ec0001627983 */ /* 0x002ea80000300800 */
[----:B------:R-:W2:Y:S04]  /*1f3a0*/  LDL.LU R136, [R1+0xe8] ;  /* 0x0000e80001887983 */ /* 0x000ea80000300800 */
[----:B------:R0:W-:Y:S04]  /*1f3b0*/  STS.U8 [R112+UR9+0x8400], R95 ;  /* 0x0084005f70007988 */ /* 0x0001e80008000009 */
[----:B0-----:R-:W2:Y:S04]  /*1f3c0*/  LDL.LU R95, [R1+0xe4] ;  /* 0x0000e400015f7983 */ /* 0x001ea80000300800 */
[----:B------:R0:W-:Y:S04]  /*1f3d0*/  STS.U8 [R112+UR9+0xc400], R108 ;  /* 0x00c4006c70007988 */ /* 0x0001e80008000009 */
[----:B0-----:R-:W2:Y:S04]  /*1f3e0*/  LDL.LU R108, [R1+0xe0] ;  /* 0x0000e000016c7983 */ /* 0x001ea80000300800 */
[----:B------:R0:W-:Y:S04]  /*1f3f0*/  STS.U8 [R112+UR9+0x8800], R107 ;  /* 0x0088006b70007988 */ /* 0x0001e80008000009 */
[----:B------:R-:W-:Y:S04]  /*1f400*/  STS.U8 [R112+UR9+0xc800], R117 ;  /* 0x00c8007570007988 */ /* 0x000fe80008000009 */
[----:B------:R1:W-:Y:S04]  /*1f410*/  STS.U8 [R112+UR9+0x8c00], R104 ;  /* 0x008c006870007988 */ /* 0x0003e80008000009 */
[----:B0-----:R-:W2:Y:S04]  /*1f420*/  LDL.LU R107, [R1+0xdc] ;  /* 0x0000dc00016b7983 */ /* 0x001ea80000300800 */
[----:B------:R-:W2:Y:S04]  /*1f430*/  LDL.LU R137, [R1+0xd8] ;  /* 0x0000d80001897983 */ /* 0x000ea80000300800 */
[----:B------:R-:W2:Y:S04]  /*1f440*/  LDL.LU R134, [R1+0xd4] ;  /* 0x0000d40001867983 */ /* 0x000ea80000300800 */
[----:B------:R-:W2:Y:S04]  /*1f450*/  LDL.LU R135, [R1+0xd0] ;  /* 0x0000d00001877983 */ /* 0x000ea80000300800 */
[----:B------:R-:W2:Y:S04]  /*1f460*/  LDL.LU R131, [R1+0xcc] ;  /* 0x0000cc0001837983 */ /* 0x000ea80000300800 */
[----:B-1----:R-:W2:Y:S04]  /*1f470*/  LDL.LU R104, [R1+0xc8] ;  /* 0x0000c80001687983 */ /* 0x002ea80000300800 */
[----:B------:R-:W2:Y:S04]  /*1f480*/  LDL.LU R127, [R1+0xc4] ;  /* 0x0000c400017f7983 */ /* 0x000ea80000300800 */
[----:B---3--:R0:W-:Y:S04]  /*1f490*/  STS.U8 [R112+UR9+0xcc00], R102 ;  /* 0x00cc006670007988 */ /* 0x0081e80008000009 */
[----:B----4-:R-:W-:Y:S04]  /*1f4a0*/  STS.U8 [R112+UR9+0x9000], R96 ;  /* 0x0090006070007988 */ /* 0x010fe80008000009 */
[----:B--2---:R1:W-:Y:S04]  /*1f4b0*/  STS.U8 [R112+UR9+0xd000], R97 ;  /* 0x00d0006170007988 */ /* 0x0043e80008000009 */
[----:B0-----:R-:W2:Y:S04]  /*1f4c0*/  LDL.LU R102, [R1+0xc0] ;  /* 0x0000c00001667983 */ /* 0x001ea80000300800 */
[----:B------:R-:W3:Y:S04]  /*1f4d0*/  LDL.LU R126, [R1+0xbc] ;  /* 0x0000bc00017e7983 */ /* 0x000ee80000300800 */
[----:B------:R-:W4:Y:S04]  /*1f4e0*/  LDL.LU R125, [R1+0xb8] ;  /* 0x0000b800017d7983 */ /* 0x000f280000300800 */
[----:B-1----:R-:W4:Y:S04]  /*1f4f0*/  LDL.LU R97, [R1+0xb4] ;  /* 0x0000b40001617983 */ /* 0x002f280000300800 */
[----:B------:R-:W4:Y:S04]  /*1f500*/  LDL.LU R123, [R1+0xb0] ;  /* 0x0000b000017b7983 */ /* 0x000f280000300800 */
[----:B------:R-:W4:Y:S04]  /*1f510*/  LDL.LU R117, [R1+0xac] ;  /* 0x0000ac0001757983 */ /* 0x000f280000300800 */
[----:B------:R0:W-:Y:S04]  /*1f520*/  STS.U8 [R112+UR9+0x9400], R115 ;  /* 0x0094007370007988 */ /* 0x0001e80008000009 */
[----:B------:R-:W4:Y:S04]  /*1f530*/  LDL.LU R96, [R1+0xa8] ;  /* 0x0000a80001607983 */ /* 0x000f280000300800 */
[----:B------:R1:W-:Y:S04]  /*1f540*/  STS.U8 [R112+UR9+0xd400], R98 ;  /* 0x00d4006270007988 */ /* 0x0003e80008000009 */
[----:B0-----:R-:W4:Y:S04]  /*1f550*/  LDL.LU R115, [R1+0xa4] ;  /* 0x0000a40001737983 */ /* 0x001f280000300800 */
[----:B-1----:R-:W4:Y:S04]  /*1f560*/  LDL.LU R98, [R1+0xa0] ;  /* 0x0000a00001627983 */ /* 0x002f280000300800 */
[----:B------:R-:W-:Y:S04]  /*1f570*/  STS.U8 [R112+UR9+0x9800], R136 ;  /* 0x0098008870007988 */ /* 0x000fe80008000009 */
[----:B------:R0:W-:Y:S04]  /*1f580*/  STS.U8 [R112+UR9+0xd800], R95 ;  /* 0x00d8005f70007988 */ /* 0x0001e80008000009 */
[----:B0-----:R-:W4:Y:S04]  /*1f590*/  LDL.LU R95, [R1+0x98] ;  /* 0x00009800015f7983 */ /* 0x001f280000300800 */
[----:B------:R0:W-:Y:S04]  /*1f5a0*/  STS.U8 [R112+UR9+0x9c00], R108 ;  /* 0x009c006c70007988 */ /* 0x0001e80008000009 */
[----:B0-----:R-:W4:Y:S04]  /*1f5b0*/  LDL.LU R108, [R1+0x94] ;  /* 0x00009400016c7983 */ /* 0x001f280000300800 */
[----:B------:R0:W-:Y:S04]  /*1f5c0*/  STS.U8 [R112+UR9+0xdc00], R107 ;  /* 0x00dc006b70007988 */ /* 0x0001e80008000009 */
[----:B------:R-:W-:Y:S04]  /*1f5d0*/  STS.U8 [R112+UR9+0xa000], R137 ;  /* 0x00a0008970007988 */ /* 0x000fe80008000009 */
[----:B------:R-:W-:Y:S04]  /*1f5e0*/  STS.U8 [R112+UR9+0xe000], R134 ;  /* 0x00e0008670007988 */ /* 0x000fe80008000009 */
[----:B------:R-:W-:Y:S04]  /*1f5f0*/  STS.U8 [R112+UR9+0xa400], R135 ;  /* 0x00a4008770007988 */ /* 0x000fe80008000009 */
[----:B------:R-:W-:Y:S04]  /*1f600*/  STS.U8 [R112+UR9+0xe400], R131 ;  /* 0x00e4008370007988 */ /* 0x000fe80008000009 */
[----:B------:R1:W-:Y:S04]  /*1f610*/  STS.U8 [R112+UR9+0xa800], R104 ;  /* 0x00a8006870007988 */ /* 0x0003e80008000009 */
[----:B------:R-:W-:Y:S04]  /*1f620*/  STS.U8 [R112+UR9+0xe800], R127 ;  /* 0x00e8007f70007988 */ /* 0x000fe80008000009 */
[----:B0-----:R-:W4:Y:S04]  /*1f630*/  LDL.LU R107, [R1+0x90] ;  /* 0x00009000016b7983 */ /* 0x001f280000300800 */
[----:B-1----:R-:W4:Y:S04]  /*1f640*/  LDL.LU R104, [R1+0x8c] ;  /* 0x00008c0001687983 */ /* 0x002f280000300800 */
[----:B--2---:R0:W-:Y:S04]  /*1f650*/  STS.U8 [R112+UR9+0xac00], R102 ;  /* 0x00ac006670007988 */ /* 0x0041e80008000009 */
[----:B---3--:R-:W-:Y:S04]  /*1f660*/  STS.U8 [R112+UR9+0xec00], R126 ;  /* 0x00ec007e70007988 */ /* 0x008fe80008000009 */
[----:B----4-:R-:W-:Y:S04]  /*1f670*/  STS.U8 [R112+UR9+0xb000], R125 ;  /* 0x00b0007d70007988 */ /* 0x010fe80008000009 */
[----:B------:R1:W-:Y:S04]  /*1f680*/  STS.U8 [R112+UR9+0xf000], R97 ;  /* 0x00f0006170007988 */ /* 0x0003e80008000009 */
[----:B------:R-:W-:Y:S04]  /*1f690*/  STS.U8 [R112+UR9+0xb400], R123 ;  /* 0x00b4007b70007988 */ /* 0x000fe80008000009 */
[----:B------:R-:W-:Y:S04]  /*1f6a0*/  STS.U8 [R112+UR9+0xf400], R117 ;  /* 0x00f4007570007988 */ /* 0x000fe80008000009 */
[----:B------:R-:W-:Y:S04]  /*1f6b0*/  STS.U8 [R112+UR9+0xb800], R96 ;  /* 0x00b8006070007988 */ /* 0x000fe80008000009 */
[----:B0-----:R-:W2:Y:S04]  /*1f6c0*/  LDL.LU R102, [R1+0x88] ;  /* 0x0000880001667983 */ /* 0x001ea80000300800 */
[----:B-1----:R-:W3:Y:S04]  /*1f6d0*/  LDL.LU R97, [R1+0x84] ;  /* 0x0000840001617983 */ /* 0x002ee80000300800 */
[----:B------:R-:W-:Y:S04]  /*1f6e0*/  STS.U8 [R112+UR9+0xf800], R115 ;  /* 0x00f8007370007988 */ /* 0x000fe80008000009 */
[----:B------:R0:W-:Y:S04]  /*1f6f0*/  STS.U8 [R112+UR9+0xbc00], R98 ;  /* 0x00bc006270007988 */ /* 0x0001e80008000009 */
[----:B------:R1:W-:Y:S04]  /*1f700*/  STS.U8 [R112+UR9+0xfc00], R159 ;  /* 0x00fc009f70007988 */ /* 0x0003e80008000009 */
[----:B0-----:R-:W4:Y:S01]  /*1f710*/  LDL.LU R98, [R1+0x80] ;  /* 0x0000800001627983 */ /* 0x001f220000300800 */
[----:B-1----:R-:W0:Y:S02]  /*1f720*/  S2R R159, SR_TID.X ;  /* 0x00000000009f7919 */ /* 0x002e240000002100 */
[----:B0-----:R-:W-:-:S04]  /*1f730*/  LOP3.LUT R159, R159, 0x7f, RZ, 0xc0, !PT ;  /* 0x0000007f9f9f7812 */ /* 0x001fc800078ec0ff */
[----:B------:R-:W-:-:S05]  /*1f740*/  LOP3.LUT R159, R159, 0x10, RZ, 0x3c, !PT ;  /* 0x000000109f9f7812 */ /* 0x000fca00078e3cff */
[----:B------:R0:W-:Y:S04]  /*1f750*/  STS.U8 [R159+UR9+0x8080], R95 ;  /* 0x0080805f9f007988 */ /* 0x0001e80008000009 */
[----:B0-----:R-:W4:Y:S04]  /*1f760*/  LDL.LU R95, [R1+0x7c] ;  /* 0x00007c00015f7983 */ /* 0x001f280000300800 */
[----:B------:R-:W4:Y:S04]  /*1f770*/  LDL.LU R6, [R1+0x78] ;  /* 0x0000780001067983 */ /* 0x000f280000300800 */
        /* <DEDUP_REMOVED lines=14> */
[----:B------:R0:W-:Y:S04]  /*1f860*/  STS.U8 [R159+UR9+0xc080], R108 ;  /* 0x00c0806c9f007988 */ /* 0x0001e80008000009 */
[----:B------:R-:W4:Y:S04]  /*1f870*/  LDL.LU R112, [R1+0x3c] ;  /* 0x00003c0001707983 */ /* 0x000f280000300800 */
[----:B------:R1:W-:Y:S04]  /*1f880*/  STS.U8 [R159+UR9+0x8480], R107 ;  /* 0x0084806b9f007988 */ /* 0x0003e80008000009 */
[----:B------:R1:W-:Y:S04]  /*1f890*/  STS.U8 [R159+UR9+0xc480], R104 ;  /* 0x00c480689f007988 */ /* 0x0003e80008000009 */
[----:B0-----:R-:W4:Y:S04]  /*1f8a0*/  LDL.LU R108, [R1+0x38] ;  /* 0x00003800016c7983 */ /* 0x001f280000300800 */
[----:B-1----:R-:W4:Y:S04]  /*1f8b0*/  LDL.LU R107, [R1+0x34] ;  /* 0x00003400016b7983 */ /* 0x002f280000300800 */
[----:B------:R-:W4:Y:S04]  /*1f8c0*/  LDL.LU R104, [R1+0x30] ;  /* 0x0000300001687983 */ /* 0x000f280000300800 */
[----:B--2---:R0:W-:Y:S04]  /*1f8d0*/  STS.U8 [R159+UR9+0x8880], R102 ;  /* 0x008880669f007988 */ /* 0x0041e80008000009 */
[----:B---3--:R1:W-:Y:S04]  /*1f8e0*/  STS.U8 [R159+UR9+0xc880], R97 ;  /* 0x00c880619f007988 */ /* 0x0083e80008000009 */
[----:B0-----:R-:W2:Y:S04]  /*1f8f0*/  LDL.LU R102, [R1+0x2c] ;  /* 0x00002c0001667983 */ /* 0x001ea80000300800 */
[----:B-1----:R-:W3:Y:S04]  /*1f900*/  LDL.LU R97, [R1+0x28] ;  /* 0x0000280001617983 */ /* 0x002ee80000300800 */
[----:B----4-:R0:W-:Y:S04]  /*1f910*/  STS.U8 [R159+UR9+0x8c80], R98 ;  /* 0x008c80629f007988 */ /* 0x0101e80008000009 */
[----:B0-----:R-:W4:Y:S04]  /*1f920*/  LDL.LU R98, [R1+0x24] ;  /* 0x0000240001627983 */ /* 0x001f280000300800 */
[----:B------:R0:W-:Y:S04]  /*1f930*/  STS.U8 [R159+UR9+0xcc80], R95 ;  /* 0x00cc805f9f007988 */ /* 0x0001e80008000009 */
[----:B0-----:R-:W4:Y:S04]  /*1f940*/  LDL.LU R95, [R1+0x20] ;  /* 0x00002000015f7983 */ /* 0x001f280000300800 */
[----:B------:R0:W-:Y:S02]  /*1f950*/  STS.U8 [R159+UR9+0xfc80], R156 ;  /* 0x00fc809c9f007988 */ /* 0x0001e40008000009 */
[----:B0-----:R-:W0:Y:S02]  /*1f960*/  S2R R156, SR_TID.X ;  /* 0x00000000009c7919 */ /* 0x001e240000002100 */
        /* <DEDUP_REMOVED lines=18> */
[----:B------:R-:W-:Y:S01]  /*1fa90*/  STS.U8 [R159+UR9+0xb480], R104 ;  /* 0x00b480689f007988 */ /* 0x000fe20008000009 */
[----:B0-----:R-:W-:-:S04]  /*1faa0*/  LOP3.LUT R156, R156, 0x7f, RZ, 0xc0, !PT ;  /* 0x0000007f9c9c7812 */ /* 0x001fc800078ec0ff */
[----:B------:R-:W-:Y:S01]  /*1fab0*/  LOP3.LUT R156, R156, 0x20, RZ, 0x3c, !PT ;  /* 0x000000209c9c7812 */ /* 0x000fe200078e3cff */
[----:B--2---:R-:W-:Y:S04]  /*1fac0*/  STS.U8 [R159+UR9+0xf480], R102 ;  /* 0x00f480669f007988 */ /* 0x004fe80008000009 */
[----:B---3--:R-:W-:Y:S04]  /*1fad0*/  STS.U8 [R159+UR9+0xb880], R97 ;  /* 0x00b880619f007988 */ /* 0x008fe80008000009 */
[----:B----4-:R-:W-:Y:S04]  /*1fae0*/  STS.U8 [R159+UR9+0xf880], R98 ;  /* 0x00f880629f007988 */ /* 0x010fe80008000009 */
[----:B------:R-:W-:Y:S04]  /*1faf0*/  STS.U8 [R159+UR9+0xbc80], R95 ;  /* 0x00bc805f9f007988 */ /* 0x000fe80008000009 */
[----:B------:R0:W-:Y:S02]  /*1fb00*/  STS.U8 [R156+UR9+0xc100], R155 ;  /* 0x00c1009b9c007988 */ /* 0x0001e40008000009 */
[----:B0-----:R-:W0:Y:S02]  /*1fb10*/  S2R R155, SR_TID.X ;  /* 0x00000000009b7919 */ /* 0x001e240000002100 */
[----:B------:R1:W-:Y:S02]  /*1fb20*/  STS.U8 [R156+UR9+0x8100], R154 ;  /* 0x0081009a9c007988 */ /* 0x0003e40008000009 */
[----:B-1----:R-:W1:Y:S02]  /*1fb30*/  S2R R154, SR_TID.X ;  /* 0x00000000009a7919 */ /* 0x002e640000002100 */
        /* <DEDUP_REMOVED lines=32> */
[----:B------:R0:W-:Y:S01]  /*1fd40*/  STS.U8 [R155+UR9+0xa980], R39 ;  /* 0x00a980279b007988 */ /* 0x0001e20008000009 */
[----:B-1----:R-:W-:Y:S01]  /*1fd50*/  LOP3.LUT R154, R154, 0x7f, RZ, 0xc0, !PT ;  /* 0x0000007f9a9a7812 */ /* 0x002fe200078ec0ff */
[----:B0-----:R-:W-:-:S03]  /*1fd60*/  IMAD R39, R103, UR36, RZ ;  /* 0x0000002467277c24 */ /* 0x001fc6000f8e02ff */
[----:B------:R-:W-:Y:S01]  /*1fd70*/  LOP3.LUT R154, R154, 0x40, RZ, 0x3c, !PT ;  /* 0x000000409a9a7812 */ /* 0x000fe200078e3cff */
[----:B------:R-:W-:Y:S04]  /*1fd80*/  STS.U8 [R155+UR9+0x8180], R72 ;  /* 0x008180489b007988 */ /* 0x000fe80008000009 */
[----:B------:R-:W-:Y:S04]  /*1fd90*/  STS.U8 [R155+UR9+0xc180], R68 ;  /* 0x00c180449b007988 */ /* 0x000fe80008000009 */
[----:B------:R-:W-:Y:S01]  /*1fda0*/  STS.U8 [R155+UR9+0x8580], R67 ;  /* 0x008580439b007988 */ /* 0x000fe20008000009 */
[----:B------:R-:W-:-:S02]  /*1fdb0*/  SHF.R.S32.HI R112, RZ, 0x1f, R39 ;  /* 0x0000001fff707819 */ /* 0x000fc40000011427 */
[----:B------:R-:W-:Y:S01]  /*1fdc0*/  IADD3 R0, P2, PT, R39, R11, RZ ;  /* 0x0000000b27007210 */ /* 0x000fe20007f5e0ff */
[----:B------:R-:W-:Y:S04]  /*1fdd0*/  STS.U8 [R155+UR9+0xc580], R65 ;  /* 0x00c580419b007988 */ /* 0x000fe80008000009 */
[----:B------:R-:W-:Y:S04]  /*1fde0*/  STS.U8 [R155+UR9+0x8980], R64 ;  /* 0x008980409b007988 */ /* 0x000fe80008000009 */
[----:B------:R-:W-:Y:S04]  /*1fdf0*/  STS.U8 [R155+UR9+0xc980], R60 ;  /* 0x00c9803c9b007988 */ /* 0x000fe80008000009 */
[----:B------:R-:W-:Y:S01]  /*1fe00*/  STS.U8 [R155+UR9+0x8d80], R59 ;  /* 0x008d803b9b007988 */ /* 0x000fe20008000009 */
[----:B------:R-:W-:-:S03]  /*1fe10*/  IMAD.X R2, R112, 0x1, R9, P2 ;  /* 0x0000000170027824 */ /* 0x000fc600010e0609 */
        /* <DEDUP_REMOVED lines=26> */
[----:B------:R2:W-:Y:S01]  /*1ffc0*/  STS.U8 [R154+UR9+0xde00], R12 ;  /* 0x00de000c9a007988 */ /* 0x0005e20008000009 */
[----:B------:R-:W-:-:S02]  /*1ffd0*/  IMAD R46, R46, UR44, RZ ;  /* 0x0000002c2e2e7c24 */ /* 0x000fc4000f8e02ff */
[----:B------:R-:W-:Y:S02]  /*1ffe0*/  IMAD R52, R52, UR49, RZ ;  /* 0x0000003134347c24 */ /* 0x000fe4000f8e02ff */
[----:B------:R-:W-:Y:S02]  /*1fff0*/  IMAD R58, R58, UR52, RZ ;  /* 0x000000343a3a7c24 */ /* 0x000fe4000f8e02ff */
[----:B------:R-:W-:Y:S02]  /*20000*/  IMAD R61, R61, UR54, RZ ;  /* 0x000000363d3d7c24 */ /* 0x000fe4000f8e02ff */
[----:B------:R-:W-:Y:S02]  /*20010*/  IMAD R63, R63, UR55, RZ ;  /* 0x000000373f3f7c24 */ /* 0x000fe4000f8e02ff */
[----:B------:R-:W-:Y:S01]  /*20020*/  IMAD R74, R132, UR61, RZ ;  /* 0x0000003d844a7c24 */ /* 0x000fe2000f8e02ff */
[----:B------:R-:W3:Y:S01]  /*20030*/  LDCU UR36, c[0x0][0x3b0] ;  /* 0x00007600ff2477ac */ /* 0x000ee20008000800 */
[----:B0-----:R-:W-:Y:S01]  /*20040*/  PRMT R17, RZ, 0x7610, R17 ;  /* 0x00007610ff117816 */ /* 0x001fe20000000011 */
[----:B-1----:R-:W-:-:S02]  /*20050*/  @P6 IMAD.MOV.U32 R13, RZ, RZ, R2 ;  /* 0x000000ffff0d6224 */ /* 0x002fc400078e0002 */
[----:B--2---:R-:W-:-:S05]  /*20060*/  @P6 IMAD.MOV.U32 R12, RZ, RZ, R0 ;  /* 0x000000ffff0c6224 */ /* 0x004fca00078e0000 */
[----:B------:R0:W2:Y:S04]  /*20070*/  @P6 LDG.E.U8 R17, desc[UR20][R12.64] ;  /* 0x000000140c116981 */ /* 0x0000a8000c1e1100 */
[----:B------:R1:W-:Y:S04]  /*20080*/  STL [R1+0x71c], R0 ;  /* 0x00071c0001007387 */ /* 0x0003e80000100800 */
[----:B------:R4:W-:Y:S04]  /*20090*/  STS.U8 [R154+UR9+0x8200], R27 ;  /* 0x0082001b9a007988 */ /* 0x0009e80008000009 */
[----:B------:R-:W-:Y:S01]  /*200a0*/  STS.U8 [R154+UR9+0xc200], R26 ;  /* 0x00c2001a9a007988 */ /* 0x000fe20008000009 */
[----:B0-----:R-:W-:-:S02]  /*200b0*/  IMAD R12, R91, UR66, RZ ;  /* 0x000000425b0c7c24 */ /* 0x001fc4000f8e02ff */
[----:B------:R-:W-:Y:S01]  /*200c0*/  IMAD R13, R90, UR4, RZ ;  /* 0x000000045a0d7c24 */ /* 0x000fe2000f8e02ff */
[----:B------:R-:W-:Y:S04]  /*200d0*/  STS.U8 [R154+UR9+0x8600], R25 ;  /* 0x008600199a007988 */ /* 0x000fe80008000009 */
[----:B------:R-:W-:Y:S01]  /*200e0*/  STS.U8 [R154+UR9+0xc600], R24 ;  /* 0x00c600189a007988 */ /* 0x000fe20008000009 */
[----:B-1----:R-:W-:-:S03]  /*200f0*/  IADD3 R0, P4, PT, R12, R11, RZ ;  /* 0x0000000b0c007210 */ /* 0x002fc60007f9e0ff */
        /* <DEDUP_REMOVED lines=9> */
[----:B------:R1:W-:Y:S01]  /*20190*/  STL [R1+0x718], R2 ;  /* 0x0007180201007387 */ /* 0x0003e20000100800 */
[----:B----4-:R-:W-:Y:S01]  /*201a0*/  IMAD R27, R51, UR25, RZ ;  /* 0x00000019331b7c24 */ /* 0x010fe2000f8e02ff */
[----:B------:R-:W-:-:S02]  /*201b0*/  SHF.R.S32.HI R51, RZ, 0x1f, R12 ;  /* 0x0000001fff337819 */ /* 0x000fc4000001140c */
[----:B0-----:R-:W-:Y:S02]  /*201c0*/  IADD3 R154, P5, PT, R12, R10, RZ ;  /* 0x0000000a0c9a7210 */ /* 0x001fe40007fbe0ff */
[----:B-1----:R-:W-:Y:S01]  /*201d0*/  IADD3 R2, P2, PT, R13, R11, RZ ;  /* 0x0000000b0d027210 */ /* 0x002fe20007f5e0ff */
[----:B------:R-:W-:Y:S02]  /*201e0*/  IMAD R14, R87, UR5, RZ ;  /* 0x00000005570e7c24 */ /* 0x000fe4000f8e02ff */
[----:B------:R-:W-:Y:S01]  /*201f0*/  IMAD R25, R53, UR23, RZ ;  /* 0x0000001735197c24 */ /* 0x000fe2000f8e02ff */
[----:B------:R-:W-:Y:S01]  /*20200*/  SHF.R.S32.HI R53, RZ, 0x1f, R13 ;  /* 0x0000001fff357819 */ /* 0x000fe2000001140d */
[----:B------:R-:W-:Y:S02]  /*20210*/  IMAD R15, R84, UR6, RZ ;  /* 0x00000006540f7c24 */ /* 0x000fe4000f8e02ff */
[----:B------:R-:W-:Y:S02]  /*20220*/  IMAD R24, R55, UR22, RZ ;  /* 0x0000001637187c24 */ /* 0x000fe4000f8e02ff */
[----:B------:R-:W-:Y:S01]  /*20230*/  IMAD.X R3, R53, 0x1, R9, P2 ;  /* 0x0000000135037824 */ /* 0x000fe200010e0609 */
[----:B------:R-:W-:Y:S01]  /*20240*/  SHF.R.S32.HI R55, RZ, 0x1f, R14 ;  /* 0x0000001fff377819 */ /* 0x000fe2000001140e */
[----:B------:R-:W-:Y:S01]  /*20250*/  IMAD R16, R80, UR13, RZ ;  /* 0x0000000d50107c24 */ /* 0x000fe2000f8e02ff */
[----:B------:R-:W-:Y:S01]  /*20260*/  SHF.R.S32.HI R57, RZ, 0x1f, R15 ;  /* 0x0000001fff397819 */ /* 0x000fe2000001140f */
[----:B------:R-:W-:-:S02]  /*20270*/  IMAD R18, R77, UR14, RZ ;  /* 0x0000000e4d127c24 */ /* 0x000fc4000f8e02ff */
[----:B------:R-:W-:Y:S01]  /*20280*/  IMAD R19, R75, UR15, RZ ;  /* 0x0000000f4b137c24 */ /* 0x000fe2000f8e02ff */
[----:B------:R-:W-:Y:S01]  /*20290*/  SHF.R.S32.HI R59, RZ, 0x1f, R16 ;  /* 0x0000001fff3b7819 */ /* 0x000fe20000011410 */
[----:B------:R-:W-:Y:S01]  /*202a0*/  IMAD R23, R62, UR19, RZ ;  /* 0x000000133e177c24 */ /* 0x000fe2000f8e02ff */
[----:B------:R-:W-:Y:S01]  /*202b0*/  SHF.R.S32.HI R62, RZ, 0x1f, R18 ;  /* 0x0000001fff3e7819 */ /* 0x000fe20000011412 */
[----:B------:R-:W-:Y:S01]  /*202c0*/  IMAD R20, R69, UR16, RZ ;  /* 0x0000001045147c24 */ /* 0x000fe2000f8e02ff */
[----:B------:R-:W-:Y:S01]  /*202d0*/  SHF.R.S32.HI R64, RZ, 0x1f, R19 ;  /* 0x0000001fff407819 */ /* 0x000fe20000011413 */
[----:B------:R-:W-:Y:S02]  /*202e0*/  IMAD R21, R66, UR17, RZ ;  /* 0x0000001142157c24 */ /* 0x000fe4000f8e02ff */
[----:B------:R-:W-:Y:S01]  /*202f0*/  IMAD R22, R71, UR18, RZ ;  /* 0x0000001247167c24 */ /* 0x000fe2000f8e02ff */
[----:B------:R-:W-:Y:S02]  /*20300*/  SHF.R.S32.HI R66, RZ, 0x1f, R20 ;  /* 0x0000001fff427819 */ /* 0x000fe40000011414 */
[----:B------:R-:W-:-:S02]  /*20310*/  SHF.R.S32.HI R69, RZ, 0x1f, R21 ;  /* 0x0000001fff457819 */ /* 0x000fc40000011415 */
[----:B------:R-:W-:Y:S02]  /*20320*/  SHF.R.S32.HI R71, RZ, 0x1f, R22 ;  /* 0x0000001fff477819 */ /* 0x000fe40000011416 */
[----:B------:R-:W-:Y:S02]  /*20330*/  SHF.R.S32.HI R73, RZ, 0x1f, R23 ;  /* 0x0000001fff497819 */ /* 0x000fe40000011417 */
[----:B------:R-:W-:Y:S01]  /*20340*/  SHF.R.S32.HI R75, RZ, 0x1f, R24 ;  /* 0x0000001fff4b7819 */ /* 0x000fe20000011418 */
[----:B------:R-:W-:Y:S01]  /*20350*/  IMAD R26, R82, UR24, RZ ;  /* 0x00000018521a7c24 */ /* 0x000fe2000f8e02ff */
[----:B------:R-:W-:Y:S01]  /*20360*/  SHF.R.S32.HI R77, RZ, 0x1f, R25 ;  /* 0x0000001fff4d7819 */ /* 0x000fe20000011419 */
[----:B------:R-:W-:-:S03]  /*20370*/  IMAD R28, R85, UR26, RZ ;  /* 0x0000001a551c7c24 */ /* 0x000fc6000f8e02ff */
[----:B------:R-:W-:Y:S02]  /*20380*/  SHF.R.S32.HI R80, RZ, 0x1f, R26 ;  /* 0x0000001fff507819 */ /* 0x000fe4000001141a */
[----:B------:R-:W-:Y:S01]  /*20390*/  SHF.R.S32.HI R82, RZ, 0x1f, R27 ;  /* 0x0000001fff527819 */ /* 0x000fe2000001141b */
[----:B------:R-:W-:Y:S01]  /*203a0*/  IMAD R29, R86, UR27, RZ ;  /* 0x0000001b561d7c24 */ /* 0x000fe2000f8e02ff */
[----:B------:R-:W-:Y:S01]  /*203b0*/  SHF.R.S32.HI R84, RZ, 0x1f, R28 ;  /* 0x0000001fff547819 */ /* 0x000fe2000001141c */
[----:B------:R-:W-:Y:S02]  /*203c0*/  IMAD R30, R88, UR28, RZ ;  /* 0x0000001c581e7c24 */ /* 0x000fe4000f8e02ff */
[----:B------:R-:W-:Y:S01]  /*203d0*/  IMAD R31, R89, UR29, RZ ;  /* 0x0000001d591f7c24 */ /* 0x000fe2000f8e02ff */
[----:B------:R-:W-:Y:S02]  /*203e0*/  SHF.R.S32.HI R85, RZ, 0x1f, R29 ;  /* 0x0000001fff557819 */ /* 0x000fe4000001141d */
[----:B------:R-:W-:Y:S01]  /*203f0*/  SHF.R.S32.HI R86, RZ, 0x1f, R30 ;  /* 0x0000001fff567819 */ /* 0x000fe2000001141e */
[----:B------:R-:W-:Y:S01]  /*20400*/  IMAD R32, R93, UR30, RZ ;  /* 0x0000001e5d207c24 */ /* 0x000fe2000f8e02ff */
[----:B------:R-:W-:Y:S01]  /*20410*/  SHF.R.S32.HI R87, RZ, 0x1f, R31 ;  /* 0x0000001fff577819 */ /* 0x000fe2000001141f */
[----:B------:R-:W-:-:S03]  /*20420*/  IMAD R33, R92, UR31, RZ ;  /* 0x0000001f5c217c24 */ /* 0x000fc6000f8e02ff */
[----:B------:R-:W-:Y:S01]  /*20430*/  SHF.R.S32.HI R88, RZ, 0x1f, R32 ;  /* 0x0000001fff587819 */ /* 0x000fe20000011420 */
[----:B--2---:R-:W-:Y:S04]  /*20440*/  STL [R1+0x148c], R17 ;  /* 0x00148c1101007387 */ /* 0x004fe80000100800 */
[----:B------:R-:W-:Y:S04]  /*20450*/  STL [R1+0x1408], R12 ;  /* 0x0014080c01007387 */ /* 0x000fe80000100800 */
[----:B------:R0:W-:Y:S04]  /*20460*/  STL [R1+0xab0], R0 ;  /* 0x000ab00001007387 */ /* 0x0001e80000100800 */
[----:B------:R-:W-:Y:S04]  /*20470*/  STL [R1+0xab8], R154 ;  /* 0x000ab89a01007387 */ /* 0x000fe80000100800 */
[----:B------:R1:W-:Y:S04]  /*20480*/  STL [R1+0x310], R2 ;  /* 0x0003100201007387 */ /* 0x0003e80000100800 */
[----:B------:R-:W-:Y:S01]  /*20490*/  STL [R1+0x1410], R13 ;  /* 0x0014100d01007387 */ /* 0x000fe20000100800 */
[----:B0-----:R-:W-:Y:S01]  /*204a0*/  IADD3 R0, P3, PT, R13, R10, RZ ;  /* 0x0000000a0d007210 */ /* 0x001fe20007f7e0ff */
[----:B------:R-:W-:Y:S01]  /*204b0*/  IMAD.X R17, R51, 0x1, R9, P4 ;  /* 0x0000000133117824 */ /* 0x000fe200020e0609 */
[----:B-1----:R-:W-:-:S03]  /*204c0*/  IADD3 R2, P4, PT, R14, R11, RZ ;  /* 0x0000000b0e027210 */ /* 0x002fc60007f9e0ff */
[----:B------:R0:W-:Y:S04]  /*204d0*/  STL [R1+0x318], R0 ;  /* 0x0003180001007387 */ /* 0x0001e80000100800 */
[----:B------:R-:W-:Y:S04]  /*204e0*/  STL [R1+0x1450], R51 ;  /* 0x0014503301007387 */ /* 0x000fe80000100800 */
[----:B------:R1:W-:Y:S04]  /*204f0*/  STL [R1+0x320], R2 ;  /* 0x0003200201007387 */ /* 0x0003e80000100800 */
[----:B------:R-:W-:Y:S01]  /*20500*/  STL [R1+0xaac], R17 ;  /* 0x000aac1101007387 */ /* 0x000fe20000100800 */
[----:B0-----:R-:W-:-:S05]  /*20510*/  IMAD.X R0, R51, 0x1, R7, P5 ;  /* 0x0000000133007824 */ /* 0x001fca00028e0607 */
[----:B------:R0:W-:Y:S01]  /*20520*/  STL [R1+0xab4], R0 ;  /* 0x000ab40001007387 */ /* 0x0001e20000100800 */
[----:B-1----:R-:W-:Y:S02]  /*20530*/  IADD3 R2, P2, PT, R15, R11, RZ ;  /* 0x0000000b0f027210 */ /* 0x002fe40007f5e0ff */
[----:B0-----:R-:W-:-:S05]  /*20540*/  IADD3 R0, P5, PT, R14, R10, RZ ;  /* 0x0000000a0e007210 */ /* 0x001fca0007fbe0ff */
[----:B------:R0:W-:Y:S04]  /*20550*/  STL [R1+0x328], R0 ;  /* 0x0003280001007387 */ /* 0x0001e80000100800 */
[----:B------:R1:W-:Y:S04]  /*20560*/  STL [R1+0x30c], R3 ;  /* 0x00030c0301007387 */ /* 0x0003e80000100800 */
[----:B------:R-:W-:Y:S04]  /*20570*/  STL [R1+0x1454], R53 ;  /* 0x0014543501007387 */ /* 0x000fe80000100800 */
[----:B------:R2:W-:Y:S01]  /*20580*/  STL [R1+0x330], R2 ;  /* 0x0003300201007387 */ /* 0x0005e20000100800 */
[----:B0-----:R-:W-:-:S02]  /*20590*/  IMAD.X R0, R53, 0x1, R7, P3 ;  /* 0x0000000135007824 */ /* 0x001fc400018e0607 */
[----:B-1----:R-:W-:Y:S01]  /*205a0*/  IMAD.X R3, R55, 0x1, R9, P4 ;  /* 0x0000000137037824 */ /* 0x002fe200020e0609 */
[----:B--2---:R-:W-:Y:S02]  /*205b0*/  IADD3 R2, P3, PT, R15, R10, RZ ;  /* 0x0000000a0f027210 */ /* 0x004fe40007f7e0ff */
[----:B------:R0:W-:Y:S04]  /*205c0*/  STL [R1+0x314], R0 ;  /* 0x0003140001007387 */ /* 0x0001e80000100800 */
[----:B------:R1:W-:Y:S04]  /*205d0*/  STL [R1+0x338], R2 ;  /* 0x0003380201007387 */ /* 0x0003e80000100800 */
[----:B------:R2:W-:Y:S04]  /*205e0*/  STL [R1+0x31c], R3 ;  /* 0x00031c0301007387 */ /* 0x0005e80000100800 */
[----:B------:R-:W-:Y:S01]  /*205f0*/  STL [R1+0x1458], R55 ;  /* 0x0014583701007387 */ /* 0x000fe20000100800 */
[----:B0-----:R-:W-:Y:S01]  /*20600*/  IADD3 R0, P4, PT, R16, R11, RZ ;  /* 0x0000000b10007210 */ /* 0x001fe20007f9e0ff */
[----:B-1----:R-:W-:-:S04]  /*20610*/  IMAD.X R2, R55, 0x1, R7, P5 ;  /* 0x0000000137027824 */ /* 0x002fc800028e0607 */
[----:B------:R0:W-:Y:S04]  /*20620*/  STL [R1+0x390], R0 ;  /* 0x0003900001007387 */ /* 0x0001e80000100800 */
[----:B------:R1:W-:Y:S04]  /*20630*/  STL [R1+0x324], R2 ;  /* 0x0003240201007387 */ /* 0x0003e80000100800 */
[----:B------:R-:W-:Y:S01]  /*20640*/  STL [R1+0x13c0], R16 ;  /* 0x0013c01001007387 */ /* 0x000fe20000100800 */
[----:B--2---:R-:W-:Y:S01]  /*20650*/  IMAD.X R3, R57, 0x1, R9, P2 ;  /* 0x0000000139037824 */ /* 0x004fe200010e0609 */
[----:B0-----:R-:W-:-:S05]  /*20660*/  IADD3 R0, P5, PT, R16, R10, RZ ;  /* 0x0000000a10007210 */ /* 0x001fca0007fbe0ff */
[----:B------:R0:W-:Y:S04]  /*20670*/  STL [R1+0x398], R0 ;  /* 0x0003980001007387 */ /* 0x0001e80000100800 */
[----:B------:R2:W-:Y:S01]  /*20680*/  STL [R1+0x32c], R3 ;  /* 0x00032c0301007387 */ /* 0x0005e20000100800 */
[----:B-1----:R-:W-:-:S03]  /*20690*/  IMAD.X R2, R57, 0x1, R7, P3 ;  /* 0x0000000139027824 */ /* 0x002fc600018e0607 */
[----:B------:R-:W-:Y:S01]  /*206a0*/  STL [R1+0x145c], R57 ;  /* 0x00145c3901007387 */ /* 0x000fe20000100800 */
[----:B0-----:R-:W-:-:S05]  /*206b0*/  IADD3 R0, P2, PT, R18, R11, RZ ;  /* 0x0000000b12007210 */ /* 0x001fca0007f5e0ff */
        /* <DEDUP_REMOVED lines=99> */
[----:B0-----:R-:W-:Y:S01]  /*20cf0*/  IADD3 R0, P2, PT, R28, R11, RZ ;  /* 0x0000000b1c007210 */ /* 0x001fe20007f5e0ff */
[----:B--2---:R-:W-:-:S04]  /*20d00*/  IMAD.X R3, R82, 0x1, R9, P4 ;  /* 0x0000000152037824 */ /* 0x004fc800020e0609 */
[----:B------:R0:W-:Y:S04]  /*20d10*/  STL [R1+0x54c], R0 ;  /* 0x00054c0001007387 */ /* 0x0001e80000100800 */
[----:B------:R1:W-:Y:S04]  /*20d20*/  STL [R1+0x530], R2 ;  /* 0x0005300201007387 */ /* 0x0003e80000100800 */
[----:B------:R-:W-:Y:S01]  /*20d30*/  STL [R1+0x1428], R28 ;  /* 0x0014281c01007387 */ /* 0x000fe20000100800 */
[----:B0-----:R-:W-:Y:S02]  /*20d40*/  IADD3 R0, P3, PT, R28, R10, RZ ;  /* 0x0000000a1c007210 */ /* 0x001fe40007f7e0ff */
[----:B-1----:R-:W-:-:S03]  /*20d50*/  IADD3 R2, P4, PT, R29, R11, RZ ;  /* 0x0000000b1d027210 */ /* 0x002fc60007f9e0ff */
[----:B------:R0:W-:Y:S04]  /*20d60*/  STL [R1+0x554], R0 ;  /* 0x0005540001007387 */ /* 0x0001e80000100800 */
[----:B------:R-:W-:Y:S04]  /*20d70*/  STL [R1+0x538], R3 ;  /* 0x0005380301007387 */ /* 0x000fe80000100800 */
[----:B------:R-:W-:Y:S04]  /*20d80*/  STL [R1+0x1488], R82 ;  /* 0x0014885201007387 */ /* 0x000fe80000100800 */
[----:B------:R1:W-:Y:S01]  /*20d90*/  STL [R1+0x5ac], R2 ;  /* 0x0005ac0201007387 */ /* 0x0003e20000100800 */
[----:B0-----:R-:W-:Y:S01]  /*20da0*/  IMAD.X R0, R82, 0x1, R7, P5 ;  /* 0x0000000152007824 */ /* 0x001fe200028e0607 */
[----:B-1----:R-:W-:-:S04]  /*20db0*/  IADD3 R2, P5, PT, R29, R10, RZ ;  /* 0x0000000a1d027210 */ /* 0x002fc80007fbe0ff */
[----:B------:R0:W-:Y:S04]  /*20dc0*/  STL [R1+0x540], R0 ;  /* 0x0005400001007387 */ /* 0x0001e80000100800 */
[----:B------:R-:W-:Y:S04]  /*20dd0*/  STL [R1+0x1430], R29 ;  /* 0x0014301d01007387 */ /* 0x000fe80000100800 */
[----:B------:R1:W-:Y:S01]  /*20de0*/  STL [R1+0x5b4], R2 ;  /* 0x0005b40201007387 */ /* 0x0003e20000100800 */
[----:B0-----:R-:W-:Y:S01]  /*20df0*/  IMAD.X R0, R84, 0x1, R9, P2 ;  /* 0x0000000154007824 */ /* 0x001fe200010e0609 */
[----:B------:R-:W-:Y:S01]  /*20e00*/  IADD3 R80, P2, PT, R30, R11, RZ ;  /* 0x0000000b1e507210 */ /* 0x000fe20007f5e0ff */
[----:B-1----:R-:W-:-:S03]  /*20e10*/  IMAD.X R2, R84, 0x1, R7, P3 ;  /* 0x0000000154027824 */ /* 0x002fc600018e0607 */
[----:B------:R0:W-:Y:S04]  /*20e20*/  STL [R1+0x548], R0 ;  /* 0x0005480001007387 */ /* 0x0001e80000100800 */
[----:B------:R-:W-:Y:S04]  /*20e30*/  STL [R1+0x13e4], R30 ;  /* 0x0013e41e01007387 */ /* 0x000fe80000100800 */
[----:B------:R1:W-:Y:S01]  /*20e40*/  STL [R1+0x550], R2 ;  /* 0x0005500201007387 */ /* 0x0003e20000100800 */
[----:B------:R-:W-:-:S03]  /*20e50*/  IMAD.X R82, R85, 0x1, R9, P4 ;  /* 0x0000000155527824 */ /* 0x000fc600020e0609 */
[----:B------:R-:W-:Y:S01]  /*20e60*/  STL [R1+0x5bc], R80 ;  /* 0x0005bc5001007387 */ /* 0x000fe20000100800 */
[----:B0-----:R-:W-:Y:S02]  /*20e70*/  IADD3 R0, P3, PT, R30, R10, RZ ;  /* 0x0000000a1e007210 */ /* 0x001fe40007f7e0ff */
[----:B-1----:R-:W-:-:S03]  /*20e80*/  IADD3 R2, P4, PT, R31, R11, RZ ;  /* 0x0000000b1f027210 */ /* 0x002fc60007f9e0ff */
[----:B------:R0:W-:Y:S04]  /*20e90*/  STL [R1+0x5c4], R0 ;  /* 0x0005c40001007387 */ /* 0x0001e80000100800 */
[----:B------:R-:W-:Y:S04]  /*20ea0*/  STL [R1+0x5cc], R2 ;  /* 0x0005cc0201007387 */ /* 0x000fe80000100800 */
[----:B------:R-:W-:Y:S01]  /*20eb0*/  STL [R1+0x5a8], R82 ;  /* 0x0005a85201007387 */ /* 0x000fe20000100800 */
[----:B0-----:R-:W-:Y:S01]  /*20ec0*/  IMAD.X R0, R85, 0x1, R7, P5 ;  /* 0x0000000155007824 */ /* 0x001fe200028e0607 */
[----:B------:R-:W-:-:S04]  /*20ed0*/  IADD3 R77, P5, PT, R31, R10, RZ ;  /* 0x0000000a1f4d7210 */ /* 0x000fc80007fbe0ff */
        /* <DEDUP_REMOVED lines=11> */
[----:B------:R-:W-:Y:S01]  /*20f90*/  STL [R1+0x634], R75 ;  /* 0x0006344b01007387 */ /* 0x000fe20000100800 */
[----:B0-----:R-:W-:Y:S01]  /*20fa0*/  IMAD.X R0, R87, 0x1, R9, P4 ;  /* 0x0000000157007824 */ /* 0x001fe200020e0609 */
[----:B------:R-:W-:-:S04]  /*20fb0*/  IADD3 R2, P4, PT, R33, R11, RZ ;  /* 0x0000000b21027210 */ /* 0x000fc80007f9e0ff */
[----:B------:R0:W-:Y:S04]  /*20fc0*/  STL [R1+0x5c8], R0 ;  /* 0x0005c80001007387 */ /* 0x0001e80000100800 */
[----:B------:R-:W-:Y:S04]  /*20fd0*/  STL [R1+0x63c], R2 ;  /* 0x00063c0201007387 */ /* 0x000fe80000100800 */
[----:B------:R-:W-:Y:S01]  /*20fe0*/  STL [R1+0x13f0], R33 ;  /* 0x0013f02101007387 */ /* 0x000fe20000100800 */
[----:B------:R-:W-:Y:S02]  /*20ff0*/  IMAD R34, R94, UR32, RZ ;  /* 0x000000205e227c24 */ /* 0x000fe4000f8e02ff */
[----:B0-----:R-:W-:Y:S01]  /*21000*/  IMAD.X R0, R87, 0x1, R7, P5 ;  /* 0x0000000157007824 */ /* 0x001fe200028e0607 */
[----:B------:R-:W-:-:S04]  /*21010*/  IADD3 R73, P5, PT, R33, R10, RZ ;  /* 0x0000000a21497210 */ /* 0x000fc80007fbe0ff */
[----:B------:R0:W-:Y:S04]  /*21020*/  STL [R1+0x5d0], R0 ;  /* 0x0005d00001007387 */ /* 0x0001e80000100800 */
[----:B------:R-:W-:Y:S01]  /*21030*/  STL [R1+0x644], R73 ;  /* 0x0006444901007387 */ /* 0x000fe20000100800 */
[----:B------:R-:W-:Y:S01]  /*21040*/  SHF.R.S32.HI R89, RZ, 0x1f, R33 ;  /* 0x0000001fff597819 */ /* 0x000fe20000011421 */
        /* <DEDUP_REMOVED lines=25> */
[----:B------:R1:W-:Y:S04]  /*211e0*/  STL [R1+0x6bc], R2 ;  /* 0x0006bc0201007387 */ /* 0x0003e80000100800 */
[----:B------:R-:W-:Y:S01]  /*211f0*/  STL [R1+0x1438], R36 ;  /* 0x0014382401007387 */ /* 0x000fe20000100800 */
[----:B------:R-:W-:Y:S02]  /*21200*/  IMAD R37, R100, UR35, RZ ;  /* 0x0000002364257c24 */ /* 0x000fe4000f8e02ff */
[----:B0-----:R-:W-:Y:S01]  /*21210*/  IMAD.X R0, R90, 0x1, R7, P3 ;  /* 0x000000015a007824 */ /* 0x001fe200018e0607 */
[----:B-1----:R-:W-:-:S04]  /*21220*/  IADD3 R2, P3, PT, R36, R10, RZ ;  /* 0x0000000a24027210 */ /* 0x002fc80007f7e0ff */
[----:B------:R0:W-:Y:S04]  /*21230*/  STL [R1+0x650], R0 ;  /* 0x0006500001007387 */ /* 0x0001e80000100800 */
[----:B------:R1:W-:Y:S01]  /*21240*/  STL [R1+0x6c4], R2 ;  /* 0x0006c40201007387 */ /* 0x0003e20000100800 */
[----:B------:R-:W-:Y:S01]  /*21250*/  SHF.R.S32.HI R92, RZ, 0x1f, R36 ;  /* 0x0000001fff5c7819 */ /* 0x000fe20000011424 */
[C---:B0-----:R-:W-:Y:S02]  /*21260*/  IMAD.X R0, R91.reuse, 0x1, R9, P4 ;  /* 0x000000015b007824 */ /* 0x041fe400020e0609 */
[----:B-1----:R-:W-:Y:S01]  /*21270*/  IMAD.X R2, R91, 0x1, R7, P5 ;  /* 0x000000015b027824 */ /* 0x002fe200028e0607 */
[C---:B------:R-:W-:Y:S02]  /*21280*/  IADD3 R66, P4, PT, R37.reuse, R11, RZ ;  /* 0x0000000b25427210 */ /* 0x040fe40007f9e0ff */
[----:B------:R0:W-:Y:S04]  /*21290*/  STL [R1+0x6a8], R0 ;  /* 0x0006a80001007387 */ /* 0x0001e80000100800 */
[----:B------:R-:W-:Y:S04]  /*212a0*/  STL [R1+0x1440], R37 ;  /* 0x0014402501007387 */ /* 0x000fe80000100800 */
[----:B------:R-:W-:Y:S04]  /*212b0*/  STL [R1+0x6b0], R2 ;  /* 0x0006b00201007387 */ /* 0x000fe80000100800 */
[----:B------:R-:W-:Y:S01]  /*212c0*/  STL [R1+0x6cc], R66 ;  /* 0x0006cc4201007387 */ /* 0x000fe20000100800 */
[----:B0-----:R-:W-:-:S05]  /*212d0*/  IADD3 R0, P5, PT, R37, R10, RZ ;  /* 0x0000000a25007210 */ /* 0x001fca0007fbe0ff */
[----:B------:R0:W-:Y:S04]  /*212e0*/  STL [R1+0x6d4], R0 ;  /* 0x0006d40001007387 */ /* 0x0001e80000100800 */
[----:B------:R-:W-:Y:S01]  /*212f0*/  STL [R1+0x13fc], R39 ;  /* 0x0013fc2701007387 */ /* 0x000fe20000100800 */
[----:B------:R-:W-:Y:S01]  /*21300*/  IMAD R38, R105, UR37, RZ ;  /* 0x0000002569267c24 */ /* 0x000fe2000f8e02ff */
[----:B------:R-:W-:Y:S01]  /*21310*/  SHF.R.S32.HI R93, RZ, 0x1f, R37 ;  /* 0x0000001fff5d7819 */ /* 0x000fe20000011425 */
        /* <DEDUP_REMOVED lines=28> */
[----:B------:R-:W-:Y:S02]  /*214e0*/  IADD3 R59, P3, PT, R41, R11, RZ ;  /* 0x0000000b293b7210 */ /* 0x000fe40007f7e0ff */
[----:B------:R0:W-:Y:S04]  /*214f0*/  STL [R1+0x728], R0 ;  /* 0x0007280001007387 */ /* 0x0001e80000100800 */
[----:B------:R-:W-:Y:S04]  /*21500*/  STL [R1+0x140c], R41 ;  /* 0x00140c2901007387 */ /* 0x000fe80000100800 */
[----:B------:R1:W-:Y:S04]  /*21510*/  STL [R1+0x730], R2 ;  /* 0x0007300201007387 */ /* 0x0003e80000100800 */
[----:B------:R-:W-:Y:S01]  /*21520*/  STL [R1+0x74c], R59 ;  /* 0x00074c3b01007387 */ /* 0x000fe20000100800 */
[----:B------:R-:W-:Y:S01]  /*21530*/  IMAD R42, R111, UR40, RZ ;  /* 0x000000286f2a7c24 */ /* 0x000fe2000f8e02ff */
[----:B0-----:R-:W-:-:S05]  /*21540*/  IADD3 R0, P4, PT, R41, R10, RZ ;  /* 0x0000000a29007210 */ /* 0x001fca0007f9e0ff */
[----:B------:R0:W-:Y:S01]  /*21550*/  STL [R1+0x754], R0 ;  /* 0x0007540001007387 */ /* 0x0001e20000100800 */
[C---:B-1----:R-:W-:Y:S01]  /*21560*/  IMAD.X R2, R95.reuse, 0x1, R7, P2 ;  /* 0x000000015f027824 */ /* 0x042fe200010e0607 */
[----:B------:R-:W-:Y:S01]  /*21570*/  SHF.R.S32.HI R96, RZ, 0x1f, R41 ;  /* 0x0000001fff607819 */ /* 0x000fe20000011429 */
[----:B0-----:R-:W-:Y:S01]  /*21580*/  IMAD.X R0, R95, 0x1, R9, P5 ;  /* 0x000000015f007824 */ /* 0x001fe200028e0609 */
[----:B------:R-:W-:-:S04]  /*21590*/  IADD3 R57, P5, PT, R42, R11, RZ ;  /* 0x0000000b2a397210 */ /* 0x000fc80007fbe0ff */
[----:B------:R0:W-:Y:S04]  /*215a0*/  STL [R1+0x738], R0 ;  /* 0x0007380001007387 */ /* 0x0001e80000100800 */
[----:B------:R-:W-:Y:S04]  /*215b0*/  STL [R1+0x1414], R42 ;  /* 0x0014142a01007387 */ /* 0x000fe80000100800 */
[----:B------:R1:W-:Y:S04]  /*215c0*/  STL [R1+0x740], R2 ;  /* 0x0007400201007387 */ /* 0x0003e80000100800 */
[----:B------:R-:W-:Y:S01]  /*215d0*/  STL [R1+0x79c], R57 ;  /* 0x00079c3901007387 */ /* 0x000fe20000100800 */
[----:B------:R-:W-:Y:S01]  /*215e0*/  IMAD R43, R110, UR41, RZ ;  /* 0x000000296e2b7c24 */ /* 0x000fe2000f8e02ff */
[----:B0-----:R-:W-:Y:S01]  /*215f0*/  IADD3 R0, P2, PT, R42, R10, RZ ;  /* 0x0000000a2a007210 */ /* 0x001fe20007f5e0ff */
[----:B-1----:R-:W-:Y:S01]  /*21600*/  IMAD.X R2, R96, 0x1, R9, P3 ;  /* 0x0000000160027824 */ /* 0x002fe200018e0609 */
[----:B------:R-:W-:-:S03]  /*21610*/  SHF.R.S32.HI R97, RZ, 0x1f, R42 ;  /* 0x0000001fff617819 */ /* 0x000fc6000001142a */
[----:B------:R0:W-:Y:S04]  /*21620*/  STL [R1+0x7a4], R0 ;  /* 0x0007a40001007387 */ /* 0x0001e80000100800 */
[----:B------:R-:W-:Y:S01]  /*21630*/  STL [R1+0x748], R2 ;  /* 0x0007480201007387 */ /* 0x000fe20000100800 */
[----:B------:R-:W-:-:S03]  /*21640*/  IADD3 R55, P3, PT, R43, R11, RZ ;  /* 0x0000000b2b377210 */ /* 0x000fc60007f7e0ff */
[----:B------:R-:W-:Y:S01]  /*21650*/  STL [R1+0x141c], R43 ;  /* 0x00141c2b01007387 */ /* 0x000fe20000100800 */
[----:B------:R-:W-:Y:S02]  /*21660*/  IMAD R44, R113, UR42, RZ ;  /* 0x0000002a712c7c24 */ /* 0x000fe4000f8e02ff */
[----:B0-----:R-:W-:Y:S01]  /*21670*/  IMAD.X R0, R96, 0x1, R7, P4 ;  /* 0x0000000160007824 */ /* 0x001fe200020e0607 */
[----:B------:R-:W-:-:S04]  /*21680*/  IADD3 R53, P4, PT, R43, R10, RZ ;  /* 0x0000000a2b357210 */ /* 0x000fc80007f9e0ff */
[----:B------:R0:W-:Y:S04]  /*21690*/  STL [R1+0x750], R0 ;  /* 0x0007500001007387 */ /* 0x0001e80000100800 */
[----:B------:R-:W-:Y:S04]  /*216a0*/  STL [R1+0x7ac], R55 ;  /* 0x0007ac3701007387 */ /* 0x000fe80000100800 */
        /* <DEDUP_REMOVED lines=10> */
[----:B------:R0:W-:Y:S01]  /*21750*/  STL [R1+0x7a0], R0 ;  /* 0x0007a00001007387 */ /* 0x0001e20000100800 */
[----:B------:R-:W-:-:S03]  /*21760*/  SHF.R.S32.HI R99, RZ, 0x1f, R44 ;  /* 0x0000001fff637819 */ /* 0x000fc6000001142c */
[----:B------:R-:W-:Y:S01]  /*21770*/  STL [R1+0x7c4], R51 ;  /* 0x0007c43301007387 */ /* 0x000fe20000100800 */
[--C-:B0-----:R-:W-:Y:S01]  /*21780*/  IMAD.X R0, R98, 0x1, R9.reuse, P3 ;  /* 0x0000000162007824 */ /* 0x101fe200018e0609 */
[----:B------:R-:W-:Y:S01]  /*21790*/  IADD3 R2, P3, PT, R45, R11, RZ ;  /* 0x0000000b2d027210 */ /* 0x000fe20007f7e0ff */
[----:B------:R-:W-:-:S03]  /*217a0*/  IMAD.X R3, R99, 0x1, R9, P5 ;  /* 0x0000000163037824 */ /* 0x000fc600028e0609 */
[----:B------:R0:W-:Y:S04]  /*217b0*/  STL [R1+0x7a8], R0 ;  /* 0x0007a80001007387 */ /* 0x0001e80000100800 */
[----:B------:R1:W-:Y:S04]  /*217c0*/  STL [R1+0x7cc], R2 ;  /* 0x0007cc0201007387 */ /* 0x0003e80000100800 */
[----:B------:R-:W-:Y:S01]  /*217d0*/  STL [R1+0x144c], R45 ;  /* 0x00144c2d01007387 */ /* 0x000fe20000100800 */
[----:B------:R-:W-:Y:S01]  /*217e0*/  SHF.R.S32.HI R100, RZ, 0x1f, R45 ;  /* 0x0000001fff647819 */ /* 0x000fe2000001142d */
[----:B0-----:R-:W-:Y:S01]  /*217f0*/  IMAD.X R0, R98, 0x1, R7, P4 ;  /* 0x0000000162007824 */ /* 0x001fe200020e0607 */
[----:B------:R-:W-:-:S02]  /*21800*/  IADD3 R150, P4, PT, R45, R10, RZ ;  /* 0x0000000a2d967210 */ /* 0x000fc40007f9e0ff */
[----:B-1----:R-:W-:Y:S02]  /*21810*/  IADD3 R2, P5, PT, R46, R11, RZ ;  /* 0x0000000b2e027210 */ /* 0x002fe40007fbe0ff */
[----:B------:R0:W-:Y:S04]  /*21820*/  STL [R1+0x7b0], R0 ;  /* 0x0007b00001007387 */ /* 0x0001e80000100800 */
[----:B------:R-:W-:Y:S04]  /*21830*/  STL [R1+0x7b8], R3 ;  /* 0x0007b80301007387 */ /* 0x000fe80000100800 */
[----:B------:R-:W-:Y:S04]  /*21840*/  STL [R1+0x7d4], R150 ;  /* 0x0007d49601007387 */ /* 0x000fe80000100800 */
[----:B------:R-:W-:Y:S04]  /*21850*/  STL [R1+0x81c], R2 ;  /* 0x00081c0201007387 */ /* 0x000fe80000100800 */
[----:B------:R-:W-:Y:S01]  /*21860*/  STL [R1+0x1424], R150 ;  /* 0x0014249601007387 */ /* 0x000fe20000100800 */
[----:B------:R-:W-:-:S02]  /*21870*/  IMAD R47, R116, UR45, RZ ;  /* 0x0000002d742f7c24 */ /* 0x000fc4000f8e02ff */
[--C-:B0-----:R-:W-:Y:S01]  /*21880*/  IMAD.X R0, R99, 0x1, R7.reuse, P2 ;  /* 0x0000000163007824 */ /* 0x101fe200010e0607 */
[-C--:B------:R-:W-:Y:S02]  /*21890*/  IADD3 R45, P2, PT, R46, R10.reuse, RZ ;  /* 0x0000000a2e2d7210 */ /* 0x080fe40007f5e0ff */
[----:B------:R-:W-:Y:S02]  /*218a0*/  SHF.R.S32.HI R101, RZ, 0x1f, R46 ;  /* 0x0000001fff657819 */ /* 0x000fe4000001142e */
[----:B------:R0:W-:Y:S04]  /*218b0*/  STL [R1+0x7c0], R0 ;  /* 0x0007c00001007387 */ /* 0x0001e80000100800 */
[----:B------:R-:W-:Y:S04]  /*218c0*/  STL [R1+0x142c], R46 ;  /* 0x00142c2e01007387 */ /* 0x000fe80000100800 */
[----:B------:R-:W-:Y:S01]  /*218d0*/  STL [R1+0x824], R45 ;  /* 0x0008242d01007387 */ /* 0x000fe20000100800 */
[C---:B------:R-:W-:Y:S01]  /*218e0*/  IMAD.X R151, R100.reuse, 0x1, R7, P4 ;  /* 0x0000000164977824 */ /* 0x040fe200020e0607 */
[C---:B------:R-:W-:Y:S01]  /*218f0*/  IADD3 R37, P4, PT, R47.reuse, R10, RZ ;  /* 0x0000000a2f257210 */ /* 0x040fe20007f9e0ff */
[----:B0-----:R-:W-:Y:S01]  /*21900*/  IMAD.X R0, R100, 0x1, R9, P3 ;  /* 0x0000000164007824 */ /* 0x001fe200018e0609 */
[----:B------:R-:W-:-:S04]  /*21910*/  IADD3 R44, P3, PT, R47, R11, RZ ;  /* 0x0000000b2f2c7210 */ /* 0x000fc80007f7e0ff */
[----:B------:R0:W-:Y:S04]  /*21920*/  STL [R1+0x7c8], R0 ;  /* 0x0007c80001007387 */ /* 0x0001e80000100800 */
[----:B------:R-:W-:Y:S04]  /*21930*/  STL [R1+0x1434], R47 ;  /* 0x0014342f01007387 */ /* 0x000fe80000100800 */
[----:B------:R-:W-:Y:S04]  /*21940*/  STL [R1+0x82c], R44 ;  /* 0x00082c2c01007387 */ /* 0x000fe80000100800 */
[----:B------:R-:W-:Y:S01]  /*21950*/  STL [R1+0x834], R37 ;  /* 0x0008342501007387 */ /* 0x000fe20000100800 */
[----:B------:R-:W-:-:S02]  /*21960*/  IMAD R48, R118, UR46, RZ ;  /* 0x0000002e76307c24 */ /* 0x000fc4000f8e02ff */
[----:B0-----:R-:W-:Y:S01]  /*21970*/  IMAD.X R0, R101, 0x1, R9, P5 ;  /* 0x0000000165007824 */ /* 0x001fe200028e0609 */
[----:B------:R-:W-:-:S04]  /*21980*/  SHF.R.S32.HI R102, RZ, 0x1f, R47 ;  /* 0x0000001fff667819 */ /* 0x000fc8000001142f */
[----:B------:R0:W-:Y:S04]  /*21990*/  STL [R1+0x818], R0 ;  /* 0x0008180001007387 */ /* 0x0001e80000100800 */
[----:B------:R-:W-:Y:S04]  /*219a0*/  STL [R1+0x7d0], R151 ;  /* 0x0007d09701007387 */ /* 0x000fe80000100800 */
[----:B------:R-:W-:Y:S01]  /*219b0*/  STL [R1+0x143c], R151 ;  /* 0x00143c9701007387 */ /* 0x000fe20000100800 */
[----:B------:R-:W-:-:S03]  /*219c0*/  IMAD R49, R119, UR47, RZ ;  /* 0x0000002f77317c24 */ /* 0x000fc6000f8e02ff */
[----:B------:R1:W-:Y:S01]  /*219d0*/  STL [R1+0x1444], R48 ;  /* 0x0014443001007387 */ /* 0x0003e20000100800 */
[----:B------:R-:W-:Y:S01]  /*219e0*/  SHF.R.S32.HI R103, RZ, 0x1f, R48 ;  /* 0x0000001fff677819 */ /* 0x000fe20000011430 */
[--C-:B0-----:R-:W-:Y:S01]  /*219f0*/  IMAD.X R0, R101, 0x1, R7.reuse, P2 ;  /* 0x0000000165007824 */ /* 0x101fe200010e0607 */
[-C--:B------:R-:W-:Y:S01]  /*21a00*/  IADD3 R36, P5, PT, R48, R11.reuse, RZ ;  /* 0x0000000b30247210 */ /* 0x080fe20007fbe0ff */
[----:B------:R-:W-:Y:S01]  /*21a10*/  IMAD R50, R120, UR48, RZ ;  /* 0x0000003078327c24 */ /* 0x000fe2000f8e02ff */
[-C--:B------:R-:W-:Y:S02]  /*21a20*/  IADD3 R30, P2, PT, R48, R10.reuse, RZ ;  /* 0x0000000a301e7210 */ /* 0x080fe40007f5e0ff */
[----:B------:R0:W-:Y:S01]  /*21a30*/  STL [R1+0x820], R0 ;  /* 0x0008200001007387 */ /* 0x0001e20000100800 */
[C---:B-1----:R-:W-:Y:S01]  /*21a40*/  IMAD.X R48, R102.reuse, 0x1, R7, P4 ;  /* 0x0000000166307824 */ /* 0x042fe200020e0607 */
[----:B------:R-:W-:Y:S02]  /*21a50*/  SHF.R.S32.HI R104, RZ, 0x1f, R49 ;  /* 0x0000001fff687819 */ /* 0x000fe40000011431 */
[----:B------:R-:W-:Y:S01]  /*21a60*/  STL [R1+0x83c], R36 ;  /* 0x00083c2401007387 */ /* 0x000fe20000100800 */
[--C-:B------:R-:W-:Y:S01]  /*21a70*/  IMAD.X R151, R103, 0x1, R9.reuse, P5 ;  /* 0x0000000167977824 */ /* 0x100fe200028e0609 */
[C---:B------:R-:W-:Y:S01]  /*21a80*/  IADD3 R146, P4, PT, R49.reuse, R10, RZ ;  /* 0x0000000a31927210 */ /* 0x040fe20007f9e0ff */
[----:B0-----:R-:W-:Y:S01]  /*21a90*/  IMAD.X R0, R102, 0x1, R9, P3 ;  /* 0x0000000166007824 */ /* 0x001fe200018e0609 */
[----:B------:R-:W-:-:S02]  /*21aa0*/  IADD3 R148, P3, PT, R49, R11, RZ ;  /* 0x0000000b31947210 */ /* 0x000fc40007f7e0ff */
[----:B------:R-:W-:Y:S01]  /*21ab0*/  IADD3 R29, P5, PT, R50, R11, RZ ;  /* 0x0000000b321d7210 */ /* 0x000fe20007fbe0ff */
[----:B------:R-:W-:Y:S01]  /*21ac0*/  IMAD.X R31, R103, 0x1, R7, P2 ;  /* 0x00000001671f7824 */ /* 0x000fe200010e0607 */
[----:B------:R0:W-:Y:S04]  /*21ad0*/  STL [R1+0x828], R0 ;  /* 0x0008280001007387 */ /* 0x0001e80000100800 */
[----:B------:R-:W-:Y:S04]  /*21ae0*/  STL [R1+0x844], R30 ;  /* 0x0008441e01007387 */ /* 0x000fe80000100800 */
[----:B------:R1:W-:Y:S01]  /*21af0*/  STL [R1+0x830], R48 ;  /* 0x0008303001007387 */ /* 0x0003e20000100800 */
[----:B------:R-:W-:-:S03]  /*21b00*/  SHF.R.S32.HI R105, RZ, 0x1f, R50 ;  /* 0x0000001fff697819 */ /* 0x000fc60000011432 */
[----:B------:R-:W-:Y:S01]  /*21b10*/  STL [R1+0x84c], R148 ;  /* 0x00084c9401007387 */ /* 0x000fe20000100800 */
[----:B------:R-:W-:Y:S01]  /*21b20*/  IADD3 R28, P2, PT, R50, R10, RZ ;  /* 0x0000000a321c7210 */ /* 0x000fe20007f5e0ff */
[----:B------:R-:W-:Y:S02]  /*21b30*/  IMAD R54, R122, UR50, RZ ;  /* 0x000000327a367c24 */ /* 0x000fe4000f8e02ff */
[----:B------:R2:W-:Y:S01]  /*21b40*/  STL [R1+0x838], R151 ;  /* 0x0008389701007387 */ /* 0x0005e20000100800 */
[----:B------:R-:W-:-:S03]  /*21b50*/  IMAD.X R149, R104, 0x1, R9, P3 ;  /* 0x0000000168957824 */ /* 0x000fc600018e0609 */
[----:B------:R-:W-:Y:S01]  /*21b60*/  STL [R1+0x854], R146 ;  /* 0x0008549201007387 */ /* 0x000fe20000100800 */
[----:B------:R-:W-:Y:S01]  /*21b70*/  IADD3 R26, P3, PT, R52, R11, RZ ;  /* 0x0000000b341a7210 */ /* 0x000fe20007f7e0ff */
[----:B------:R-:W-:Y:S02]  /*21b80*/  IMAD.X R147, R104, 0x1, R7, P4 ;  /* 0x0000000168937824 */ /* 0x000fe400020e0607 */
[----:B------:R-:W-:Y:S01]  /*21b90*/  STL [R1+0x89c], R29 ;  /* 0x00089c1d01007387 */ /* 0x000fe20000100800 */
[----:B------:R-:W-:Y:S02]  /*21ba0*/  IADD3 R24, P4, PT, R52, R10, RZ ;  /* 0x0000000a34187210 */ /* 0x000fe40007f9e0ff */
[----:B------:R-:W-:Y:S01]  /*21bb0*/  SHF.R.S32.HI R106, RZ, 0x1f, R52 ;  /* 0x0000001fff6a7819 */ /* 0x000fe20000011434 */
[----:B------:R-:W-:Y:S04]  /*21bc0*/  STL [R1+0x840], R31 ;  /* 0x0008401f01007387 */ /* 0x000fe80000100800 */
[----:B------:R-:W-:Y:S01]  /*21bd0*/  STL [R1+0x8a4], R28 ;  /* 0x0008a41c01007387 */ /* 0x000fe20000100800 */
[----:B------:R-:W-:-:S02]  /*21be0*/  IMAD.X R47, R105, 0x1, R9, P5 ;  /* 0x00000001692f7824 */ /* 0x000fc400028e0609 */
[----:B------:R-:W-:Y:S01]  /*21bf0*/  IMAD R56, R121, UR51, RZ ;  /* 0x0000003379387c24 */ /* 0x000fe2000f8e02ff */
[----:B------:R-:W-:Y:S01]  /*21c00*/  STL [R1+0x848], R149 ;  /* 0x0008489501007387 */ /* 0x000fe20000100800 */
[----:B------:R-:W-:Y:S02]  /*21c10*/  IADD3 R6, P5, PT, R54, R11, RZ ;  /* 0x0000000b36067210 */ /* 0x000fe40007fbe0ff */
[----:B------:R-:W-:Y:S01]  /*21c20*/  SHF.R.S32.HI R107, RZ, 0x1f, R54 ;  /* 0x0000001fff6b7819 */ /* 0x000fe20000011436 */
[----:B------:R-:W-:Y:S01]  /*21c30*/  STL [R1+0x8ac], R26 ;  /* 0x0008ac1a01007387 */ /* 0x000fe20000100800 */
[----:B------:R-:W-:-:S03]  /*21c40*/  IMAD.X R46, R105, 0x1, R7, P2 ;  /* 0x00000001692e7824 */ /* 0x000fc600010e0607 */
[----:B------:R-:W-:Y:S01]  /*21c50*/  STL [R1+0x8b4], R24 ;  /* 0x0008b41801007387 */ /* 0x000fe20000100800 */
[----:B------:R-:W-:-:S03]  /*21c60*/  IADD3 R4, P2, PT, R54, R10, RZ ;  /* 0x0000000a36047210 */ /* 0x000fc60007f5e0ff */
[----:B------:R-:W-:Y:S01]  /*21c70*/  STL [R1+0x850], R147 ;  /* 0x0008509301007387 */ /* 0x000fe20000100800 */
[----:B------:R-:W-:-:S03]  /*21c80*/  IMAD.X R27, R106, 0x1, R9, P3 ;  /* 0x000000016a1b7824 */ /* 0x000fc600018e0609 */
[----:B------:R4:W-:Y:S01]  /*21c90*/  STL [R1+0x898], R47 ;  /* 0x0008982f01007387 */ /* 0x0009e20000100800 */
[----:B------:R-:W-:-:S03]  /*21ca0*/  IMAD.X R25, R106, 0x1, R7, P4 ;  /* 0x000000016a197824 */ /* 0x000fc600020e0607 */
[----:B------:R-:W-:Y:S01]  /*21cb0*/  STL [R1+0x8bc], R6 ;  /* 0x0008bc0601007387 */ /* 0x000fe20000100800 */
[----:B------:R-:W-:Y:S02]  /*21cc0*/  IADD3 R144, P3, PT, R56, R11, RZ ;  /* 0x0000000b38907210 */ /* 0x000fe40007f7e0ff */
[----:B------:R-:W-:Y:S01]  /*21cd0*/  SHF.R.S32.HI R108, RZ, 0x1f, R56 ;  /* 0x0000001fff6c7819 */ /* 0x000fe20000011438 */
[----:B------:R0:W-:Y:S01]  /*21ce0*/  STL [R1+0x8a0], R46 ;  /* 0x0008a02e01007387 */ /* 0x0001e20000100800 */
[----:B------:R-:W-:Y:S02]  /*21cf0*/  IMAD.X R159, R107, 0x1, R9, P5 ;  /* 0x000000016b9f7824 */ /* 0x000fe400028e0609 */
[----:B------:R-:W-:Y:S01]  /*21d00*/  IMAD R60, R124, UR53, RZ ;  /* 0x000000357c3c7c24 */ /* 0x000fe2000f8e02ff */
[----:B------:R-:W-:Y:S01]  /*21d10*/  STL [R1+0x8c4], R4 ;  /* 0x0008c40401007387 */ /* 0x000fe20000100800 */
[----:B------:R-:W-:-:S03]  /*21d20*/  IADD3 R142, P4, PT, R56, R10, RZ ;  /* 0x0000000a388e7210 */ /* 0x000fc60007f9e0ff */
[----:B------:R-:W-:Y:S01]  /*21d30*/  STL [R1+0x8a8], R27 ;  /* 0x0008a81b01007387 */ /* 0x000fe20000100800 */
[----:B------:R-:W-:-:S03]  /*21d40*/  IADD3 R21, P5, PT, R58, R11, RZ ;  /* 0x0000000b3a157210 */ /* 0x000fc60007fbe0ff */
[----:B------:R-:W-:Y:S01]  /*21d50*/  STL [R1+0x8b0], R25 ;  /* 0x0008b01901007387 */ /* 0x000fe20000100800 */
[----:B------:R-:W-:Y:S01]  /*21d60*/  IMAD.X R5, R107, 0x1, R7, P2 ;  /* 0x000000016b057824 */ /* 0x000fe200010e0607 */
[----:B------:R-:W-:Y:S02]  /*21d70*/  SHF.R.S32.HI R109, RZ, 0x1f, R58 ;  /* 0x0000001fff6d7819 */ /* 0x000fe4000001143a */
[----:B------:R-:W-:Y:S01]  /*21d80*/  STL [R1+0x8cc], R144 ;  /* 0x0008cc9001007387 */ /* 0x000fe20000100800 */
[----:B------:R-:W-:-:S03]  /*21d90*/  IADD3 R20, P2, PT, R58, R10, RZ ;  /* 0x0000000a3a147210 */ /* 0x000fc60007f5e0ff */
[----:B------:R-:W-:Y:S01]  /*21da0*/  STL [R1+0x8b8], R159 ;  /* 0x0008b89f01007387 */ /* 0x000fe20000100800 */
[----:B------:R-:W-:-:S03]  /*21db0*/  IMAD.X R145, R108, 0x1, R9, P3 ;  /* 0x000000016c917824 */ /* 0x000fc600018e0609 */
[----:B------:R-:W-:Y:S01]  /*21dc0*/  STL [R1+0x8d4], R142 ;  /* 0x0008d48e01007387 */ /* 0x000fe20000100800 */
[----:B------:R-:W-:Y:S01]  /*21dd0*/  IADD3 R19, P3, PT, R60, R11, RZ ;  /* 0x0000000b3c137210 */ /* 0x000fe20007f7e0ff */
[----:B------:R-:W-:Y:S02]  /*21de0*/  IMAD.X R143, R108, 0x1, R7, P4 ;  /* 0x000000016c8f7824 */ /* 0x000fe400020e0607 */
[----:B------:R-:W-:Y:S01]  /*21df0*/  STL [R1+0x91c], R21 ;  /* 0x00091c1501007387 */ /* 0x000fe20000100800 */
[----:B------:R-:W-:Y:S02]  /*21e00*/  IADD3 R18, P4, PT, R60, R10, RZ ;  /* 0x0000000a3c127210 */ /* 0x000fe40007f9e0ff */
[----:B------:R-:W-:Y:S01]  /*21e10*/  SHF.R.S32.HI R110, RZ, 0x1f, R60 ;  /* 0x0000001fff6e7819 */ /* 0x000fe2000001143c */
[----:B------:R-:W-:Y:S01]  /*21e20*/  STL [R1+0x8c0], R5 ;  /* 0x0008c00501007387 */ /* 0x000fe20000100800 */
[----:B------:R-:W-:-:S03]  /*21e30*/  IMAD R72, R133, UR60, RZ ;  /* 0x0000003c85487c24 */ /* 0x000fc6000f8e02ff */
[----:B------:R-:W-:Y:S01]  /*21e40*/  STL [R1+0x924], R20 ;  /* 0x0009241401007387 */ /* 0x000fe20000100800 */
[----:B------:R-:W-:-:S03]  /*21e50*/  IMAD.X R150, R109, 0x1, R9, P5 ;  /* 0x000000016d967824 */ /* 0x000fc600028e0609 */
[----:B------:R-:W-:Y:S01]  /*21e60*/  STL [R1+0x8c8], R145 ;  /* 0x0008c89101007387 */ /* 0x000fe20000100800 */
[----:B------:R-:W-:Y:S01]  /*21e70*/  IADD3 R133, P5, PT, R61, R11, RZ ;  /* 0x0000000b3d857210 */ /* 0x000fe20007fbe0ff */
[----:B------:R-:W-:Y:S01]  /*21e80*/  IMAD R67, R129, UR57, RZ ;  /* 0x0000003981437c24 */ /* 0x000fe2000f8e02ff */
[----:B------:R-:W-:Y:S01]  /*21e90*/  SHF.R.S32.HI R111, RZ, 0x1f, R61 ;  /* 0x0000001fff6f7819 */ /* 0x000fe2000001143d */
[----:B------:R-:W-:Y:S01]  /*21ea0*/  STL [R1+0x92c], R19 ;  /* 0x00092c1301007387 */ /* 0x000fe20000100800 */
[----:B------:R-:W-:-:S03]  /*21eb0*/  IMAD.X R43, R109, 0x1, R7, P2 ;  /* 0x000000016d2b7824 */ /* 0x000fc600010e0607 */
[----:B------:R-:W-:Y:S01]  /*21ec0*/  STL [R1+0x934], R18 ;  /* 0x0009341201007387 */ /* 0x000fe20000100800 */
[----:B------:R-:W-:Y:S01]  /*21ed0*/  IADD3 R129, P2, PT, R61, R10, RZ ;  /* 0x0000000a3d817210 */ /* 0x000fe20007f5e0ff */
[----:B------:R-:W-:Y:S02]  /*21ee0*/  IMAD R65, R128, UR56, RZ ;  /* 0x0000003880417c24 */ /* 0x000fe4000f8e02ff */
        /* <DEDUP_REMOVED lines=8> */
[----:B------:R-:W-:-:S03]  /*21f70*/  IMAD.X R132, R111, 0x1, R9, P5 ;  /* 0x000000016f847824 */ /* 0x000fc600028e0609 */
[----:B------:R-:W-:Y:S01]  /*21f80*/  STL [R1+0x944], R129 ;  /* 0x0009448101007387 */ /* 0x000fe20000100800 */
[----:B------:R-:W-:Y:S01]  /*21f90*/  IADD3 R138, P4, PT, R63, R10, RZ ;  /* 0x0000000a3f8a7210 */ /* 0x000fe20007f9e0ff */
[----:B------:R-:W-:Y:S02]  /*21fa0*/  IMAD R68, R130, UR58, RZ ;  /* 0x0000003a82447c24 */ /* 0x000fe4000f8e02ff */
        /* <DEDUP_REMOVED lines=10> */
[----:B0-----:R-:W-:Y:S01]  /*22050*/  IADD3 R0, P3, PT, R67, R11, RZ ;  /* 0x0000000b43007210 */ /* 0x001fe20007f7e0ff */
        /* <DEDUP_REMOVED lines=32> */
[----:B------:R-:W-:Y:S01]  /*22260*/  IADD3 R35, P2, PT, R72, R10, RZ ;  /* 0x0000000a48237210 */ /* 0x000fe20007f5e0ff */
[----:B------:R-:W-:Y:S02]  /*22270*/  IMAD R76, R76, UR62, RZ ;  /* 0x0000003e4c4c7c24 */ /* 0x000fe4000f8e02ff */
[----:B------:R-:W-:Y:S01]  /*22280*/  STL [R1+0x9b8], R128 ;  /* 0x0009b88001007387 */ /* 0x000fe20000100800 */
[----:B------:R-:W-:-:S03]  /*22290*/  IMAD.X R137, R117, 0x1, R9, P3 ;  /* 0x0000000175897824 */ /* 0x000fc600018e0609 */
[----:B------:R-:W-:Y:S01]  /*222a0*/  STL [R1+0x9d4], R134 ;  /* 0x0009d48601007387 */ /* 0x000fe20000100800 */
[C---:B------:R-:W-:Y:S01]  /*222b0*/  IADD3 R155, P3, PT, R74.reuse, R11, RZ ;  /* 0x0000000b4a9b7210 */ /* 0x040fe20007f7e0ff */
[----:B------:R-:W-:Y:S02]  /*222c0*/  IMAD.X R135, R117, 0x1, R7, P4 ;  /* 0x0000000175877824 */ /* 0x000fe400020e0607 */
[----:B------:R-:W-:Y:S01]  /*222d0*/  STL [R1+0xa1c], R38 ;  /* 0x000a1c2601007387 */ /* 0x000fe20000100800 */
[----:B------:R-:W-:Y:S02]  /*222e0*/  IADD3 R14, P4, PT, R74, R10, RZ ;  /* 0x0000000a4a0e7210 */ /* 0x000fe40007f9e0ff */
[----:B------:R-:W-:Y:S01]  /*222f0*/  SHF.R.S32.HI R119, RZ, 0x1f, R74 ;  /* 0x0000001fff777819 */ /* 0x000fe2000001144a */
[----:B------:R-:W-:Y:S04]  /*22300*/  STL [R1+0x9c0], R165 ;  /* 0x0009c0a501007387 */ /* 0x000fe80000100800 */
[----:B------:R-:W-:Y:S01]  /*22310*/  STL [R1+0xa24], R35 ;  /* 0x000a242301007387 */ /* 0x000fe20000100800 */
[----:B------:R-:W-:-:S02]  /*22320*/  IMAD.X R40, R118, 0x1, R9, P5 ;  /* 0x0000000176287824 */ /* 0x000fc400028e0609 */
[----:B---3--:R-:W-:Y:S01]  /*22330*/  IMAD R78, R78, UR36, RZ ;  /* 0x000000244e4e7c24 */ /* 0x008fe2000f8e02ff */
[----:B------:R-:W-:Y:S01]  /*22340*/  STL [R1+0x9c8], R137 ;  /* 0x0009c88901007387 */ /* 0x000fe20000100800 */
[----:B------:R-:W-:Y:S02]  /*22350*/  IADD3 R162, P5, PT, R76, R11, RZ ;  /* 0x0000000b4ca27210 */ /* 0x000fe40007fbe0ff */
        /* <DEDUP_REMOVED lines=21> */
[----:B------:R-:W-:-:S03]  /*224b0*/  IMAD.X R161, R120, 0x1, R7, P2 ;  /* 0x0000000178a17824 */ /* 0x000fc600010e0607 */
[----:B------:R-:W-:Y:S01]  /*224c0*/  STL [R1+0xa4c], R127 ;  /* 0x000a4c7f01007387 */ /* 0x000fe20000100800 */
[----:B------:R-:W-:Y:S02]  /*224d0*/  IADD3 R32, P2, PT, R79, R10, RZ ;  /* 0x0000000a4f207210 */ /* 0x000fe40007f5e0ff */
[----:B------:R-:W-:Y:S01]  /*224e0*/  SHF.R.S32.HI R122, RZ, 0x1f, R79 ;  /* 0x0000001fff7a7819 */ /* 0x000fe2000001144f */
[----:B------:R-:W-:Y:S01]  /*224f0*/  STL [R1+0xa38], R163 ;  /* 0x000a38a301007387 */ /* 0x000fe20000100800 */
[----:B------:R-:W-:Y:S02]  /*22500*/  IMAD.X R131, R121, 0x1, R9, P3 ;  /* 0x0000000179837824 */ /* 0x000fe400018e0609 */
[----:B------:R-:W-:Y:S01]  /*22510*/  IMAD R83, R83, UR65, RZ ;  /* 0x0000004153537c24 */ /* 0x000fe2000f8e02ff */
[----:B------:R-:W-:Y:S01]  /*22520*/  STL [R1+0xa54], R125 ;  /* 0x000a547d01007387 */ /* 0x000fe20000100800 */
[----:B------:R-:W-:-:S03]  /*22530*/  IADD3 R156, P3, PT, R81, R11, RZ ;  /* 0x0000000b519c7210 */ /* 0x000fc60007f7e0ff */
[----:B------:R-:W-:Y:S01]  /*22540*/  STL [R1+0xa9c], R33 ;  /* 0x000a9c2101007387 */ /* 0x000fe20000100800 */
[----:B------:R-:W-:-:S03]  /*22550*/  IMAD.X R126, R121, 0x1, R7, P4 ;  /* 0x00000001797e7824 */ /* 0x000fc600020e0607 */
[----:B------:R-:W-:Y:S01]  /*22560*/  STL [R1+0xa40], R161 ;  /* 0x000a40a101007387 */ /* 0x000fe20000100800 */
[----:B------:R-:W-:-:S03]  /*22570*/  IADD3 R119, P4, PT, R81, R10, RZ ;  /* 0x0000000a51777210 */ /* 0x000fc60007f9e0ff */
[----:B------:R-:W-:Y:S04]  /*22580*/  STL [R1+0xaa0], R32 ;  /* 0x000aa02001007387 */ /* 0x000fe80000100800 */
[----:B------:R-:W-:Y:S01]  /*22590*/  STL [R1+0xa48], R131 ;  /* 0x000a488301007387 */ /* 0x000fe20000100800 */
[----:B------:R-:W-:-:S03]  /*225a0*/  IMAD.X R34, R122, 0x1, R9, P5 ;  /* 0x000000017a227824 */ /* 0x000fc600028e0609 */
[----:B------:R-:W-:Y:S01]  /*225b0*/  STL [R1+0xaa4], R156 ;  /* 0x000aa49c01007387 */ /* 0x000fe20000100800 */
[----:B------:R-:W-:Y:S01]  /*225c0*/  IADD3 R157, P5, PT, R83, R11, RZ ;  /* 0x0000000b539d7210 */ /* 0x000fe20007fbe0ff */
[----:B------:R-:W-:Y:S02]  /*225d0*/  IMAD.X R122, R122, 0x1, R7, P2 ;  /* 0x000000017a7a7824 */ /* 0x000fe400010e0607 */
[----:B------:R-:W2:Y:S01]  /*225e0*/  LDL R11, [R1+0xab0] ;  /* 0x000ab000010b7983 */ /* 0x000ea20000100800 */
[----:B------:R-:W-:-:S03]  /*225f0*/  SHF.R.S32.HI R123, RZ, 0x1f, R81 ;  /* 0x0000001fff7b7819 */ /* 0x000fc60000011451 */
[----:B------:R-:W-:Y:S01]  /*22600*/  STL [R1+0xaa8], R119 ;  /* 0x000aa87701007387 */ /* 0x000fe20000100800 */
[----:B------:R-:W-:-:S03]  /*22610*/  IADD3 R152, P2, PT, R83, R10, RZ ;  /* 0x0000000a53987210 */ /* 0x000fc60007f5e0ff */
[----:B------:R-:W-:Y:S04]  /*22620*/  STL [R1+0xa50], R126 ;  /* 0x000a507e01007387 */ /* 0x000fe80000100800 */
[----:B------:R0:W-:Y:S04]  /*22630*/  STL [R1+0xa98], R34 ;  /* 0x000a982201007387 */ /* 0x0001e80000100800 */
[----:B------:R-:W-:Y:S04]  /*22640*/  STL [R1+0x418], R157 ;  /* 0x0004189d01007387 */ /* 0x000fe80000100800 */
[----:B------:R-:W-:Y:S01]  /*22650*/  STL [R1+0x400], R122 ;  /* 0x0004007a01007387 */ /* 0x000fe20000100800 */
[----:B------:R-:W-:-:S03]  /*22660*/  IMAD.X R121, R123, 0x1, R9, P3 ;  /* 0x000000017b797824 */ /* 0x000fc600018e0609 */
[----:B------:R-:W-:Y:S01]  /*22670*/  STL [R1+0x414], R152 ;  /* 0x0004149801007387 */ /* 0x000fe20000100800 */
[----:B------:R-:W-:-:S03]  /*22680*/  IMAD.X R120, R123, 0x1, R7, P4 ;  /* 0x000000017b787824 */ /* 0x000fc600020e0607 */
[----:B------:R-:W3:Y:S01]  /*22690*/  LDL R123, [R1+0xab4] ;  /* 0x000ab400017b7983 */ /* 0x000ee20000100800 */
[----:B------:R-:W-:Y:S02]  /*226a0*/  PRMT R118, RZ, 0x7610, R118 ;  /* 0x00007610ff767816 */ /* 0x000fe40000000076 */
[----:B------:R-:W-:Y:S02]  /*226b0*/  SHF.R.S32.HI R83, RZ, 0x1f, R83 ;  /* 0x0000001fff537819 */ /* 0x000fe40000011453 */
[----:B------:R-:W-:Y:S01]  /*226c0*/  PRMT R116, RZ, 0x7610, R116 ;  /* 0x00007610ff747816 */ /* 0x000fe20000000074 */
[----:B------:R-:W-:Y:S02]  /*226d0*/  STL [R1+0x404], R121 ;  /* 0x0004047901007387 */ /* 0x000fe40000100800 */
[C---:B------:R-:W-:Y:S02]  /*226e0*/  IMAD.X R158, R83.reuse, 0x1, R9, P5 ;  /* 0x00000001539e7824 */ /* 0x040fe400028e0609 */
[----:B------:R-:W-:Y:S01]  /*226f0*/  IMAD.X R153, R83, 0x1, R7, P2 ;  /* 0x0000000153997824 */ /* 0x000fe200010e0607 */
[----:B------:R-:W-:Y:S01]  /*22700*/  STL [R1+0x410], R120 ;  /* 0x0004107801007387 */ /* 0x000fe20000100800 */
[----:B--2---:R-:W-:-:S02]  /*22710*/  @P6 IMAD.MOV.U32 R10, RZ, RZ, R11 ;  /* 0x000000ffff0a6224 */ /* 0x004fc400078e000b */
[----:B------:R-:W-:Y:S02]  /*22720*/  @P6 IMAD.MOV.U32 R11, RZ, RZ, R17 ;  /* 0x000000ffff0b6224 */ /* 0x000fe400078e0011 */
[----:B------:R-:W2:Y:S04]  /*22730*/  LDL.LU R17, [R1+0x148c] ;  /* 0x00148c0001117983 */ /* 0x000ea80000300800 */
[----:B------:R0:W2:Y:S04]  /*22740*/  @P6 LDG.E.U8 R118, desc[UR20][R10.64] ;  /* 0x000000140a766981 */ /* 0x0000a8000c1e1100 */
[----:B------:R-:W-:Y:S04]  /*22750*/  STL [R1+0x408], R158 ;  /* 0x0004089e01007387 */ /* 0x000fe80000100800 */
[----:B------:R-:W-:Y:S01]  /*22760*/  STL [R1+0x40c], R153 ;  /* 0x00040c9901007387 */ /* 0x000fe20000100800 */
[----:B0-----:R-:W-:-:S02]  /*22770*/  @P0 IMAD.MOV.U32 R10, RZ, RZ, R154 ;  /* 0x000000ffff0a0224 */ /* 0x001fc400078e009a */
[----:B---3--:R-:W-:Y:S01]  /*22780*/  @P0 IMAD.MOV.U32 R11, RZ, RZ, R123 ;  /* 0x000000ffff0b0224 */ /* 0x008fe200078e007b */
[----:B------:R-:W-:Y:S02]  /*22790*/  PRMT R117, RZ, 0x7610, R117 ;  /* 0x00007610ff757816 */ /* 0x000fe40000000075 */
[----:B------:R-:W-:Y:S02]  /*227a0*/  PRMT R115, RZ, 0x7610, R115 ;  /* 0x00007610ff737816 */ /* 0x000fe40000000073 */
[----:B------:R-:W-:Y:S02]  /*227b0*/  PRMT R114, RZ, 0x7610, R114 ;  /* 0x00007610ff727816 */ /* 0x000fe40000000072 */
[----:B------:R-:W-:Y:S01]  /*227c0*/  PRMT R113, RZ, 0x7610, R113 ;  /* 0x00007610ff717816 */ /* 0x000fe20000000071 */
[----:B------:R0:W3:Y:S01]  /*227d0*/  @P0 LDG.E.U8 R116, desc[UR20][R10.64] ;  /* 0x000000140a740981 */ /* 0x0000e2000c1e1100 */
[----:B------:R-:W-:Y:S02]  /*227e0*/  PRMT R112, RZ, 0x7610, R112 ;  /* 0x00007610ff707816 */ /* 0x000fe40000000070 */
[----:B------:R-:W-:-:S02]  /*227f0*/  PRMT R111, RZ, 0x7610, R111 ;  /* 0x00007610ff6f7816 */ /* 0x000fc4000000006f */
[----:B------:R-:W-:Y:S02]  /*22800*/  PRMT R110, RZ, 0x7610, R110 ;  /* 0x00007610ff6e7816 */ /* 0x000fe4000000006e */
[----:B------:R-:W-:Y:S02]  /*22810*/  PRMT R109, RZ, 0x7610, R109 ;  /* 0x00007610ff6d7816 */ /* 0x000fe4000000006d */
[----:B------:R-:W-:Y:S01]  /*22820*/  PRMT R108, RZ, 0x7610, R108 ;  /* 0x00007610ff6c7816 */ /* 0x000fe2000000006c */
[----:B------:R-:W2:Y:S04]  /*22830*/  LDL R123, [R1+0x3a8] ;  /* 0x0003a800017b7983 */ /* 0x000ea80000100800 */
[----:B------:R-:W0:Y:S04]  /*22840*/  LDL R10, [R1+0x30c] ;  /* 0x00030c00010a7983 */ /* 0x000e280000100800 */
[----:B------:R-:W0:Y:S02]  /*22850*/  LDL R11, [R1+0x310] ;  /* 0x00031000010b7983 */ /* 0x000e240000100800 */
[----:B0-----:R-:W-:-:S04]  /*22860*/  @P6 LOP3.LUT R11, R11, R10, RZ, 0x3c, !PT ;  /* 0x0000000a0b0b6212 */ /* 0x001fc800078e3cff */
[----:B------:R-:W-:-:S04]  /*22870*/  @P6 LOP3.LUT R10, R11, R10, RZ, 0x3c, !PT ;  /* 0x0000000a0b0a6212 */ /* 0x000fc800078e3cff */
[----:B------:R-:W-:-:S05]  /*22880*/  @P6 LOP3.LUT R11, R11, R10, RZ, 0x3c, !PT ;  /* 0x0000000a0b0b6212 */ /* 0x000fca00078e3cff */
[----:B------:R0:W2:Y:S04]  /*22890*/  @P6 LDG.E.U8 R117, desc[UR20][R10.64] ;  /* 0x000000140a756981 */ /* 0x0000a8000c1e1100 */
        /* <DEDUP_REMOVED lines=47> */
[----:B------:R2:W3:Y:S04]  /*22b90*/  @P6 LDG.E.U8 R108, desc[UR20][R10.64] ;  /* 0x000000140a6c6981 */ /* 0x0004e8000c1e1100 */
[----:B------:R-:W3:Y:S01]  /*22ba0*/  LDL R11, [R1+0x3a4] ;  /* 0x0003a400010b7983 */ /* 0x000ee20000100800 */
[----:B------:R-:W-:Y:S01]  /*22bb0*/  PRMT R107, RZ, 0x7610, R107 ;  /* 0x00007610ff6b7816 */ /* 0x000fe2000000006b */
[----:B--2---:R-:W-:Y:S01]  /*22bc0*/  @P0 IMAD.MOV.U32 R10, RZ, RZ, R123 ;  /* 0x000000ffff0a0224 */ /* 0x004fe200078e007b */
[----:B------:R-:W-:Y:S02]  /*22bd0*/  PRMT R106, RZ, 0x7610, R106 ;  /* 0x00007610ff6a7816 */ /* 0x000fe4000000006a */
[----:B------:R-:W-:Y:S02]  /*22be0*/  PRMT R105, RZ, 0x7610, R105 ;  /* 0x00007610ff697816 */ /* 0x000fe40000000069 */
[----:B------:R-:W-:-:S02]  /*22bf0*/  PRMT R104, RZ, 0x7610, R104 ;  /* 0x00007610ff687816 */ /* 0x000fc40000000068 */
[----:B------:R-:W-:Y:S02]  /*22c00*/  PRMT R103, RZ, 0x7610, R103 ;  /* 0x00007610ff677816 */ /* 0x000fe40000000067 */
[----:B------:R-:W-:Y:S02]  /*22c10*/  PRMT R102, RZ, 0x7610, R102 ;  /* 0x00007610ff667816 */ /* 0x000fe40000000066 */
[----:B------:R-:W-:Y:S02]  /*22c20*/  PRMT R101, RZ, 0x7610, R101 ;  /* 0x00007610ff657816 */ /* 0x000fe40000000065 */
[----:B------:R-:W-:Y:S02]  /*22c30*/  PRMT R100, RZ, 0x7610, R100 ;  /* 0x00007610ff647816 */ /* 0x000fe40000000064 */
[----:B------:R-:W-:Y:S02]  /*22c40*/  PRMT R99, RZ, 0x7610, R99 ;  /* 0x00007610ff637816 */ /* 0x000fe40000000063 */
[----:B------:R-:W-:-:S02]  /*22c50*/  PRMT R98, RZ, 0x7610, R98 ;  /* 0x00007610ff627816 */ /* 0x000fc40000000062 */
[----:B------:R-:W-:Y:S01]  /*22c60*/  PRMT R97, RZ, 0x7610, R97 ;  /* 0x00007610ff617816 */ /* 0x000fe20000000061 */
[----:B------:R-:W2:Y:S04]  /*22c70*/  LDL R123, [R1+0x4bc] ;  /* 0x0004bc00017b7983 */ /* 0x000ea80000100800 */
[----:B---3--:R0:W3:Y:S04]  /*22c80*/  @P0 LDG.E.U8 R107, desc[UR20][R10.64] ;  /* 0x000000140a6b0981 */ /* 0x0080e8000c1e1100 */
        /* <DEDUP_REMOVED lines=129> */
[----:B------:R-:W0:Y:S02]  /*234a0*/  LDL R11, [R1+0x5ac] ;  /* 0x0005ac00010b7983 */ /* 0x000e240000100800 */
[----:B0-----:R-:W-:Y:S02]  /*234b0*/  @P6 IMAD.MOV.U32 R10, RZ, RZ, R11 ;  /* 0x000000ffff0a6224 */ /* 0x001fe400078e000b */
[----:B------:R-:W-:Y:S02]  /*234c0*/  @P6 IMAD.MOV.U32 R11, RZ, RZ, R82 ;  /* 0x000000ffff0b6224 */ /* 0x000fe400078e0052 */
[----:B------:R-:W3:Y:S04]  /*234d0*/  LDL.LU R82, [R1+0x1488] ;  /* 0x0014880001527983 */ /* 0x000ee80000300800 */
[----:B------:R2:W3:Y:S04]  /*234e0*/  @P6 LDG.E.U8 R86, desc[UR20][R10.64] ;  /* 0x000000140a566981 */ /* 0x0004e8000c1e1100 */
[----:B------:R-:W3:Y:S01]  /*234f0*/  LDL R11, [R1+0x5b0] ;  /* 0x0005b000010b7983 */ /* 0x000ee20000100800 */
[----:B------:R-:W-:Y:S01]  /*23500*/  PRMT R85, RZ, 0x7610, R85 ;  /* 0x00007610ff557816 */ /* 0x000fe20000000055 */
[----:B--2---:R-:W-:Y:S01]  /*23510*/  @P0 IMAD.MOV.U32 R10, RZ, RZ, R123 ;  /* 0x000000ffff0a0224 */ /* 0x004fe200078e007b */
[----:B------:R-:W-:Y:S01]  /*23520*/  PRMT R84, RZ, 0x7610, R84 ;  /* 0x00007610ff547816 */ /* 0x000fe20000000054 */
[----:B------:R-:W2:Y:S04]  /*23530*/  LDL R123, [R1+0x6ac] ;  /* 0x0006ac00017b7983 */ /* 0x000ea80000100800 */
[----:B---3--:R0:W3:Y:S04]  /*23540*/  @P0 LDG.E.U8 R85, desc[UR20][R10.64] ;  /* 0x000000140a550981 */ /* 0x0080e8000c1e1100 */
[----:B------:R-:W2:Y:S01]  /*23550*/  LDL R11, [R1+0x5b8] ;  /* 0x0005b800010b7983 */ /* 0x000ea20000100800 */
[----:B0-----:R-:W-:-:S03]  /*23560*/  @P6 IMAD.MOV.U32 R10, RZ, RZ, R80 ;  /* 0x000000ffff0a6224 */ /* 0x001fc600078e0050 */
[----:B------:R-:W3:Y:S04]  /*23570*/  LDL.LU R80, [R1+0x1484] ;  /* 0x0014840001507983 */ /* 0x000ee80000300800 */
[----:B--2---:R0:W2:Y:S04]  /*23580*/  @P6 LDG.E.U8 R84, desc[UR20][R10.64] ;  /* 0x000000140a546981 */ /* 0x0040a8000c1e1100 */
[----:B------:R-:W0:Y:S04]  /*23590*/  LDL R10, [R1+0x5c0] ;  /* 0x0005c000010a7983 */ /* 0x000e280000100800 */
[----:B------:R-:W0:Y:S01]  /*235a0*/  LDL R11, [R1+0x5c4] ;  /* 0x0005c400010b7983 */ /* 0x000e220000100800 */
[----:B------:R-:W-:-:S02]  /*235b0*/  PRMT R83, RZ, 0x7610, R83 ;  /* 0x00007610ff537816 */ /* 0x000fc40000000053 */
[----:B0-----:R-:W-:-:S04]  /*235c0*/  @P0 LOP3.LUT R11, R11, R10, RZ, 0x3c, !PT ;  /* 0x0000000a0b0b0212 */ /* 0x001fc800078e3cff */
[----:B------:R-:W-:-:S04]  /*235d0*/  @P0 LOP3.LUT R10, R11, R10, RZ, 0x3c, !PT ;  /* 0x0000000a0b0a0212 */ /* 0x000fc800078e3cff */
[----:B------:R-:W-:-:S05]  /*235e0*/  @P0 LOP3.LUT R11, R11, R10, RZ, 0x3c, !PT ;  /* 0x0000000a0b0b0212 */ /* 0x000fca00078e3cff */
[----:B------:R0:W2:Y:S04]  /*235f0*/  @P0 LDG.E.U8 R83, desc[UR20][R10.64] ;  /* 0x000000140a530981 */ /* 0x0000a8000c1e1100 */
[----:B------:R-:W0:Y:S04]  /*23600*/  LDL R10, [R1+0x5c8] ;  /* 0x0005c800010a7983 */ /* 0x000e280000100800 */
[----:B------:R-:W0:Y:S01]  /*23610*/  LDL R11, [R1+0x5cc] ;  /* 0x0005cc00010b7983 */ /* 0x000e220000100800 */
[----:B------:R-:W-:Y:S02]  /*23620*/  PRMT R82, RZ, 0x7610, R82 ;  /* 0x00007610ff527816 */ /* 0x000fe40000000052 */
[----:B0-----:R-:W-:-:S04]  /*23630*/  @P6 LOP3.LUT R11, R11, R10, RZ, 0x3c, !PT ;  /* 0x0000000a0b0b6212 */ /* 0x001fc800078e3cff */
[----:B------:R-:W-:-:S04]  /*23640*/  @P6 LOP3.LUT R10, R11, R10, RZ, 0x3c, !PT ;  /* 0x0000000a0b0a6212 */ /* 0x000fc800078e3cff */
[----:B------:R-:W-:-:S05]  /*23650*/  @P6 LOP3.LUT R11, R11, R10, RZ, 0x3c, !PT ;  /* 0x0000000a0b0b6212 */ /* 0x000fca00078e3cff */
[----:B------:R0:W2:Y:S04]  /*23660*/  @P6 LDG.E.U8 R82, desc[UR20][R10.64] ;  /* 0x000000140a526981 */ /* 0x0000a8000c1e1100 */
[----:B------:R-:W2:Y:S01]  /*23670*/  LDL R11, [R1+0x5d0] ;  /* 0x0005d000010b7983 */ /* 0x000ea20000100800 */
[----:B------:R-:W-:Y:S01]  /*23680*/  PRMT R81, RZ, 0x7610, R81 ;  /* 0x00007610ff517816 */ /* 0x000fe20000000051 */
[----:B0-----:R-:W-:Y:S02]  /*23690*/  @P0 IMAD.MOV.U32 R10, RZ, RZ, R77 ;  /* 0x000000ffff0a0224 */ /* 0x001fe400078e004d */
[----:B------:R-:W3:Y:S04]  /*236a0*/  LDL.LU R77, [R1+0x1480] ;  /* 0x00148000014d7983 */ /* 0x000ee80000300800 */
[----:B--2---:R0:W2:Y:S04]  /*236b0*/  @P0 LDG.E.U8 R81, desc[UR20][R10.64] ;  /* 0x000000140a510981 */ /* 0x0040a8000c1e1100 */
[----:B------:R-:W0:Y:S04]  /*236c0*/  LDL R10, [R1+0x628] ;  /* 0x00062800010a7983 */ /* 0x000e280000100800 */
[----:B------:R-:W0:Y:S01]  /*236d0*/  LDL R11, [R1+0x62c] ;  /* 0x00062c00010b7983 */ /* 0x000e220000100800 */
[----:B---3--:R-:W-:-:S02]  /*236e0*/  PRMT R80, RZ, 0x7610, R80 ;  /* 0x00007610ff507816 */ /* 0x008fc40000000050 */
[----:B0-----:R-:W-:-:S04]  /*236f0*/  @P6 LOP3.LUT R11, R11, R10, RZ, 0x3c, !PT ;  /* 0x0000000a0b0b6212 */ /* 0x001fc800078e3cff */
[----:B------:R-:W-:-:S04]  /*23700*/  @P6 LOP3.LUT R10, R11, R10, RZ, 0x3c, !PT ;  /* 0x0000000a0b0a6212 */ /* 0x000fc800078e3cff */
[----:B------:R-:W-:-:S05]  /*23710*/  @P6 LOP3.LUT R11, R11, R10, RZ, 0x3c, !PT ;  /* 0x0000000a0b0b6212 */ /* 0x000fca00078e3cff */
[----:B------:R0:W3:Y:S04]  /*23720*/  @P6 LDG.E.U8 R80, desc[UR20][R10.64] ;  /* 0x000000140a506981 */ /* 0x0000e8000c1e1100 */
[----:B------:R-:W2:Y:S01]  /*23730*/  LDL R11, [R1+0x630] ;  /* 0x00063000010b7983 */ /* 0x000ea20000100800 */
[----:B------:R-:W-:Y:S01]  /*23740*/  PRMT R79, RZ, 0x7610, R79 ;  /* 0x00007610ff4f7816 */ /* 0x000fe2000000004f */
[----:B0-----:R-:W-:Y:S02]  /*23750*/  @P0 IMAD.MOV.U32 R10, RZ, RZ, R75 ;  /* 0x000000ffff0a0224 */ /* 0x001fe400078e004b */
        /* <DEDUP_REMOVED lines=22> */
[----:B---3--:R-:W-:Y:S01]  /*238c0*/  PRMT R75, RZ, 0x7610, R75 ;  /* 0x00007610ff4b7816 */ /* 0x008fe2000000004b */
[----:B0-----:R-:W-:Y:S02]  /*238d0*/  @P0 IMAD.MOV.U32 R10, RZ, RZ, R71 ;  /* 0x000000ffff0a0224 */ /* 0x001fe400078e0047 */
[----:B------:R-:W3:Y:S01]  /*238e0*/  LDL.LU R71, [R1+0x1474] ;  /* 0x0014740001477983 */ /* 0x000ee20000300800 */
[----:B------:R-:W-:-:S03]  /*238f0*/  PRMT R74, RZ, 0x7610, R74 ;  /* 0x00007610ff4a7816 */ /* 0x000fc6000000004a */
[----:B--2---:R0:W2:Y:S04]  /*23900*/  @P0 LDG.E.U8 R75, desc[UR20][R10.64] ;  /* 0x000000140a4b0981 */ /* 0x0040a8000c1e1100 */
[----:B------:R-:W2:Y:S01]  /*23910*/  LDL R11, [R1+0x6a8] ;  /* 0x0006a800010b7983 */ /* 0x000ea20000100800 */
[----:B0-----:R-:W-:Y:S01]  /*23920*/  @P6 IMAD.MOV.U32 R10, RZ, RZ, R123 ;  /* 0x000000ffff0a6224 */ /* 0x001fe200078e007b */
[----:B------:R-:W-:Y:S02]  /*23930*/  PRMT R73, RZ, 0x7610, R73 ;  /* 0x00007610ff497816 */ /* 0x000fe40000000049 */
[----:B------:R-:W3:Y:S04]  /*23940*/  LDL R123, [R1+0x748] ;  /* 0x00074800017b7983 */ /* 0x000ee80000100800 */
[----:B--2---:R0:W2:Y:S04]  /*23950*/  @P6 LDG.E.U8 R74, desc[UR20][R10.64] ;  /* 0x000000140a4a6981 */ /* 0x0040a8000c1e1100 */
        /* <DEDUP_REMOVED lines=13> */
[----:B---3--:R-:W-:Y:S02]  /*23a30*/  PRMT R71, RZ, 0x7610, R71 ;  /* 0x00007610ff477816 */ /* 0x008fe40000000047 */
        /* <DEDUP_REMOVED lines=43> */
[----:B------:R-:W-:-:S02]  /*23cf0*/  PRMT R63, RZ, 0x7610, R63 ;  /* 0x00007610ff3f7816 */ /* 0x000fc4000000003f */
[----:B0-----:R-:W-:-:S04]  /*23d00*/  @P0 LOP3.LUT R11, R11, R10, RZ, 0x3c, !PT ;  /* 0x0000000a0b0b0212 */ /* 0x001fc800078e3cff */
[----:B------:R-:W-:-:S04]  /*23d10*/  @P0 LOP3.LUT R10, R11, R10, RZ, 0x3c, !PT ;  /* 0x0000000a0b0a0212 */ /* 0x000fc800078e3cff */
[----:B------:R-:W-:-:S05]  /*23d20*/  @P0 LOP3.LUT R11, R11, R10, RZ, 0x3c, !PT ;  /* 0x0000000a0b0b0212 */ /* 0x000fca00078e3cff */
[----:B------:R0:W2:Y:S02]  /*23d30*/  @P0 LDG.E.U8 R64, desc[UR20][R10.64] ;  /* 0x000000140a400981 */ /* 0x0000a4000c1e1100 */
[----:B0-----:R-:W-:Y:S02]  /*23d40*/  @P6 IMAD.MOV.U32 R10, RZ, RZ, R59 ;  /* 0x000000ffff0a6224 */ /* 0x001fe400078e003b */
[----:B------:R-:W-:Y:S01]  /*23d50*/  @P6 IMAD.MOV.U32 R11, RZ, RZ, R123 ;  /* 0x000000ffff0b6224 */ /* 0x000fe200078e007b */
[----:B------:R-:W2:Y:S01]  /*23d60*/  LDL.LU R59, [R1+0x1460] ;  /* 0x00146000013b7983 */ /* 0x000ea20000300800 */
[----:B---3--:R-:W-:Y:S02]  /*23d70*/  PRMT R62, RZ, 0x7610, R62 ;  /* 0x00007610ff3e7816 */ /* 0x008fe4000000003e */
[----:B------:R-:W-:Y:S01]  /*23d80*/  PRMT R61, RZ, 0x7610, R61 ;  /* 0x00007610ff3d7816 */ /* 0x000fe2000000003d */
[----:B------:R-:W3:Y:S04]  /*23d90*/  LDL R123, [R1+0x828] ;  /* 0x00082800017b7983 */ /* 0x000ee80000100800 */
[----:B------:R0:W2:Y:S04]  /*23da0*/  @P6 LDG.E.U8 R63, desc[UR20][R10.64] ;  /* 0x000000140a3f6981 */ /* 0x0000a8000c1e1100 */
[----:B------:R-:W0:Y:S04]  /*23db0*/  LDL R10, [R1+0x750] ;  /* 0x00075000010a7983 */ /* 0x000e280000100800 */
[----:B------:R-:W0:Y:S02]  /*23dc0*/  LDL R11, [R1+0x754] ;  /* 0x00075400010b7983 */ /* 0x000e240000100800 */
[----:B0-----:R-:W-:-:S04]  /*23dd0*/  @P0 LOP3.LUT R11, R11, R10, RZ, 0x3c, !PT ;  /* 0x0000000a0b0b0212 */ /* 0x001fc800078e3cff */
[----:B------:R-:W-:-:S04]  /*23de0*/  @P0 LOP3.LUT R10, R11, R10, RZ, 0x3c, !PT ;  /* 0x0000000a0b0a0212 */ /* 0x000fc800078e3cff */
[----:B------:R-:W-:-:S05]  /*23df0*/  @P0 LOP3.LUT R11, R11, R10, RZ, 0x3c, !PT ;  /* 0x0000000a0b0b0212 */ /* 0x000fca00078e3cff */
[----:B------:R0:W2:Y:S04]  /*23e00*/  @P0 LDG.E.U8 R62, desc[UR20][R10.64] ;  /* 0x000000140a3e0981 */ /* 0x0000a8000c1e1100 */
        /* <DEDUP_REMOVED lines=14> */
[----:B------:R-:W3:Y:S01]  /*23ef0*/  LDL.LU R55, [R1+0x1458] ;  /* 0x0014580001377983 */ /* 0x000ee20000300800 */
[----:B------:R-:W-:-:S03]  /*23f00*/  PRMT R58, RZ, 0x7610, R58 ;  /* 0x00007610ff3a7816 */ /* 0x000fc6000000003a */
[----:B--2---:R0:W2:Y:S04]  /*23f10*/  @P6 LDG.E.U8 R59, desc[UR20][R10.64] ;  /* 0x000000140a3b6981 */ /* 0x0040a8000c1e1100 */
[----:B------:R-:W2:Y:S01]  /*23f20*/  LDL R11, [R1+0x7b0] ;  /* 0x0007b000010b7983 */ /* 0x000ea20000100800 */
[----:B0-----:R-:W-:-:S03]  /*23f30*/  @P0 IMAD.MOV.U32 R10, RZ, RZ, R53 ;  /* 0x000000ffff0a0224 */ /* 0x001fc600078e0035 */
        /* <DEDUP_REMOVED lines=31> */
[----:B------:R-:W4:Y:S01]  /*24130*/  LDL.LU R45, [R1+0x144c] ;  /* 0x00144c00012d7983 */ /* 0x000f220000300800 */
[----:B---3--:R-:W-:Y:S02]  /*24140*/  PRMT R51, RZ, 0x7610, R51 ;  /* 0x00007610ff337816 */ /* 0x008fe40000000033 */
[----:B------:R-:W-:-:S02]  /*24150*/  PRMT R50, RZ, 0x7610, R50 ;  /* 0x00007610ff327816 */ /* 0x000fc40000000032 */
[----:B------:R-:W-:Y:S01]  /*24160*/  PRMT R49, RZ, 0x7610, R49 ;  /* 0x00007610ff317816 */ /* 0x000fe20000000031 */
[----:B--2---:R0:W2:Y:S02]  /*24170*/  @P0 LDG.E.U8 R52, desc[UR20][R10.64] ;  /* 0x000000140a340981 */ /* 0x0040a4000c1e1100 */
[----:B0-----:R-:W-:Y:S02]  /*24180*/  @P6 IMAD.MOV.U32 R10, RZ, RZ, R44 ;  /* 0x000000ffff0a6224 */ /* 0x001fe400078e002c */
[----:B------:R-:W3:Y:S01]  /*24190*/  LDL.LU R44, [R1+0x1448] ;  /* 0x00144800012c7983 */ /* 0x000ee20000300800 */
[----:B------:R-:W-:-:S05]  /*241a0*/  @P6 IMAD.MOV.U32 R11, RZ, RZ, R123 ;  /* 0x000000ffff0b6224 */ /* 0x000fca00078e007b */
[----:B------:R0:W2:Y:S02]  /*241b0*/  @P6 LDG.E.U8 R51, desc[UR20][R10.64] ;  /* 0x000000140a336981 */ /* 0x0000a4000c1e1100 */
[----:B0-----:R-:W-:Y:S02]  /*241c0*/  @P0 IMAD.MOV.U32 R11, RZ, RZ, R48 ;  /* 0x000000ffff0b0224 */ /* 0x001fe400078e0030 */
[----:B------:R-:W-:Y:S01]  /*241d0*/  @P0 IMAD.MOV.U32 R10, RZ, RZ, R37 ;  /* 0x000000ffff0a0224 */ /* 0x000fe200078e0025 */
[----:B-1----:R-:W2:Y:S04]  /*241e0*/  LDL.LU R48, [R1+0x1444] ;  /* 0x0014440001307983 */ /* 0x002ea80000300800 */
[----:B------:R-:W2:Y:S04]  /*241f0*/  LDL.LU R37, [R1+0x1440] ;  /* 0x0014400001257983 */ /* 0x000ea80000300800 */
[----:B------:R0:W2:Y:S02]  /*24200*/  @P0 LDG.E.U8 R50, desc[UR20][R10.64] ;  /* 0x000000140a320981 */ /* 0x0000a4000c1e1100 */
[----:B0-----:R-:W-:-:S02]  /*24210*/  @P6 IMAD.MOV.U32 R10, RZ, RZ, R36 ;  /* 0x000000ffff0a6224 */ /* 0x001fc400078e0024 */
[----:B------:R-:W-:Y:S02]  /*24220*/  @P6 IMAD.MOV.U32 R11, RZ, RZ, R151 ;  /* 0x000000ffff0b6224 */ /* 0x000fe400078e0097 */
[----:B------:R-:W2:Y:S04]  /*24230*/  LDL.LU R151, [R1+0x143c] ;  /* 0x00143c0001977983 */ /* 0x000ea80000300800 */
[----:B------:R-:W2:Y:S04]  /*24240*/  LDL.LU R36, [R1+0x1438] ;  /* 0x0014380001247983 */ /* 0x000ea80000300800 */
[----:B------:R0:W2:Y:S02]  /*24250*/  @P6 LDG.E.U8 R49, desc[UR20][R10.64] ;  /* 0x000000140a316981 */ /* 0x0000a4000c1e1100 */
[----:B0-----:R-:W-:-:S02]  /*24260*/  @P6 IMAD.MOV.U32 R11, RZ, RZ, R47 ;  /* 0x000000ffff0b6224 */ /* 0x001fc400078e002f */
[----:B------:R-:W-:Y:S01]  /*24270*/  @P6 IMAD.MOV.U32 R10, RZ, RZ, R29 ;  /* 0x000000ffff0a6224 */ /* 0x000fe200078e001d */
[----:B----4-:R-:W4:Y:S04]  /*24280*/  LDL.LU R47, [R1+0x1434] ;  /* 0x00143400012f7983 */ /* 0x010f280000300800 */
[----:B------:R-:W4:Y:S01]  /*24290*/  LDL.LU R29, [R1+0x1430] ;  /* 0x00143000011d7983 */ /* 0x000f220000300800 */
[----:B------:R-:W-:-:S06]  /*242a0*/  PRMT R45, RZ, 0x7610, R45 ;  /* 0x00007610ff2d7816 */ /* 0x000fcc000000002d */
[----:B------:R0:W4:Y:S02]  /*242b0*/  @P6 LDG.E.U8 R45, desc[UR20][R10.64] ;  /* 0x000000140a2d6981 */ /* 0x000124000c1e1100 */
[----:B0-----:R-:W-:Y:S02]  /*242c0*/  @P0 IMAD.MOV.U32 R10, RZ, RZ, R28 ;  /* 0x000000ffff0a0224 */ /* 0x001fe400078e001c */
[----:B------:R-:W-:Y:S02]  /*242d0*/  @P0 IMAD.MOV.U32 R11, RZ, RZ, R46 ;  /* 0x000000ffff0b0224 */ /* 0x000fe400078e002e */
[----:B------:R-:W4:Y:S04]  /*242e0*/  LDL.LU R46, [R1+0x142c] ;  /* 0x00142c00012e7983 */ /* 0x000f280000300800 */
[----:B------:R-:W4:Y:S01]  /*242f0*/  LDL.LU R28, [R1+0x1428] ;  /* 0x00142800011c7983 */ /* 0x000f220000300800 */
[----:B---3--:R-:W-:-:S06]  /*24300*/  PRMT R44, RZ, 0x7610, R44 ;  /* 0x00007610ff2c7816 */ /* 0x008fcc000000002c */
[----:B------:R0:W3:Y:S02]  /*24310*/  @P0 LDG.E.U8 R44, desc[UR20][R10.64] ;  /* 0x000000140a2c0981 */ /* 0x0000e4000c1e1100 */
[----:B0-----:R-:W-:Y:S02]  /*24320*/  @P6 IMAD.MOV.U32 R11, RZ, RZ, R150 ;  /* 0x000000ffff0b6224 */ /* 0x001fe400078e0096 */
[----:B------:R-:W-:Y:S01]  /*24330*/  @P6 IMAD.MOV.U32 R10, RZ, RZ, R21 ;  /* 0x000000ffff0a6224 */ /* 0x000fe200078e0015 */
[----:B------:R-:W3:Y:S04]  /*24340*/  LDL.LU R150, [R1+0x1424] ;  /* 0x0014240001967983 */ /* 0x000ee80000300800 */
[----:B------:R-:W3:Y:S01]  /*24350*/  LDL.LU R21, [R1+0x1420] ;  /* 0x0014200001157983 */ /* 0x000ee20000300800 */
[----:B--2---:R-:W-:-:S06]  /*24360*/  PRMT R37, RZ, 0x7610, R37 ;  /* 0x00007610ff257816 */ /* 0x004fcc0000000025 */
[----:B------:R0:W2:Y:S02]  /*24370*/  @P6 LDG.E.U8 R37, desc[UR20][R10.64] ;  /* 0x000000140a256981 */ /* 0x0000a4000c1e1100 */
[----:B0-----:R-:W-:Y:S02]  /*24380*/  @P0 IMAD.MOV.U32 R11, RZ, RZ, R43 ;  /* 0x000000ffff0b0224 */ /* 0x001fe400078e002b */
[----:B------:R-:W-:Y:S01]  /*24390*/  @P0 IMAD.MOV.U32 R10, RZ, RZ, R20 ;  /* 0x000000ffff0a0224 */ /* 0x000fe200078e0014 */
[----:B------:R-:W2:Y:S04]  /*243a0*/  LDL.LU R43, [R1+0x141c] ;  /* 0x00141c00012b7983 */ /* 0x000ea80000300800 */
[----:B------:R-:W2:Y:S01]  /*243b0*/  LDL.LU R20, [R1+0x1418] ;  /* 0x0014180001147983 */ /* 0x000ea20000300800 */
[----:B------:R-:W-:-:S06]  /*243c0*/  PRMT R36, RZ, 0x7610, R36 ;  /* 0x00007610ff247816 */ /* 0x000fcc0000000024 */
[----:B------:R0:W2:Y:S01]  /*243d0*/  @P0 LDG.E.U8 R36, desc[UR20][R10.64] ;  /* 0x000000140a240981 */ /* 0x0000a2000c1e1100 */
[----:B----4-:R-:W-:Y:S01]  /*243e0*/  PRMT R29, RZ, 0x7610, R29 ;  /* 0x00007610ff1d7816 */ /* 0x010fe2000000001d */
[----:B0-----:R-:W-:Y:S02]  /*243f0*/  @P6 IMAD.MOV.U32 R10, RZ, RZ, R13 ;  /* 0x000000ffff0a6224 */ /* 0x001fe400078e000d */
[----:B------:R-:W-:Y:S02]  /*24400*/  @P6 IMAD.MOV.U32 R11, RZ, RZ, R42 ;  /* 0x000000ffff0b6224 */ /* 0x000fe400078e002a */
[----:B------:R-:W4:Y:S04]  /*24410*/  LDL.LU R42, [R1+0x1414] ;  /* 0x00141400012a7983 */ /* 0x000f280000300800 */
[----:B------:R-:W4:Y:S04]  /*24420*/  LDL.LU R13, [R1+0x1410] ;  /* 0x00141000010d7983 */ /* 0x000f280000300800 */
[----:B------:R0:W4:Y:S02]  /*24430*/  @P6 LDG.E.U8 R29, desc[UR20][R10.64] ;  /* 0x000000140a1d6981 */ /* 0x000124000c1e1100 */
[----:B0-----:R-:W-:-:S02]  /*24440*/  @P0 IMAD.MOV.U32 R11, RZ, RZ, R41 ;  /* 0x000000ffff0b0224 */ /* 0x001fc400078e0029 */
[----:B------:R-:W-:Y:S01]  /*24450*/  @P0 IMAD.MOV.U32 R10, RZ, RZ, R12 ;  /* 0x000000ffff0a0224 */ /* 0x000fe200078e000c */
[----:B------:R-:W4:Y:S04]  /*24460*/  LDL.LU R41, [R1+0x140c] ;  /* 0x00140c0001297983 */ /* 0x000f280000300800 */
        /* <DEDUP_REMOVED lines=16> */
[----:B------:R-:W2:Y:S01]  /*24570*/  LDL.LU R34, [R1+0x13f4] ;  /* 0x0013f40001227983 */ /* 0x000ea20000300800 */
[----:B------:R-:W-:Y:S01]  /*24580*/  @P6 IMAD.MOV.U32 R10, RZ, RZ, R33 ;  /* 0x000000ffff0a6224 */ /* 0x000fe200078e0021 */
[----:B------:R-:W-:Y:S02]  /*24590*/  PRMT R48, RZ, 0x7610, R48 ;  /* 0x00007610ff307816 */ /* 0x000fe40000000030 */
[----:B----4-:R-:W-:Y:S02]  /*245a0*/  PRMT R13, RZ, 0x7610, R13 ;  /* 0x00007610ff0d7816 */ /* 0x010fe4000000000d */
[----:B------:R-:W-:Y:S01]  /*245b0*/  PRMT R43, RZ, 0x7610, R43 ;  /* 0x00007610ff2b7816 */ /* 0x000fe2000000002b */
[----:B------:R-:W4:Y:S04]  /*245c0*/  LDL.LU R33, [R1+0x13f0] ;  /* 0x0013f00001217983 */ /* 0x000f280000300800 */
[----:B------:R0:W4:Y:S01]  /*245d0*/  @P6 LDG.E.U8 R13, desc[UR20][R10.64] ;  /* 0x000000140a0d6981 */ /* 0x000122000c1e1100 */
[----:B------:R-:W-:Y:S01]  /*245e0*/  PRMT R12, RZ, 0x7610, R12 ;  /* 0x00007610ff0c7816 */ /* 0x000fe2000000000c */
[----:B0-----:R-:W-:-:S02]  /*245f0*/  @P0 IMAD.MOV.U32 R10, RZ, RZ, R32 ;  /* 0x000000ffff0a0224 */ /* 0x001fc400078e0020 */
[----:B------:R-:W-:Y:S01]  /*24600*/  @P0 IMAD.MOV.U32 R11, RZ, RZ, R122 ;  /* 0x000000ffff0b0224 */ /* 0x000fe200078e007a */
[----:B------:R-:W4:Y:S04]  /*24610*/  LDL.LU R32, [R1+0x13ec] ;  /* 0x0013ec0001207983 */ /* 0x000f280000300800 */
[----:B------:R0:W4:Y:S02]  /*24620*/  @P0 LDG.E.U8 R12, desc[UR20][R10.64] ;  /* 0x000000140a0c0981 */ /* 0x000124000c1e1100 */
[----:B0-----:R-:W-:Y:S02]  /*24630*/  @P0 IMAD.MOV.U32 R10, RZ, RZ, R30 ;  /* 0x000000ffff0a0224 */ /* 0x001fe400078e001e */
[----:B------:R-:W-:Y:S01]  /*24640*/  @P0 IMAD.MOV.U32 R11, RZ, RZ, R31 ;  /* 0x000000ffff0b0224 */ /* 0x000fe200078e001f */
[----:B------:R-:W-:Y:S01]  /*24650*/  PRMT R42, RZ, 0x7610, R42 ;  /* 0x00007610ff2a7816 */ /* 0x000fe2000000002a */
[----:B------:R-:W4:Y:S04]  /*24660*/  LDL.LU R31, [R1+0x13e8] ;  /* 0x0013e800011f7983 */ /* 0x000f280000300800 */
[----:B------:R0:W4:Y:S04]  /*24670*/  @P0 LDG.E.U8 R48, desc[UR20][R10.64] ;  /* 0x000000140a300981 */ /* 0x000128000c1e1100 */
[----:B------:R-:W4:Y:S01]  /*24680*/  LDL.LU R30, [R1+0x13e4] ;  /* 0x0013e400011e7983 */ /* 0x000f220000300800 */
[----:B0-----:R-:W-:-:S02]  /*24690*/  @P6 IMAD.MOV.U32 R10, RZ, RZ, R26 ;  /* 0x000000ffff0a6224 */ /* 0x001fc400078e001a */
[----:B------:R-:W-:Y:S02]  /*246a0*/  @P6 IMAD.MOV.U32 R11, RZ, RZ, R27 ;  /* 0x000000ffff0b6224 */ /* 0x000fe400078e001b */
        /* <DEDUP_REMOVED lines=23> */
[----:B------:R-:W0:Y:S01]  /*24820*/  S2R R154, SR_TID.X ;  /* 0x00000000009a7919 */ /* 0x000e220000002100 */
[----:B------:R-:W-:Y:S02]  /*24830*/  PRMT R41, RZ, 0x7610, R41 ;  /* 0x00007610ff297816 */ /* 0x000fe40000000029 */
[----:B------:R-:W-:Y:S02]  /*24840*/  PRMT R40, RZ, 0x7610, R40 ;  /* 0x00007610ff287816 */ /* 0x000fe40000000028 */
[----:B----4-:R-:W-:-:S02]  /*24850*/  PRMT R33, RZ, 0x7610, R33 ;  /* 0x00007610ff217816 */ /* 0x010fc40000000021 */
[----:B------:R-:W-:Y:S02]  /*24860*/  PRMT R32, RZ, 0x7610, R32 ;  /* 0x00007610ff207816 */ /* 0x000fe40000000020 */
[----:B------:R-:W-:Y:S02]  /*24870*/  PRMT R9, RZ, 0x7610, R9 ;  /* 0x00007610ff097816 */ /* 0x000fe40000000009 */
[----:B------:R-:W-:Y:S02]  /*24880*/  PRMT R7, RZ, 0x7610, R7 ;  /* 0x00007610ff077816 */ /* 0x000fe40000000007 */
[----:B------:R-:W-:Y:S02]  /*24890*/  PRMT R54, RZ, 0x7610, R54 ;  /* 0x00007610ff367816 */ /* 0x000fe40000000036 */
[----:B------:R-:W-:Y:S02]  /*248a0*/  PRMT R47, RZ, 0x7610, R47 ;  /* 0x00007610ff2f7816 */ /* 0x000fe4000000002f */
[----:B------:R-:W-:-:S02]  /*248b0*/  PRMT R46, RZ, 0x7610, R46 ;  /* 0x00007610ff2e7816 */ /* 0x000fc4000000002e */
[----:B------:R-:W-:Y:S02]  /*248c0*/  PRMT R39, RZ, 0x7610, R39 ;  /* 0x00007610ff277816 */ /* 0x000fe40000000027 */
[----:B------:R-:W-:Y:S01]  /*248d0*/  PRMT R38, RZ, 0x7610, R38 ;  /* 0x00007610ff267816 */ /* 0x000fe20000000026 */
[----:B------:R-:W5:Y:S01]  /*248e0*/  LDL.LU R0, [R1+0x13bc] ;  /* 0x0013bc0001007983 */ /* 0x000f620000300800 */
[----:B------:R-:W-:Y:S02]  /*248f0*/  PRMT R27, RZ, 0x7610, R27 ;  /* 0x00007610ff1b7816 */ /* 0x000fe4000000001b */
[----:B------:R-:W-:-:S04]  /*24900*/  PRMT R26, RZ, 0x7610, R26 ;  /* 0x00007610ff1a7816 */ /* 0x000fc8000000001a */
[----:B------:R1:W4:Y:S02]  /*24910*/  @P6 LDG.E.U8 R27, desc[UR20][R10.64] ;  /* 0x000000140a1b6981 */ /* 0x000324000c1e1100 */
[----:B-1----:R-:W-:Y:S02]  /*24920*/  @P0 IMAD.MOV.U32 R10, RZ, RZ, R2 ;  /* 0x000000ffff0a0224 */ /* 0x002fe400078e0002 */
[----:B------:R-:W-:Y:S01]  /*24930*/  @P0 IMAD.MOV.U32 R11, RZ, RZ, R3 ;  /* 0x000000ffff0b0224 */ /* 0x000fe200078e0003 */
[----:B------:R-:W-:-:S04]  /*24940*/  PRMT R19, RZ, 0x7610, R19 ;  /* 0x00007610ff137816 */ /* 0x000fc80000000013 */
[----:B------:R1:W2:Y:S01]  /*24950*/  @P0 LDG.E.U8 R26, desc[UR20][R10.64] ;  /* 0x000000140a1a0981 */ /* 0x0002a2000c1e1100 */
[----:B------:R-:W-:Y:S02]  /*24960*/  PRMT R25, RZ, 0x7610, R25 ;  /* 0x00007610ff197816 */ /* 0x000fe40000000019 */
[----:B0-----:R-:W-:Y:S02]  /*24970*/  LOP3.LUT R154, R154, 0x7f, RZ, 0xc0, !PT ;  /* 0x0000007f9a9a7812 */ /* 0x001fe400078ec0ff */
[----:B------:R-:W-:Y:S02]  /*24980*/  PRMT R24, RZ, 0x7610, R24 ;  /* 0x00007610ff187816 */ /* 0x000fe40000000018 */
[----:B------:R-:W-:Y:S02]  /*24990*/  PRMT R31, RZ, 0x7610, R31 ;  /* 0x00007610ff1f7816 */ /* 0x000fe4000000001f */
[----:B------:R-:W-:Y:S02]  /*249a0*/  PRMT R30, RZ, 0x7610, R30 ;  /* 0x00007610ff1e7816 */ /* 0x000fe4000000001e */
[----:B------:R-:W-:Y:S01]  /*249b0*/  PRMT R23, RZ, 0x7610, R23 ;  /* 0x00007610ff177816 */ /* 0x000fe20000000017 */
[----:B------:R-:W5:Y:S01]  /*249c0*/  LDL.LU R3, [R1+0x13b8] ;  /* 0x0013b80001037983 */ /* 0x000f620000300800 */
[----:B-1----:R-:W-:-:S02]  /*249d0*/  @P6 IMAD.MOV.U32 R10, RZ, RZ, R155 ;  /* 0x000000ffff0a6224 */ /* 0x002fc400078e009b */
[----:B------:R-:W-:Y:S01]  /*249e0*/  @P6 IMAD.MOV.U32 R11, RZ, RZ, R8 ;  /* 0x000000ffff0b6224 */ /* 0x000fe200078e0008 */
[----:B------:R-:W-:Y:S01]  /*249f0*/  LOP3.LUT R154, R154, 0x40, RZ, 0x3c, !PT ;  /* 0x000000409a9a7812 */ /* 0x000fe200078e3cff */
[----:B------:R-:W5:Y:S04]  /*24a00*/  LDL.LU R2, [R1+0x13b4] ;  /* 0x0013b40001027983 */ /* 0x000f680000300800 */
[----:B------:R0:W2:Y:S04]  /*24a10*/  @P6 LDG.E.U8 R19, desc[UR20][R10.64] ;  /* 0x000000140a136981 */ /* 0x0000a8000c1e1100 */
[----:B------:R1:W-:Y:S04]  /*24a20*/  STS.U8 [R154+UR9+0xa200], R17 ;  /* 0x00a200119a007988 */ /* 0x0003e80008000009 */
[----:B------:R-:W5:Y:S01]  /*24a30*/  LDL.LU R8, [R1+0x13b0] ;  /* 0x0013b00001087983 */ /* 0x000f620000300800 */
[----:B0-----:R-:W-:-:S02]  /*24a40*/  PRMT R11, RZ, 0x7610, R11 ;  /* 0x00007610ff0b7816 */ /* 0x001fc4000000000b */
[----:B------:R-:W-:Y:S02]  /*24a50*/  PRMT R10, RZ, 0x7610, R10 ;  /* 0x00007610ff0a7816 */ /* 0x000fe4000000000a */
[----:B-1----:R-:W-:Y:S02]  /*24a60*/  PRMT R17, RZ, 0x7610, R17 ;  /* 0x00007610ff117816 */ /* 0x002fe40000000011 */
[----:B---3--:R-:W-:-:S06]  /*24a70*/  PRMT R18, RZ, 0x7610, R18 ;  /* 0x00007610ff127816 */ /* 0x008fcc0000000012 */
[----:B------:R0:W3:Y:S02]  /*24a80*/  @P0 LDG.E.U8 R18, desc[UR20][R14.64] ;  /* 0x000000140e120981 */ /* 0x0000e4000c1e1100 */
[----:B0-----:R-:W-:Y:S02]  /*24a90*/  @P6 IMAD.MOV.U32 R14, RZ, RZ, R156 ;  /* 0x000000ffff0e6224 */ /* 0x001fe400078e009c */
[----:B------:R-:W-:-:S05]  /*24aa0*/  @P6 IMAD.MOV.U32 R15, RZ, RZ, R121 ;  /* 0x000000ffff0f6224 */ /* 0x000fca00078e0079 */
        /* <DEDUP_REMOVED lines=21> */
[----:B------:R0:W3:Y:S01]  /*24c00*/  @P0 LDG.E.U8 R24, desc[UR20][R14.64] ;  /* 0x000000140e180981 */ /* 0x0000e2000c1e1100 */
[----:B--2---:R-:W-:Y:S01]  /*24c10*/  PRMT R16, RZ, 0x7610, R16 ;  /* 0x00007610ff107816 */ /* 0x004fe20000000010 */
[----:B0-----:R-:W-:Y:S02]  /*24c20*/  @P6 IMAD.MOV.U32 R14, RZ, RZ, R162 ;  /* 0x000000ffff0e6224 */ /* 0x001fe400078e00a2 */
[----:B------:R-:W-:-:S05]  /*24c30*/  @P6 IMAD.MOV.U32 R15, RZ, RZ, R163 ;  /* 0x000000ffff0f6224 */ /* 0x000fca00078e00a3 */
[----:B------:R0:W2:Y:S02]  /*24c40*/  @P6 LDG.E.U8 R17, desc[UR20][R14.64] ;  /* 0x000000140e116981 */ /* 0x0000a4000c1e1100 */
        /* <DEDUP_REMOVED lines=26> */
[----:B------:R0:W2:Y:S01]  /*24df0*/  @P6 LDG.E.U8 R31, desc[UR20][R14.64] ;  /* 0x000000140e1f6981 */ /* 0x0000a2000c1e1100 */
[----:B------:R-:W-:Y:S01]  /*24e00*/  PRMT R22, RZ, 0x7610, R22 ;  /* 0x00007610ff167816 */ /* 0x000fe20000000016 */
[----:B------:R-:W-:Y:S02]  /*24e10*/  @P0 IMAD.MOV.U32 R120, RZ, RZ, R134 ;  /* 0x000000ffff780224 */ /* 0x000fe400078e0086 */
[----:B------:R-:W-:-:S05]  /*24e20*/  @P0 IMAD.MOV.U32 R121, RZ, RZ, R135 ;  /* 0x000000ffff790224 */ /* 0x000fca00078e0087 */
[----:B------:R1:W2:Y:S01]  /*24e30*/  @P0 LDG.E.U8 R22, desc[UR20][R120.64] ;  /* 0x0000001478160981 */ /* 0x0002a2000c1e1100 */
[----:B0-----:R-:W-:Y:S02]  /*24e40*/  @P0 IMAD.MOV.U32 R14, RZ, RZ, R138 ;  /* 0x000000ffff0e0224 */ /* 0x001fe400078e008a */
[----:B------:R-:W-:-:S05]  /*24e50*/  @P0 IMAD.MOV.U32 R15, RZ, RZ, R139 ;  /* 0x000000ffff0f0224 */ /* 0x000fca00078e008b */
[----:B------:R0:W2:Y:S01]  /*24e60*/  @P0 LDG.E.U8 R30, desc[UR20][R14.64] ;  /* 0x000000140e1e0981 */ /* 0x0000a2000c1e1100 */
[----:B-1----:R-:W-:Y:S02]  /*24e70*/  @P6 IMAD.MOV.U32 R120, RZ, RZ, R127 ;  /* 0x000000ffff786224 */ /* 0x002fe400078e007f */
[----:B------:R-:W-:Y:S02]  /*24e80*/  @P6 IMAD.MOV.U32 R121, RZ, RZ, R131 ;  /* 0x000000ffff796224 */ /* 0x000fe400078e0083 */
[----:B0-----:R-:W-:Y:S02]  /*24e90*/  @P6 IMAD.MOV.U32 R14, RZ, RZ, R136 ;  /* 0x000000ffff0e6224 */ /* 0x001fe400078e0088 */
[----:B------:R-:W-:-:S05]  /*24ea0*/  @P6 IMAD.MOV.U32 R15, RZ, RZ, R137 ;  /* 0x000000ffff0f6224 */ /* 0x000fca00078e0089 */
[----:B------:R0:W2:Y:S02]  /*24eb0*/  @P6 LDG.E.U8 R23, desc[UR20][R14.64] ;  /* 0x000000140e176981 */ /* 0x0000a4000c1e1100 */
[----:B0-----:R-:W-:Y:S02]  /*24ec0*/  PRMT R15, RZ, 0x7610, R15 ;  /* 0x00007610ff0f7816 */ /* 0x001fe4000000000f */
[----:B------:R-:W-:-:S04]  /*24ed0*/  PRMT R14, RZ, 0x7610, R14 ;  /* 0x00007610ff0e7816 */ /* 0x000fc8000000000e */
[----:B------:R0:W2:Y:S02]  /*24ee0*/  @P6 LDG.E.U8 R15, desc[UR20][R120.64] ;  /* 0x00000014780f6981 */ /* 0x0000a4000c1e1100 */
[----:B0-----:R-:W-:Y:S02]  /*24ef0*/  @P0 IMAD.MOV.U32 R120, RZ, RZ, R125 ;  /* 0x000000ffff780224 */ /* 0x001fe400078e007d */
[----:B------:R-:W-:Y:S01]  /*24f00*/  @P0 IMAD.MOV.U32 R121, RZ, RZ, R126 ;  /* 0x000000ffff790224 */ /* 0x000fe200078e007e */
[----:B------:R-:W0:Y:S01]  /*24f10*/  S2R R4, SR_TID.X ;  /* 0x0000000000047919 */ /* 0x000e220000002100 */
[----:B------:R-:W1:Y:S03]  /*24f20*/  S2R R6, SR_TID.X ;  /* 0x0000000000067919 */ /* 0x000e660000002100 */
[----:B------:R-:W2:Y:S01]  /*24f30*/  @P0 LDG.E.U8 R14, desc[UR20][R120.64] ;  /* 0x00000014780e0981 */ /* 0x000ea2000c1e1100 */
[----:B------:R-:W0:Y:S01]  /*24f40*/  LDC R125, c[0x0][0x3a0] ;  /* 0x0000e800ff7d7b82 */ /* 0x000e220000000800 */
[----:B------:R-:W0:Y:S01]  /*24f50*/  S2R R155, SR_TID.X ;  /* 0x00000000009b7919 */ /* 0x000e220000002100 */
[----:B------:R-:W0:Y:S01]  /*24f60*/  S2R R156, SR_TID.X ;  /* 0x00000000009c7919 */ /* 0x000e220000002100 */
[----:B------:R0:W-:Y:S04]  /*24f70*/  STS.U8 [R154+UR9+0xe200], R68 ;  /* 0x00e200449a007988 */ /* 0x0001e80008000009 */
        /* <DEDUP_REMOVED lines=13> */
[----:B------:R2:W-:Y:S01]  /*25050*/  STS.U8 [R154+UR9+0xfe00], R12 ;  /* 0x00fe000c9a007988 */ /* 0x0005e20008000009 */
[----:B0-----:R-:W-:-:S02]  /*25060*/  LOP3.LUT R4, R4, 0x7f, RZ, 0xc0, !PT ;  /* 0x0000007f04047812 */ /* 0x001fc400078ec0ff */
[----:B-1----:R-:W-:Y:S02]  /*25070*/  LOP3.LUT R6, R6, 0x7f, RZ, 0xc0, !PT ;  /* 0x0000007f06067812 */ /* 0x002fe400078ec0ff */
[C---:B------:R-:W-:Y:S02]  /*25080*/  LOP3.LUT R5, R4.reuse, 0x60, RZ, 0x3c, !PT ;  /* 0x0000006004057812 */ /* 0x040fe400078e3cff */
[----:B------:R-:W-:Y:S02]  /*25090*/  LOP3.LUT R4, R4, 0x50, RZ, 0x3c, !PT ;  /* 0x0000005004047812 */ /* 0x000fe400078e3cff */
[C---:B------:R-:W-:Y:S02]  /*250a0*/  LOP3.LUT R159, R6.reuse, 0x10, RZ, 0x3c, !PT ;  /* 0x00000010069f7812 */ /* 0x040fe400078e3cff */
[----:B------:R-:W-:Y:S01]  /*250b0*/  LOP3.LUT R6, R6, 0x70, RZ, 0x3c, !PT ;  /* 0x0000007006067812 */ /* 0x000fe200078e3cff */
        /* <DEDUP_REMOVED lines=26> */
[----:B----4-:R0:W-:Y:S04]  /*25260*/  STS.U8 [R4+UR9+0xb680], R27 ;  /* 0x00b6801b04007988 */ /* 0x0101e80008000009 */
[----:B------:R0:W-:Y:S04]  /*25270*/  STS.U8 [R4+UR9+0xf680], R26 ;  /* 0x00f6801a04007988 */ /* 0x0001e80008000009 */
[----:B------:R0:W-:Y:S04]  /*25280*/  STS.U8 [R4+UR9+0xba80], R19 ;  /* 0x00ba801304007988 */ /* 0x0001e80008000009 */
[----:B---3--:R0:W-:Y:S04]  /*25290*/  STS.U8 [R4+UR9+0xfa80], R18 ;  /* 0x00fa801204007988 */ /* 0x0081e80008000009 */
        /* <DEDUP_REMOVED lines=30> */
[----:B--2---:R0:W-:Y:S04]  /*25480*/  STS.U8 [R5+UR9+0xbb00], R17 ;  /* 0x00bb001105007988 */ /* 0x0041e80008000009 */
[----:B------:R0:W-:Y:S01]  /*25490*/  STS.U8 [R5+UR9+0xfb00], R16 ;  /* 0x00fb001005007988 */ /* 0x0001e20008000009 */
[----:B------:R-:W-:Y:S01]  /*254a0*/  VIADD R125, R125, 0xff ;  /* 0x000000ff7d7d7836 */ /* 0x000fe20000000000 */
[----:B------:R-:W-:-:S02]  /*254b0*/  ISETP.NE.U32.AND P0, PT, RZ, UR12, PT ;  /* 0x0000000cff007c0c */ /* 0x000fc4000bf05070 */
        /* <DEDUP_REMOVED lines=25> */
[----:B------:R-:W-:-:S03]  /*25650*/  ISETP.LT.OR P2, PT, R125, 0x100, P0 ;  /* 0x000001007d00780c */ /* 0x000fc60000741670 */
        /* <DEDUP_REMOVED lines=9> */
[----:B------:R1:W-:Y:S06]  /*256f0*/  MEMBAR.ALL.CTA ;  /* 0x0000000000007992 */ /* 0x0003ec0000008000 */
[----:B-1----:R-:W1:Y:S01]  /*25700*/  FENCE.VIEW.ASYNC.S ;  /* 0x00000000000073c6 */ /* 0x002e620000000000 */
[----:B------:R-:W-:-:S02]  /*25710*/  LOP3.LUT R155, R155, 0x7f, RZ, 0xc0, !PT ;  /* 0x0000007f9b9b7812 */ /* 0x000fc400078ec0ff */
[----:B------:R-:W-:Y:S01]  /*25720*/  LOP3.LUT R156, R156, 0x7f, RZ, 0xc0, !PT ;  /* 0x0000007f9c9c7812 */ /* 0x000fe200078ec0ff */
[----:B-1----:R-:W-:Y:S01]  /*25730*/  BAR.SYNC.DEFER_BLOCKING 0x0 ;  /* 0x0000000000007b1d */ /* 0x002fe20000010000 */
[----:B------:R-:W-:Y:S02]  /*25740*/  LOP3.LUT R155, R155, 0x30, RZ, 0x3c, !PT ;  /* 0x000000309b9b7812 */ /* 0x000fe400078e3cff */
[----:B------:R-:W-:Y:S02]  /*25750*/  LOP3.LUT R156, R156, 0x20, RZ, 0x3c, !PT ;  /* 0x000000209c9c7812 */ /* 0x000fe400078e3cff */
[----:B------:R-:W-:Y:S01]  /*25760*/  ISETP.GE.AND P3, PT, R125, 0x200, PT ;  /* 0x000002007d00780c */ /* 0x000fe20003f66270 */
[----:B0-----:R-:W-:-:S12]  /*25770*/  @P2 BRA `(.L_x_6) ;  /* 0x0000000000d82947 */ /* 0x001fd80003800000 */
[----:B------:R-:W-:Y:S02]  /*25780*/  USHF.R.U32.HI UR12, URZ, 0x4, UR9 ;  /* 0x00000004ff0c7899 */ /* 0x000fe40008011609 */
[----:B------:R-:W-:Y:S02]  /*25790*/  UIADD3 UR5, UPT, UPT, UR9, 0x8000, URZ ;  /* 0x0000800009057890 */ /* 0x000fe4000fffe0ff */
[----:B------:R-:W-:Y:S02]  /*257a0*/  USGXT.U32 UR12, UR12, 0xe ;  /* 0x0000000e0c0c789a */ /* 0x000fe40008000000 */
[----:B------:R-:W-:Y:S02]  /*257b0*/  USHF.R.U32.HI UR5, URZ, 0x4, UR5 ;  /* 0x00000004ff057899 */ /* 0x000fe40008011605 */
[----:B------:R-:W-:Y:S02]  /*257c0*/  UIADD3 UR48, UP1, UPT, UR12, 0x100, URZ ;  /* 0x000001000c307890 */ /* 0x000fe4000ff3e0ff */
[----:B------:R-:W-:Y:S01]  /*257d0*/  USGXT.U32 UR14, UR5, 0xe ;  /* 0x0000000e050e789a */ /* 0x000fe20008000000 */
[----:B------:R-:W-:Y:S01]  /*257e0*/  UMOV UR4, URZ ;  /* 0x000000ff00047c82 */ /* 0x000fe20008000000 */
[----:B------:R-:W-:Y:S01]  /*257f0*/  UMOV UR6, URZ ;  /* 0x000000ff00067c82 */ /* 0x000fe20008000000 */
[----:B------:R-:W-:-:S02]  /*25800*/  UIADD3.X UR49, UPT, UPT, UR4, 0x40004040, URZ, UP1, !UPT ;  /* 0x4000404004317890 */ /* 0x000fc40008ffe4ff */
[----:B------:R-:W-:Y:S01]  /*25810*/  UIADD3 UR50, UP1, UPT, UR14, 0x2, URZ ;  /* 0x000000020e327890 */ /* 0x000fe2000ff3e0ff */
[----:B------:R-:W-:Y:S01]  /*25820*/  UMOV UR4, UR11 ;  /* 0x0000000b00047c82 */ /* 0x000fe20008000000 */
[----:B------:R-:W-:Y:S02]  /*25830*/  UMOV UR5, URZ ;  /* 0x000000ff00057c82 */ /* 0x000fe40008000000 */
[----:B------:R-:W-:Y:S01]  /*25840*/  UIADD3.X UR51, UPT, UPT, UR6, 0x40004040, URZ, UP1, !UPT ;  /* 0x4000404006337890 */ /* 0x000fe20008ffe4ff */
[----:B------:R-:W-:Y:S01]  /*25850*/  UMOV UR46, UR4 ;  /* 0x00000004002e7c82 */ /* 0x000fe20008000000 */
[----:B------:R-:W-:Y:S02]  /*25860*/  UIADD3.64 UR4, UPT, UPT, UR48, 0x100, URZ ;  /* 0x0000010030047897 */ /* 0x000fe4000fffe0ff */
[----:B------:R-:W-:Y:S02]  /*25870*/  UIADD3.64 UR24, UPT, UPT, UR50, 0x2, URZ ;  /* 0x0000000232187897 */ /* 0x000fe4000fffe0ff */
[----:B------:R-:W-:-:S02]  /*25880*/  UIADD3.64 UR26, UPT, UPT, UR48, 0x200, URZ ;  /* 0x00000200301a7897 */ /* 0x000fc4000fffe0ff */
[----:B------:R-:W-:Y:S02]  /*25890*/  UIADD3.64 UR28, UPT, UPT, UR50, 0x4, URZ ;  /* 0x00000004321c7897 */ /* 0x000fe4000fffe0ff */
[----:B------:R-:W-:Y:S02]  /*258a0*/  UIADD3.64 UR30, UPT, UPT, UR48, 0x300, URZ ;  /* 0x00000300301e7897 */ /* 0x000fe4000fffe0ff */
[----:B------:R-:W-:Y:S02]  /*258b0*/  UIADD3.64 UR32, UPT, UPT, UR50, 0x3fe, URZ ;  /* 0x000003fe32207897 */ /* 0x000fe4000fffe0ff */
[----:B------:R-:W-:Y:S02]  /*258c0*/  UIADD3.64 UR34, UPT, UPT, UR48, 0x400, URZ ;  /* 0x0000040030227897 */ /* 0x000fe4000fffe0ff */
[----:B------:R-:W-:Y:S02]  /*258d0*/  UIADD3.64 UR36, UPT, UPT, UR50, 0x400, URZ ;  /* 0x0000040032247897 */ /* 0x000fe4000fffe0ff */
[----:B------:R-:W-:-:S02]  /*258e0*/  UIADD3.64 UR38, UPT, UPT, UR48, 0x500, URZ ;  /* 0x0000050030267897 */ /* 0x000fc4000fffe0ff */
[----:B------:R-:W-:Y:S01]  /*258f0*/  UIADD3.64 UR40, UPT, UPT, UR50, 0x402, URZ ;  /* 0x0000040232287897 */ /* 0x000fe2000fffe0ff */
[----:B------:R-:W-:Y:S01]  /*25900*/  UMOV UR18, 0x0 ;  /* 0x0000000000127882 */ /* 0x000fe20000000000 */
[----:B------:R-:W-:Y:S01]  /*25910*/  UMOV UR19, 0x8208010 ;  /* 0x0820801000137882 */ /* 0x000fe20000000000 */
[----:B------:R-:W-:Y:S01]  /*25920*/  UIADD3.64 UR42, UPT, UPT, UR48, 0x600, URZ ;  /* 0x00000600302a7897 */ /* 0x000fe2000fffe0ff */
[----:B------:R-:W-:Y:S01]  /*25930*/  UMOV UR13, 0x40004040 ;  /* 0x40004040000d7882 */ /* 0x000fe20000000000 */
[----:B------:R-:W-:Y:S01]  /*25940*/  UIADD3.64 UR44, UPT, UPT, UR50, 0x404, URZ ;  /* 0x00000404322c7897 */ /* 0x000fe2000fffe0ff */
[----:B------:R-:W-:Y:S01]  /*25950*/  UMOV UR15, 0x40004040 ;  /* 0x40004040000f7882 */ /* 0x000fe20000000000 */
[----:B------:R-:W-:Y:S01]  /*25960*/  UMOV UR22, 0x0 ;  /* 0x0000000000167882 */ /* 0x000fe20000000000 */
[----:B------:R-:W-:Y:S01]  /*25970*/  UMOV UR23, 0x8208010 ;  /* 0x0820801000177882 */ /* 0x000fe20000000000 */
[----:B------:R-:W-:Y:S01]  /*25980*/  UMOV UR16, 0x0 ;  /* 0x0000000000107882 */ /* 0x000fe20000000000 */
[----:B------:R-:W-:Y:S01]  /*25990*/  UMOV UR17, 0x8208010 ;  /* 0x0820801000117882 */ /* 0x000fe20000000000 */
[----:B------:R0:W-:Y:S01]  /*259a0*/  UTCQMMA gdesc[UR12], gdesc[UR14], tmem[UR8], tmem[UR18], idesc[UR19], !UPT ;  /* 0x00ff120e0c0075ea */ /* 0x0001e2000f800308 */
[----:B------:R-:W-:Y:S01]  /*259b0*/  UMOV UR52, 0x0 ;  /* 0x0000000000347882 */ /* 0x000fe20000000000 */
[----:B------:R-:W-:Y:S01]  /*259c0*/  UMOV UR53, 0x8208010 ;  /* 0x0820801000357882 */ /* 0x000fe20000000000 */
[----:B------:R0:W-:Y:S01]  /*259d0*/  UTCQMMA gdesc[UR48], gdesc[UR50], tmem[UR8], tmem[UR22], idesc[UR23], UPT ;  /* 0x00ff1632300075ea */ /* 0x0001e2000b800308 */
        /* <DEDUP_REMOVED lines=12> */
[----:B------:R0:W-:Y:S01]  /*25aa0*/  UTCQMMA gdesc[UR38], gdesc[UR40], tmem[UR8], tmem[UR58], idesc[UR59], UPT ;  /* 0x00ff3a28260075ea */ /* 0x0001e2000b800308 */
[----:B------:R0:W-:Y:S01]  /*25ab0*/  UTCQMMA gdesc[UR42], gdesc[UR44], tmem[UR8], tmem[UR60], idesc[UR61], UPT ;  /* 0x00ff3c2c2a0075ea */ /* 0x0001e2000b800308 */
[----:B------:R0:W-:Y:S01]  /*25ac0*/  UTCBAR [UR46], URZ ;  /* 0x000000ff2e0073e9 */ /* 0x0001e200080000ff */
[----:B------:R-:W-:Y:S01]  /*25ad0*/  NOP ;  /* 0x0000000000007918 */ /* 0x000fe20000000000 */
.L_x_6:
[----:B0-----:R-:W-:Y:S01]  /*25ae0*/  UMOV UR4, URZ ;  /* 0x000000ff00047c82 */ /* 0x001fe20008000000 */
[----:B------:R-:W-:Y:S05]  /*25af0*/  @!P3 BRA `(.L_x_7) ;  /* 0x000001980028b947 */ /* 0x000fea0003800000 */
[----:B------:R-:W-:Y:S01]  /*25b00*/  SHF.R.S32.HI R7, RZ, 0x1f, R125 ;  /* 0x0000001fff077819 */ /* 0x000fe2000001147d */
[----:B------:R-:W-:Y:S01]  /*25b10*/  USHF.L.U32 UR18, UR7, 0x8, URZ ;  /* 0x0000000807127899 */ /* 0x000fe200080006ff */
[----:B------:R-:W-:Y:S01]  /*25b20*/  IMAD.MOV.U32 R10, RZ, RZ, RZ ;  /* 0x000000ffff0a7224 */ /* 0x000fe200078e00ff */
[----:B------:R-:W-:Y:S01]  /*25b30*/  UIADD3 UR6, UPT, UPT, UR9, 0x10000, URZ ;  /* 0x0001000009067890 */ /* 0x000fe2000fffe0ff */
[----:B------:R-:W-:Y:S01]  /*25b40*/  LEA.HI R7, R7, R125, RZ, 0x8 ;  /* 0x0000007d07077211 */ /* 0x000fe200078f40ff */
[----:B------:R-:W-:Y:S02]  /*25b50*/  UIADD3 UR7, UPT, UPT, UR9, 0x18000, URZ ;  /* 0x0001800009077890 */ /* 0x000fe4000fffe0ff */
[----:B------:R-:W-:Y:S01]  /*25b60*/  USHF.R.U32.HI UR6, URZ, 0x4, UR6 ;  /* 0x00000004ff067899 */ /* 0x000fe20008011606 */
[----:B------:R-:W-:Y:S01]  /*25b70*/  SHF.R.S32.HI R7, RZ, 0x8, R7 ;  /* 0x00000008ff077819 */ /* 0x000fe20000011407 */
[----:B------:R-:W-:Y:S02]  /*25b80*/  USHF.R.U32.HI UR7, URZ, 0x4, UR7 ;  /* 0x00000004ff077899 */ /* 0x000fe40008011607 */
[----:B------:R-:W-:Y:S01]  /*25b90*/  USGXT.U32 UR12, UR6, 0xe ;  /* 0x0000000e060c789a */ /* 0x000fe20008000000 */
[----:B------:R-:W-:Y:S01]  /*25ba0*/  VIMNMX R9, PT, PT, R7, 0x2, !PT ;  /* 0x0000000207097848 */ /* 0x000fe20007fe0100 */
[----:B-----5:R-:W-:Y:S01]  /*25bb0*/  IMAD.SHL.U32 R7, R8, 0x100, RZ ;  /* 0x0000010008077824 */ /* 0x020fe200078e00ff */
[----:B------:R-:W-:-:S02]  /*25bc0*/  USGXT.U32 UR14, UR7, 0xe ;  /* 0x0000000e070e789a */ /* 0x000fc40008000000 */
[----:B------:R-:W-:Y:S01]  /*25bd0*/  UIADD3 UR22, UP1, UPT, UR12, 0x100, URZ ;  /* 0x000001000c167890 */ /* 0x000fe2000ff3e0ff */
[----:B------:R-:W-:Y:S01]  /*25be0*/  VIADD R8, R9, 0xfffffffe ;  /* 0xfffffffe09087836 */ /* 0x000fe20000000000 */
[----:B------:R-:W-:Y:S01]  /*25bf0*/  UIADD3 UR24, UP2, UPT, UR14, 0x2, URZ ;  /* 0x000000020e187890 */ /* 0x000fe2000ff5e0ff */
[----:B------:R-:W-:Y:S01]  /*25c00*/  UMOV UR4, URZ ;  /* 0x000000ff00047c82 */ /* 0x000fe20008000000 */
[----:B------:R-:W-:Y:S02]  /*25c10*/  UMOV UR5, URZ ;  /* 0x000000ff00057c82 */ /* 0x000fe40008000000 */
[----:B------:R0:W-:Y:S01]  /*25c20*/  STL [R1+0x11ac], R8 ;  /* 0x0011ac0801007387 */ /* 0x0001e20000100800 */
[----:B------:R-:W-:Y:S02]  /*25c30*/  UIADD3.X UR23, UPT, UPT, UR4, 0x40004040, URZ, UP1, !UPT ;  /* 0x4000404004177890 */ /* 0x000fe40008ffe4ff */
[----:B------:R-:W-:Y:S01]  /*25c40*/  UIADD3.X UR25, UPT, UPT, UR5, 0x40004040, URZ, UP2, !UPT ;  /* 0x4000404005197890 */ /* 0x000fe200097fe4ff */
[----:B------:R1:W-:Y:S01]  /*25c50*/  STL [R1+0x11a4], RZ ;  /* 0x0011a4ff01007387 */ /* 0x0003e20000100800 */
[----:B------:R-:W-:-:S02]  /*25c60*/  USHF.R.S32.HI UR50, URZ, 0x1f, UR18 ;  /* 0x0000001fff327899 */ /* 0x000fc40008011412 */
[----:B------:R-:W-:Y:S02]  /*25c70*/  UIADD3.64 UR26, UPT, UPT, UR22, 0x100, URZ ;  /* 0x00000100161a7897 */ /* 0x000fe4000fffe0ff */
[----:B------:R-:W-:Y:S01]  /*25c80*/  UIADD3.64 UR28, UPT, UPT, UR24, 0x2, URZ ;  /* 0x00000002181c7897 */ /* 0x000fe2000fffe0ff */
[----:B0-----:R-:W-:Y:S01]  /*25c90*/  SHF.R.S32.HI R8, RZ, 0x1f, R7 ;  /* 0x0000001fff087819 */ /* 0x001fe20000011407 */
[----:B------:R-:W-:Y:S02]  /*25ca0*/  UIADD3.64 UR30, UPT, UPT, UR22, 0x200, URZ ;  /* 0x00000200161e7897 */ /* 0x000fe4000fffe0ff */
        /* <DEDUP_REMOVED lines=8> */
[----:B------:R-:W-:Y:S01]  /*25d30*/  UIADD3.64 UR48, UPT, UPT, UR24, 0x404, URZ ;  /* 0x0000040418307897 */ /* 0x000fe2000fffe0ff */
[----:B-1----:R-:W-:-:S11]  /*25d40*/  UMOV UR19, 0x1 ;  /* 0x0000000100137882 */ /* 0x002fd60000000000 */
.L_x_10:
[----:B------:R-:W2:Y:S01]  /*25d50*/  LDL R12, [R1+0x11a4] ;  /* 0x0011a400010c7983 */ /* 0x000ea20000100800 */
[----:B------:R-:W-:Y:S01]  /*25d60*/  IMAD.U32 R10, R10, -0x80000000, RZ ;  /* 0x800000000a0a7824 */ /* 0x000fe200078e00ff */
[----:B0-----:R-:W0:Y:S02]  /*25d70*/  LDC R9, c[0x0][0x3a0] ;  /* 0x0000e800ff097b82 */ /* 0x001e240000000800 */
[----:B------:R-:W3:Y:S01]  /*25d80*/  LDL.LU R11, [R1+0x1b0] ;  /* 0x0001b000010b7983 */ /* 0x000ee20000300800 */
[----:B------:R-:W1:Y:S01]  /*25d90*/  SYNCS.PHASECHK.TRANS64.TRYWAIT P2, [UR11], R10 ;  /* 0x0000000aff0075a7 */ /* 0x000e62000804110b */
[----:B--2---:R-:W-:Y:S01]  /*25da0*/  VIADD R12, R12, 0x1 ;  /* 0x000000010c0c7836 */ /* 0x004fe20000000000 */
[----:B---3-5:R-:W-:-:S04]  /*25db0*/  IADD3 R11, P5, PT, R7, R11, RZ ;  /* 0x0000000b070b7210 */ /* 0x028fc80007fbe0ff */
[----:B------:R2:W-:Y:S01]  /*25dc0*/  STL [R1+0x11a8], R12 ;  /* 0x0011a80c01007387 */ /* 0x0005e20000100800 */
[----:B0-----:R-:W-:-:S03]  /*25dd0*/  IMAD R9, R12, -0x100, R9 ;  /* 0xffffff000c097824 */ /* 0x001fc600078e0209 */
[----:B------:R2:W-:Y:S02]  /*25de0*/  STL [R1+0x1b0], R11 ;  /* 0x0001b00b01007387 */ /* 0x0005e40000100800 */
[----:B------:R-:W-:Y:S01]  /*25df0*/  ISETP.GT.AND P3, PT, R9, 0x1, PT ;  /* 0x000000010900780c */ /* 0x000fe20003f64270 */
[----:B-1----:R-:W-:-:S12]  /*25e00*/  @!P2 BRA `(.L_x_8) ;  /* 0x000001dc00c8a947 */ /* 0x002fd80003800000 */
.L_x_16:
[----:B------:R-:W3:Y:S04]  /*25e10*/  LDL.LU R10, [R1+0x1ac] ;  /* 0x0001ac00010a7983 */ /* 0x000ee80000300800 */
[----:B--2---:R-:W2:Y:S04]  /*25e20*/  LDL R11, [R1+0x1b0] ;  /* 0x0001b000010b7983 */ /* 0x004ea80000100800 */
[----:B------:R-:W-:Y:S04]  /*25e30*/  STL [R1+0x1580], R32 ;  /* 0x0015802001007387 */ /* 0x000fe80000100800 */
[----:B------:R0:W-:Y:S04]  /*25e40*/  STL [R1+0x157c], R20 ;  /* 0x00157c1401007387 */ /* 0x0001e80000100800 */
[----:B0-----:R-:W4:Y:S04]  /*25e50*/  LDL.LU R20, [R1+0x1bc] ;  /* 0x0001bc0001147983 */ /* 0x001f280000300800 */
[----:B------:R-:W-:Y:S04]  /*25e60*/  STL [R1+0x1578], R79 ;  /* 0x0015784f01007387 */ /* 0x000fe80000100800 */
[----:B------:R-:W-:Y:S04]  /*25e70*/  STL [R1+0x1574], R67 ;  /* 0x0015744301007387 */ /* 0x000fe80000100800 */
[----:B------:R0:W-:Y:S04]  /*25e80*/  STL [R1+0x1570], R55 ;  /* 0x0015703701007387 */ /* 0x0001e80000100800 */
[----:B0-----:R-:W2:Y:S04]  /*25e90*/  LDL.LU R55, [R1+0x1c0] ;  /* 0x0001c00001377983 */ /* 0x001ea80000300800 */
[----:B------:R-:W-:Y:S04]  /*25ea0*/  STL [R1+0x156c], R43 ;  /* 0x00156c2b01007387 */ /* 0x000fe80000100800 */
[----:B------:R-:W-:Y:S04]  /*25eb0*/  STL [R1+0x1568], R31 ;  /* 0x0015681f01007387 */ /* 0x000fe80000100800 */
[----:B------:R0:W-:Y:S04]  /*25ec0*/  STL [R1+0x1564], R19 ;  /* 0x0015641301007387 */ /* 0x0001e80000100800 */
[----:B0-----:R-:W2:Y:S04]  /*25ed0*/  LDL.LU R19, [R1+0x1b8] ;  /* 0x0001b80001137983 */ /* 0x001ea80000300800 */
        /* <DEDUP_REMOVED lines=73> */
[----:B------:R0:W-:Y:S01]  /*26370*/  STL [R1+0x143c], R125 ;  /* 0x00143c7d01007387 */ /* 0x0001e20000100800 */
[----:B---3--:R-:W-:-:S03]  /*26380*/  IMAD.X R10, R8, 0x1, R10, P5 ;  /* 0x00000001080a7824 */ /* 0x008fc600028e060a */
[----:B0-----:R-:W3:Y:S02]  /*26390*/  LDL.LU R125, [R1+0x1c8] ;  /* 0x0001c800017d7983 */ /* 0x001ee40000300800 */
[----:B--2---:R-:W-:Y:S02]  /*263a0*/  @P3 LOP3.LUT R11, R11, R10, RZ, 0x3c, !PT ;  /* 0x0000000a0b0b3212 */ /* 0x004fe400078e3cff */
[----:B------:R-:W-:Y:S01]  /*263b0*/  PRMT R18, RZ, 0x7610, R18 ;  /* 0x00007610ff127816 */ /* 0x000fe20000000012 */
[----:B------:R-:W-:Y:S01]  /*263c0*/  STL [R1+0x1438], R127 ;  /* 0x0014387f01007387 */ /* 0x000fe20000100800 */
[----:B------:R-:W-:Y:S02]  /*263d0*/  IADD3 R19, P6, PT, R7, R19, RZ ;  /* 0x0000001307137210 */ /* 0x000fe40007fde0ff */
[----:B------:R-:W-:Y:S01]  /*263e0*/  ISETP.GT.AND P4, PT, R9, 0x2, PT ;  /* 0x000000020900780c */ /* 0x000fe20003f84270 */
[----:B------:R-:W-:Y:S01]  /*263f0*/  STL [R1+0x1434], R129 ;  /* 0x0014348101007387 */ /* 0x000fe20000100800 */
[----:B------:R-:W-:-:S02]  /*26400*/  IADD3 R55, P5, PT, R7, R55, RZ ;  /* 0x0000003707377210 */ /* 0x000fc40007fbe0ff */
[----:B------:R-:W-:Y:S01]  /*26410*/  ISETP.GT.AND P2, PT, R9, 0x3, PT ;  /* 0x000000030900780c */ /* 0x000fe20003f44270 */
        /* <DEDUP_REMOVED lines=14> */
[----:B------:R0:W-:Y:S02]  /*26500*/  STL [R1+0x1ac], R10 ;  /* 0x0001ac0a01007387 */ /* 0x0001e40000100800 */
[----:B0-----:R-:W-:-:S04]  /*26510*/  @P3 LOP3.LUT R10, R11, R10, RZ, 0x3c, !PT ;  /* 0x0000000a0b0a3212 */ /* 0x001fc800078e3cff */
[----:B------:R-:W-:Y:S01]  /*26520*/  @P3 LOP3.LUT R11, R11, R10, RZ, 0x3c, !PT ;  /* 0x0000000a0b0b3212 */ /* 0x000fe200078e3cff */
[----:B------:R-:W-:Y:S04]  /*26530*/  STL [R1+0x1b8], R19 ;  /* 0x0001b81301007387 */ /* 0x000fe80000100800 */
[----:B------:R0:W2:Y:S04]  /*26540*/  @P3 LDG.E.U8 R18, desc[UR20][R10.64] ;  /* 0x000000140a123981 */ /* 0x0000a8000c1e1100 */
[----:B------:R-:W3:Y:S01]  /*26550*/  LDL.LU R10, [R1+0x1b4] ;  /* 0x0001b400010a7983 */ /* 0x000ee20000300800 */
[----:B0-----:R-:W-:Y:S01]  /*26560*/  IMAD.MOV.U32 R11, RZ, RZ, R19 ;  /* 0x000000ffff0b7224 */ /* 0x001fe200078e0013 */
[----:B------:R-:W-:Y:S01]  /*26570*/  PRMT R32, RZ, 0x7610, R32 ;  /* 0x00007610ff207816 */ /* 0x000fe20000000020 */
[C---:B----4-:R-:W-:Y:S01]  /*26580*/  IMAD.X R20, R8.reuse, 0x1, R20, P5 ;  /* 0x0000000108147824 */ /* 0x050fe200028e0614 */
[----:B------:R-:W-:Y:S01]  /*26590*/  PRMT R79, RZ, 0x7610, R79 ;  /* 0x00007610ff4f7816 */ /* 0x000fe2000000004f */
[----:B--2---:R0:W-:Y:S01]  /*265a0*/  STL [R1+0xe0], R18 ;  /* 0x0000e01201007387 */ /* 0x0041e20000100800 */
[----:B---3--:R-:W-:-:S03]  /*265b0*/  IMAD.X R10, R8, 0x1, R10, P6 ;  /* 0x00000001080a7824 */ /* 0x008fc600030e060a */
[----:B0-----:R-:W2:Y:S02]  /*265c0*/  LDL.LU R18, [R1+0x1d0] ;  /* 0x0001d00001127983 */ /* 0x001ea40000300800 */
[----:B------:R-:W-:Y:S02]  /*265d0*/  @P4 LOP3.LUT R11, R11, R10, RZ, 0x3c, !PT ;  /* 0x0000000a0b0b4212 */ /* 0x000fe400078e3cff */
[----:B------:R-:W-:Y:S04]  /*265e0*/  STL [R1+0x1c0], R55 ;  /* 0x0001c03701007387 */ /* 0x000fe80000100800 */
[----:B------:R-:W3:Y:S01]  /*265f0*/  LDL.LU R19, [R1+0x1d8] ;  /* 0x0001d80001137983 */ /* 0x000ee20000300800 */
[----:B------:R-:W-:-:S03]  /*26600*/  ISETP.GT.AND P3, PT, R9, 0x4, PT ;  /* 0x000000040900780c */ /* 0x000fc60003f64270 */
[----:B------:R0:W-:Y:S01]  /*26610*/  STL [R1+0x1b4], R10 ;  /* 0x0001b40a01007387 */ /* 0x0001e20000100800 */
[----:B------:R-:W-:-:S03]  /*26620*/  IADD3 R125, P5, PT, R7, R125, RZ ;  /* 0x0000007d077d7210 */ /* 0x000fc60007fbe0ff */
[----:B------:R-:W-:Y:S01]  /*26630*/  STL [R1+0x1bc], R20 ;  /* 0x0001bc1401007387 */ /* 0x000fe20000100800 */
[----:B0-----:R-:W-:-:S04]  /*26640*/  @P4 LOP3.LUT R10, R11, R10, RZ, 0x3c, !PT ;  /* 0x0000000a0b0a4212 */ /* 0x001fc800078e3cff */
[----:B------:R-:W-:-:S05]  /*26650*/  @P4 LOP3.LUT R11, R11, R10, RZ, 0x3c, !PT ;  /* 0x0000000a0b0b4212 */ /* 0x000fca00078e3cff */
[----:B------:R0:W4:Y:S02]  /*26660*/  @P4 LDG.E.U8 R32, desc[UR20][R10.64] ;  /* 0x000000140a204981 */ /* 0x000124000c1e1100 */
[----:B0-----:R-:W-:Y:S02]  /*26670*/  IMAD.MOV.U32 R11, RZ, RZ, R20 ;  /* 0x000000ffff0b7224 */ /* 0x001fe400078e0014 */
[----:B------:R-:W-:-:S05]  /*26680*/  @P2 IMAD.MOV.U32 R10, RZ, RZ, R55 ;  /* 0x000000ffff0a2224 */ /* 0x000fca00078e0037 */
[----:B------:R-:W2:Y:S04]  /*26690*/  @P2 LDG.E.U8 R79, desc[UR20][R10.64] ;  /* 0x000000140a4f2981 */ /* 0x000ea8000c1e1100 */
[----:B----4-:R0:W-:Y:S04]  /*266a0*/  STL [R1+0xdc], R32 ;  /* 0x0000dc2001007387 */ /* 0x0101e80000100800 */
[----:B0-----:R-:W4:Y:S04]  /*266b0*/  LDL.LU R32, [R1+0x1580] ;  /* 0x0015800001207983 */ /* 0x001f280000300800 */
[----:B------:R-:W3:Y:S04]  /*266c0*/  LDL.LU R20, [R1+0x157c] ;  /* 0x00157c0001147983 */ /* 0x000ee80000300800 */
[----:B------:R-:W3:Y:S04]  /*266d0*/  LDL.LU R55, [R1+0x1d4] ;  /* 0x0001d40001377983 */ /* 0x000ee80000300800 */
[----:B--2---:R0:W-:Y:S04]  /*266e0*/  STL [R1+0xd8], R79 ;  /* 0x0000d84f01007387 */ /* 0x0041e80000100800 */
[----:B0-----:R-:W2:Y:S04]  /*266f0*/  LDL.LU R79, [R1+0x1578] ;  /* 0x00157800014f7983 */ /* 0x001ea80000300800 */
[----:B------:R0:W-:Y:S04]  /*26700*/  STL [R1+0x1c8], R125 ;  /* 0x0001c87d01007387 */ /* 0x0001e80000100800 */
[----:B------:R-:W2:Y:S01]  /*26710*/  LDL.LU R10, [R1+0x1c4] ;  /* 0x0001c400010a7983 */ /* 0x000ea20000300800 */
[----:B------:R-:W-:-:S03]  /*26720*/  IMAD.MOV.U32 R11, RZ, RZ, R125 ;  /* 0x000000ffff0b7224 */ /* 0x000fc600078e007d */
[----:B0-----:R-:W3:Y:S01]  /*26730*/  LDL.LU R125, [R1+0x1e0] ;  /* 0x0001e000017d7983 */ /* 0x001ee20000300800 */
[----:B------:R-:W-:Y:S02]  /*26740*/  PRMT R54, RZ, 0x7610, R54 ;  /* 0x00007610ff367816 */ /* 0x000fe40000000036 */
[----:B------:R-:W-:Y:S01]  /*26750*/  IADD3 R18, P6, PT, R7, R18, RZ ;  /* 0x0000001207127210 */ /* 0x000fe20007fde0ff */
[----:B--2---:R-:W-:-:S05]  /*26760*/  IMAD.X R10, R8, 0x1, R10, P5 ;  /* 0x00000001080a7824 */ /* 0x004fca00028e060a */
[-C--:B------:R-:W-:Y:S01]  /*26770*/  @P3 LOP3.LUT R11, R11, R10.reuse, RZ, 0x3c, !PT ;  /* 0x0000000a0b0b3212 */ /* 0x080fe200078e3cff */
[----:B------:R0:W-:Y:S03]  /*26780*/  STL [R1+0x1c4], R10 ;  /* 0x0001c40a01007387 */ /* 0x0001e60000100800 */
[----:B0-----:R-:W-:-:S04]  /*26790*/  @P3 LOP3.LUT R10, R11, R10, RZ, 0x3c, !PT ;  /* 0x0000000a0b0a3212 */ /* 0x001fc800078e3cff */
[----:B------:R-:W-:Y:S01]  /*267a0*/  @P3 LOP3.LUT R11, R11, R10, RZ, 0x3c, !PT ;  /* 0x0000000a0b0b3212 */ /* 0x000fe200078e3cff */
[----:B------:R0:W-:Y:S04]  /*267b0*/  STL [R1+0x1d0], R18 ;  /* 0x0001d01201007387 */ /* 0x0001e80000100800 */
[----:B------:R1:W2:Y:S04]  /*267c0*/  @P3 LDG.E.U8 R54, desc[UR20][R10.64] ;  /* 0x000000140a363981 */ /* 0x0002a8000c1e1100 */
[----:B------:R-:W4:Y:S01]  /*267d0*/  LDL.LU R10, [R1+0x1cc] ;  /* 0x0001cc00010a7983 */ /* 0x000f220000300800 */
[----:B------:R-:W-:Y:S01]  /*267e0*/  ISETP.GT.AND P4, PT, R9, 0x5, PT ;  /* 0x000000050900780c */ /* 0x000fe20003f84270 */
[----:B-1----:R-:W-:Y:S01]  /*267f0*/  IMAD.MOV.U32 R11, RZ, RZ, R18 ;  /* 0x000000ffff0b7224 */ /* 0x002fe200078e0012 */
[----:B---3--:R-:W-:Y:S01]  /*26800*/  IADD3 R19, P5, PT, R7, R19, RZ ;  /* 0x0000001307137210 */ /* 0x008fe20007fbe0ff */
[----:B0-----:R-:W3:Y:S01]  /*26810*/  LDL.LU R18, [R1+0x1e8] ;  /* 0x0001e80001127983 */ /* 0x001ee20000300800 */
[----:B------:R-:W-:-:S03]  /*26820*/  ISETP.GT.AND P2, PT, R9, 0x6, PT ;  /* 0x000000060900780c */ /* 0x000fc60003f44270 */
[----:B------:R-:W-:Y:S01]  /*26830*/  STL [R1+0x1d8], R19 ;  /* 0x0001d81301007387 */ /* 0x000fe20000100800 */
[----:B------:R-:W-:Y:S01]  /*26840*/  PRMT R67, RZ, 0x7610, R67 ;  /* 0x00007610ff437816 */ /* 0x000fe20000000043 */
[C---:B------:R-:W-:Y:S01]  /*26850*/  IMAD.X R55, R8.reuse, 0x1, R55, P5 ;  /* 0x0000000108377824 */ /* 0x040fe200028e0637 */
[----:B------:R-:W-:Y:S01]  /*26860*/  PRMT R43, RZ, 0x7610, R43 ;  /* 0x00007610ff2b7816 */ /* 0x000fe2000000002b */
[----:B--2---:R0:W-:Y:S01]  /*26870*/  STL [R1+0xd4], R54 ;  /* 0x0000d43601007387 */ /* 0x0041e20000100800 */
[----:B----4-:R-:W-:-:S03]  /*26880*/  IMAD.X R10, R8, 0x1, R10, P6 ;  /* 0x00000001080a7824 */ /* 0x010fc600030e060a */
[----:B0-----:R-:W2:Y:S02]  /*26890*/  LDL.LU R54, [R1+0x1f0] ;  /* 0x0001f00001367983 */ /* 0x001ea40000300800 */
[-C--:B------:R-:W-:Y:S02]  /*268a0*/  @P4 LOP3.LUT R11, R11, R10.reuse, RZ, 0x3c, !PT ;  /* 0x0000000a0b0b4212 */ /* 0x080fe400078e3cff */
[----:B------:R0:W-:Y:S02]  /*268b0*/  STL [R1+0x1cc], R10 ;  /* 0x0001cc0a01007387 */ /* 0x0001e40000100800 */
[----:B0-----:R-:W-:-:S04]  /*268c0*/  @P4 LOP3.LUT R10, R11, R10, RZ, 0x3c, !PT ;  /* 0x0000000a0b0a4212 */ /* 0x001fc800078e3cff */
[----:B------:R-:W-:-:S05]  /*268d0*/  @P4 LOP3.LUT R11, R11, R10, RZ, 0x3c, !PT ;  /* 0x0000000a0b0b4212 */ /* 0x000fca00078e3cff */
[----:B------:R0:W4:Y:S02]  /*268e0*/  @P4 LDG.E.U8 R67, desc[UR20][R10.64] ;  /* 0x000000140a434981 */ /* 0x000124000c1e1100 */
[----:B0-----:R-:W-:Y:S02]  /*268f0*/  IMAD.MOV.U32 R11, RZ, RZ, R55 ;  /* 0x000000ffff0b7224 */ /* 0x001fe400078e0037 */
[----:B------:R-:W-:-:S05]  /*26900*/  @P2 IMAD.MOV.U32 R10, RZ, RZ, R19 ;  /* 0x000000ffff0a2224 */ /* 0x000fca00078e0013 */
[----:B------:R-:W2:Y:S01]  /*26910*/  @P2 LDG.E.U8 R43, desc[UR20][R10.64] ;  /* 0x000000140a2b2981 */ /* 0x000ea2000c1e1100 */
[----:B------:R-:W-:-:S03]  /*26920*/  IADD3 R125, P5, PT, R7, R125, RZ ;  /* 0x0000007d077d7210 */ /* 0x000fc60007fbe0ff */
[----:B------:R-:W-:Y:S04]  /*26930*/  STL [R1+0x1d4], R55 ;  /* 0x0001d43701007387 */ /* 0x000fe80000100800 */
[----:B----4-:R0:W-:Y:S04]  /*26940*/  STL [R1+0xd0], R67 ;  /* 0x0000d04301007387 */ /* 0x0101e80000100800 */
[----:B0-----:R-:W4:Y:S04]  /*26950*/  LDL.LU R67, [R1+0x1574] ;  /* 0x0015740001437983 */ /* 0x001f280000300800 */
[----:B------:R-:W4:Y:S04]  /*26960*/  LDL.LU R55, [R1+0x1570] ;  /* 0x0015700001377983 */ /* 0x000f280000300800 */
[----:B------:R-:W4:Y:S04]  /*26970*/  LDL.LU R19, [R1+0x1ec] ;  /* 0x0001ec0001137983 */ /* 0x000f280000300800 */
[----:B--2---:R0:W-:Y:S04]  /*26980*/  STL [R1+0xcc], R43 ;  /* 0x0000cc2b01007387 */ /* 0x0041e80000100800 */
[----:B0-----:R-:W2:Y:S04]  /*26990*/  LDL.LU R43, [R1+0x156c] ;  /* 0x00156c00012b7983 */ /* 0x001ea80000300800 */
[----:B------:R0:W-:Y:S04]  /*269a0*/  STL [R1+0x1e0], R125 ;  /* 0x0001e07d01007387 */ /* 0x0001e80000100800 */
[----:B------:R-:W2:Y:S01]  /*269b0*/  LDL.LU R10, [R1+0x1dc] ;  /* 0x0001dc00010a7983 */ /* 0x000ea20000300800 */
[----:B------:R-:W-:Y:S01]  /*269c0*/  ISETP.GT.AND P3, PT, R9, 0x7, PT ;  /* 0x000000070900780c */ /* 0x000fe20003f64270 */
[----:B------:R-:W-:-:S02]  /*269d0*/  IMAD.MOV.U32 R11, RZ, RZ, R125 ;  /* 0x000000ffff0b7224 */ /* 0x000fc400078e007d */
[----:B0-----:R-:W4:Y:S01]  /*269e0*/  LDL.LU R125, [R1+0x1f8] ;  /* 0x0001f800017d7983 */ /* 0x001f220000300800 */
[----:B------:R-:W-:Y:S02]  /*269f0*/  PRMT R29, RZ, 0x7610, R29 ;  /* 0x00007610ff1d7816 */ /* 0x000fe4000000001d */
[----:B---3--:R-:W-:Y:S01]  /*26a00*/  IADD3 R18, P6, PT, R7, R18, RZ ;  /* 0x0000001207127210 */ /* 0x008fe20007fde0ff */
[----:B--2---:R-:W-:-:S06]  /*26a10*/  IMAD.X R10, R8, 0x1, R10, P5 ;  /* 0x00000001080a7824 */ /* 0x004fcc00028e060a */
[-C--:B------:R-:W-:Y:S01]  /*26a20*/  @P3 LOP3.LUT R11, R11, R10.reuse, RZ, 0x3c, !PT ;  /* 0x0000000a0b0b3212 */ /* 0x080fe200078e3cff */
[----:B------:R0:W-:Y:S03]  /*26a30*/  STL [R1+0x1dc], R10 ;  /* 0x0001dc0a01007387 */ /* 0x0001e60000100800 */
[----:B0-----:R-:W-:-:S04]  /*26a40*/  @P3 LOP3.LUT R10, R11, R10, RZ, 0x3c, !PT ;  /* 0x0000000a0b0a3212 */ /* 0x001fc800078e3cff */
[----:B------:R-:W-:Y:S01]  /*26a50*/  @P3 LOP3.LUT R11, R11, R10, RZ, 0x3c, !PT ;  /* 0x0000000a0b0b3212 */ /* 0x000fe200078e3cff */
[----:B------:R-:W-:Y:S04]  /*26a60*/  STL [R1+0x1e8], R18 ;  /* 0x0001e81201007387 */ /* 0x000fe80000100800 */
[----:B------:R0:W2:Y:S04]  /*26a70*/  @P3 LDG.E.U8 R29, desc[UR20][R10.64] ;  /* 0x000000140a1d3981 */ /* 0x0000a8000c1e1100 */
[----:B------:R-:W3:Y:S01]  /*26a80*/  LDL.LU R10, [R1+0x1e4] ;  /* 0x0001e400010a7983 */ /* 0x000ee20000300800 */
[----:B------:R-:W-:Y:S01]  /*26a90*/  ISETP.GT.AND P4, PT, R9, 0x8, PT ;  /* 0x000000080900780c */ /* 0x000fe20003f84270 */
[----:B0-----:R-:W-:Y:S01]  /*26aa0*/  IMAD.MOV.U32 R11, RZ, RZ, R18 ;  /* 0x000000ffff0b7224 */ /* 0x001fe200078e0012 */
[----:B------:R-:W-:-:S02]  /*26ab0*/  IADD3 R54, P5, PT, R7, R54, RZ ;  /* 0x0000003607367210 */ /* 0x000fc40007fbe0ff */
[----:B------:R-:W-:Y:S02]  /*26ac0*/  ISETP.GT.AND P2, PT, R9, 0x9, PT ;  /* 0x000000090900780c */ /* 0x000fe40003f44270 */
[----:B------:R-:W-:Y:S01]  /*26ad0*/  PRMT R31, RZ, 0x7610, R31 ;  /* 0x00007610ff1f7816 */ /* 0x000fe2000000001f */
[C---:B----4-:R-:W-:Y:S01]  /*26ae0*/  IMAD.X R19, R8.reuse, 0x1, R19, P5 ;  /* 0x0000000108137824 */ /* 0x050fe200028e0613 */
[----:B------:R-:W-:Y:S01]  /*26af0*/  PRMT R78, RZ, 0x7610, R78 ;  /* 0x00007610ff4e7816 */ /* 0x000fe2000000004e */
[----:B--2---:R0:W-:Y:S01]  /*26b00*/  STL [R1+0x1a8], R29 ;  /* 0x0001a81d01007387 */ /* 0x0041e20000100800 */
[----:B---3--:R-:W-:-:S03]  /*26b10*/  IMAD.X R10, R8, 0x1, R10, P6 ;  /* 0x00000001080a7824 */ /* 0x008fc600030e060a */
[----:B0-----:R-:W2:Y:S02]  /*26b20*/  LDL.LU R29, [R1+0x200] ;  /* 0x00020000011d7983 */ /* 0x001ea40000300800 */
[-C--:B------:R-:W-:Y:S02]  /*26b30*/  @P4 LOP3.LUT R11, R11, R10.reuse, RZ, 0x3c, !PT ;  /* 0x0000000a0b0b4212 */ /* 0x080fe400078e3cff */
[----:B------:R-:W-:Y:S04]  /*26b40*/  STL [R1+0x1f0], R54 ;  /* 0x0001f03601007387 */ /* 0x000fe80000100800 */
[----:B------:R-:W3:Y:S04]  /*26b50*/  LDL.LU R18, [R1+0x208] ;  /* 0x0002080001127983 */ /* 0x000ee80000300800 */
        /* <DEDUP_REMOVED lines=17> */
[----:B------:R-:W-:Y:S01]  /*26c70*/  ISETP.GT.AND P3, PT, R9, 0xa, PT ;  /* 0x0000000a0900780c */ /* 0x000fe20003f64270 */
[----:B------:R-:W-:-:S02]  /*26c80*/  IMAD.MOV.U32 R11, RZ, RZ, R125 ;  /* 0x000000ffff0b7224 */ /* 0x000fc400078e007d */
[----:B0-----:R-:W3:Y:S01]  /*26c90*/  LDL.LU R125, [R1+0x210] ;  /* 0x00021000017d7983 */ /* 0x001ee20000300800 */
[----:B------:R-:W-:Y:S02]  /*26ca0*/  PRMT R65, RZ, 0x7610, R65 ;  /* 0x00007610ff417816 */ /* 0x000fe40000000041 */
[----:B------:R-:W-:Y:S01]  /*26cb0*/  IADD3 R29, P6, PT, R7, R29, RZ ;  /* 0x0000001d071d7210 */ /* 0x000fe20007fde0ff */
[----:B--2---:R-:W-:-:S06]  /*26cc0*/  IMAD.X R10, R8, 0x1, R10, P5 ;  /* 0x00000001080a7824 */ /* 0x004fcc00028e060a */
        /* <DEDUP_REMOVED lines=133> */
[----:B------:R0:W-:Y:S04]  /*27520*/  STL [R1+0x248], R37 ;  /* 0x0002482501007387 */ /* 0x0001e80000100800 */
[----:B------:R1:W2:Y:S04]  /*27530*/  @P3 LDG.E.U8 R40, desc[UR20][R10.64] ;  /* 0x000000140a283981 */ /* 0x0002a8000c1e1100 */
[----:B------:R-:W3:Y:S01]  /*27540*/  LDL.LU R10, [R1+0x244] ;  /* 0x00024400010a7983 */ /* 0x000ee20000300800 */
[----:B------:R-:W-:Y:S01]  /*27550*/  ISETP.GT.AND P4, PT, R9, 0x14, PT ;  /* 0x000000140900780c */ /* 0x000fe20003f84270 */
[----:B-1----:R-:W-:Y:S01]  /*27560*/  IMAD.MOV.U32 R11, RZ, RZ, R37 ;  /* 0x000000ffff0b7224 */ /* 0x002fe200078e0025 */
[----:B------:R-:W-:Y:S01]  /*27570*/  IADD3 R76, P5, PT, R7, R76, RZ ;  /* 0x0000004c074c7210 */ /* 0x000fe20007fbe0ff */
[----:B0-----:R-:W3:Y:S01]  /*27580*/  LDL.LU R37, [R1+0x260] ;  /* 0x0002600001257983 */ /* 0x001ee20000300800 */
[----:B------:R-:W-:-:S03]  /*27590*/  ISETP.GT.AND P2, PT, R9, 0x15, PT ;  /* 0x000000150900780c */ /* 0x000fc60003f44270 */
[----:B------:R-:W-:Y:S01]  /*275a0*/  STL [R1+0x250], R76 ;  /* 0x0002504c01007387 */ /* 0x000fe20000100800 */
[----:B------:R-:W-:Y:S01]  /*275b0*/  PRMT R41, RZ, 0x7610, R41 ;  /* 0x00007610ff297816 */ /* 0x000fe20000000029 */
[C---:B----4-:R-:W-:Y:S01]  /*275c0*/  IMAD.X R29, R8.reuse, 0x1, R29, P5 ;  /* 0x00000001081d7824 */ /* 0x050fe200028e061d */
[----:B------:R-:W-:Y:S01]  /*275d0*/  PRMT R17, RZ, 0x7610, R17 ;  /* 0x00007610ff117816 */ /* 0x000fe20000000011 */
[----:B--2---:R0:W-:Y:S01]  /*275e0*/  STL [R1+0x90], R40 ;  /* 0x0000902801007387 */ /* 0x0041e20000100800 */
[----:B---3--:R-:W-:-:S03]  /*275f0*/  IMAD.X R10, R8, 0x1, R10, P6 ;  /* 0x00000001080a7824 */ /* 0x008fc600030e060a */
[----:B0-----:R-:W2:Y:S02]  /*27600*/  LDL.LU R40, [R1+0x268] ;  /* 0x0002680001287983 */ /* 0x001ea40000300800 */
[-C--:B------:R-:W-:Y:S02]  /*27610*/  @P4 LOP3.LUT R11, R11, R10.reuse, RZ, 0x3c, !PT ;  /* 0x0000000a0b0b4212 */ /* 0x080fe400078e3cff */
[----:B------:R0:W-:Y:S02]  /*27620*/  STL [R1+0x244], R10 ;  /* 0x0002440a01007387 */ /* 0x0001e40000100800 */
[----:B0-----:R-:W-:-:S04]  /*27630*/  @P4 LOP3.LUT R10, R11, R10, RZ, 0x3c, !PT ;  /* 0x0000000a0b0a4212 */ /* 0x001fc800078e3cff */
[----:B------:R-:W-:-:S05]  /*27640*/  @P4 LOP3.LUT R11, R11, R10, RZ, 0x3c, !PT ;  /* 0x0000000a0b0b4212 */ /* 0x000fca00078e3cff */
[----:B------:R0:W3:Y:S02]  /*27650*/  @P4 LDG.E.U8 R41, desc[UR20][R10.64] ;  /* 0x000000140a294981 */ /* 0x0000e4000c1e1100 */
[----:B0-----:R-:W-:Y:S02]  /*27660*/  IMAD.MOV.U32 R11, RZ, RZ, R29 ;  /* 0x000000ffff0b7224 */ /* 0x001fe400078e001d */
[----:B------:R-:W-:-:S05]  /*27670*/  @P2 IMAD.MOV.U32 R10, RZ, RZ, R76 ;  /* 0x000000ffff0a2224 */ /* 0x000fca00078e004c */
[----:B------:R-:W4:Y:S01]  /*27680*/  @P2 LDG.E.U8 R17, desc[UR20][R10.64] ;  /* 0x000000140a112981 */ /* 0x000f22000c1e1100 */
[----:B------:R-:W-:-:S03]  /*27690*/  IADD3 R125, P5, PT, R7, R125, RZ ;  /* 0x0000007d077d7210 */ /* 0x000fc60007fbe0ff */
[----:B------:R-:W-:Y:S04]  /*276a0*/  STL [R1+0x24c], R29 ;  /* 0x00024c1d01007387 */ /* 0x000fe80000100800 */
[----:B---3--:R0:W-:Y:S04]  /*276b0*/  STL [R1+0x88], R41 ;  /* 0x0000882901007387 */ /* 0x0081e80000100800 */
[----:B0-----:R-:W3:Y:S04]  /*276c0*/  LDL.LU R41, [R1+0x1538] ;  /* 0x0015380001297983 */ /* 0x001ee80000300800 */
[----:B------:R-:W2:Y:S04]  /*276d0*/  LDL.LU R29, [R1+0x1534] ;  /* 0x00153400011d7983 */ /* 0x000ea80000300800 */
[----:B------:R-:W2:Y:S04]  /*276e0*/  LDL.LU R76, [R1+0x264] ;  /* 0x00026400014c7983 */ /* 0x000ea80000300800 */
[----:B----4-:R0:W-:Y:S04]  /*276f0*/  STL [R1+0x84], R17 ;  /* 0x0000841101007387 */ /* 0x0101e80000100800 */
[----:B0-----:R-:W4:Y:S04]  /*27700*/  LDL.LU R17, [R1+0x1530] ;  /* 0x0015300001117983 */ /* 0x001f280000300800 */
        /* <DEDUP_REMOVED lines=18> */
[----:B0-----:R-:W4:Y:S01]  /*27830*/  LDL.LU R37, [R1+0x278] ;  /* 0x0002780001257983 */ /* 0x001f220000300800 */
[----:B------:R-:W-:-:S03]  /*27840*/  ISETP.GT.AND P2, PT, R9, 0x18, PT ;  /* 0x000000180900780c */ /* 0x000fc60003f44270 */
[----:B------:R-:W-:Y:S01]  /*27850*/  STL [R1+0x268], R40 ;  /* 0x0002682801007387 */ /* 0x000fe20000100800 */
[----:B------:R-:W-:Y:S01]  /*27860*/  PRMT R83, RZ, 0x7610, R83 ;  /* 0x00007610ff537816 */ /* 0x000fe20000000053 */
[C---:B------:R-:W-:Y:S01]  /*27870*/  IMAD.X R76, R8.reuse, 0x1, R76, P5 ;  /* 0x00000001084c7824 */ /* 0x040fe200028e064c */
        /* <DEDUP_REMOVED lines=11> */
[----:B------:R-:W2:Y:S01]  /*27930*/  @P2 LDG.E.U8 R64, desc[UR20][R10.64] ;  /* 0x000000140a402981 */ /* 0x000ea2000c1e1100 */
[----:B------:R-:W-:-:S03]  /*27940*/  IADD3 R125, P5, PT, R7, R125, RZ ;  /* 0x0000007d077d7210 */ /* 0x000fc60007fbe0ff */
[----:B------:R-:W-:Y:S04]  /*27950*/  STL [R1+0x264], R76 ;  /* 0x0002644c01007387 */ /* 0x000fe80000100800 */
[----:B---3--:R0:W-:Y:S04]  /*27960*/  STL [R1+0x1a0], R83 ;  /* 0x0001a05301007387 */ /* 0x0081e80000100800 */
[----:B0-----:R-:W3:Y:S04]  /*27970*/  LDL.LU R83, [R1+0x152c] ;  /* 0x00152c0001537983 */ /* 0x001ee80000300800 */
        /* <DEDUP_REMOVED lines=10> */
[----:B----4-:R-:W-:Y:S01]  /*27a20*/  IADD3 R37, P6, PT, R7, R37, RZ ;  /* 0x0000002507257210 */ /* 0x010fe20007fde0ff */
        /* <DEDUP_REMOVED lines=10> */
[----:B------:R-:W-:Y:S01]  /*27ad0*/  IADD3 R75, P5, PT, R7, R75, RZ ;  /* 0x0000004b074b7210 */ /* 0x000fe20007fbe0ff */
[----:B0-----:R-:W4:Y:S01]  /*27ae0*/  LDL.LU R37, [R1+0x290] ;  /* 0x0002900001257983 */ /* 0x001f220000300800 */
[----:B------:R-:W-:-:S03]  /*27af0*/  ISETP.GT.AND P2, PT, R9, 0x1b, PT ;  /* 0x0000001b0900780c */ /* 0x000fc60003f44270 */
[----:B------:R-:W-:Y:S01]  /*27b00*/  STL [R1+0x280], R75 ;  /* 0x0002804b01007387 */ /* 0x000fe20000100800 */
[----:B------:R-:W-:Y:S01]  /*27b10*/  PRMT R52, RZ, 0x7610, R52 ;  /* 0x00007610ff347816 */ /* 0x000fe20000000034 */
[C---:B---3--:R-:W-:Y:S01]  /*27b20*/  IMAD.X R40, R8.reuse, 0x1, R40, P5 ;  /* 0x0000000108287824 */ /* 0x048fe200028e0628 */
        /* <DEDUP_REMOVED lines=161> */
[----:B------:R-:W-:Y:S04]  /*28540*/  STL [R1+0xad8], R37 ;  /* 0x000ad82501007387 */ /* 0x000fe80000100800 */
[----:B------:R0:W2:Y:S04]  /*28550*/  @P3 LDG.E.U8 R48, desc[UR20][R10.64] ;  /* 0x000000140a303981 */ /* 0x0000a8000c1e1100 */
[----:B------:R-:W4:Y:S01]  /*28560*/  LDL.LU R10, [R1+0xad4] ;  /* 0x000ad400010a7983 */ /* 0x000f220000300800 */
[----:B------:R-:W-:Y:S01]  /*28570*/  ISETP.GT.AND P4, PT, R9, 0x26, PT ;  /* 0x000000260900780c */ /* 0x000fe20003f84270 */
[----:B0-----:R-:W-:Y:S01]  /*28580*/  IMAD.MOV.U32 R11, RZ, RZ, R37 ;  /* 0x000000ffff0b7224 */ /* 0x001fe200078e0025 */
[----:B------:R-:W-:-:S02]  /*28590*/  IADD3 R73, P5, PT, R7, R73, RZ ;  /* 0x0000004907497210 */ /* 0x000fc40007fbe0ff */
[----:B------:R-:W-:Y:S02]  /*285a0*/  ISETP.GT.AND P2, PT, R9, 0x27, PT ;  /* 0x000000270900780c */ /* 0x000fe40003f44270 */
[----:B------:R-:W-:Y:S01]  /*285b0*/  PRMT R50, RZ, 0x7610, R50 ;  /* 0x00007610ff327816 */ /* 0x000fe20000000032 */
[C---:B---3--:R-:W-:Y:S01]  /*285c0*/  IMAD.X R38, R8.reuse, 0x1, R38, P5 ;  /* 0x0000000108267824 */ /* 0x048fe200028e0626 */
[----:B------:R-:W-:Y:S01]  /*285d0*/  PRMT R26, RZ, 0x7610, R26 ;  /* 0x00007610ff1a7816 */ /* 0x000fe2000000001a */
[----:B--2---:R0:W-:Y:S01]  /*285e0*/  STL [R1+0x44], R48 ;  /* 0x0000443001007387 */ /* 0x0041e20000100800 */
[----:B----4-:R-:W-:-:S03]  /*285f0*/  IMAD.X R10, R8, 0x1, R10, P6 ;  /* 0x00000001080a7824 */ /* 0x010fc600030e060a */
        /* <DEDUP_REMOVED lines=80> */
[----:B0-----:R-:W4:Y:S04]  /*28b00*/  LDL.LU R48, [R1+0xb20] ;  /* 0x000b200001307983 */ /* 0x001f280000300800 */
[----:B------:R-:W-:Y:S01]  /*28b10*/  STL [R1+0xb10], R71 ;  /* 0x000b104701007387 */ /* 0x000fe20000100800 */
[----:B------:R-:W-:-:S03]  /*28b20*/  PRMT R49, RZ, 0x7610, R49 ;  /* 0x00007610ff317816 */ /* 0x000fc60000000031 */
[----:B--2---:R0:W-:Y:S01]  /*28b30*/  STL [R1+0x30], R60 ;  /* 0x0000303c01007387 */ /* 0x0041e20000100800 */
[----:B---3--:R-:W-:-:S03]  /*28b40*/  IMAD.X R10, R8, 0x1, R10, P6 ;  /* 0x00000001080a7824 */ /* 0x008fc600030e060a */
[----:B0-----:R-:W2:Y:S02]  /*28b50*/  LDL.LU R60, [R1+0xb28] ;  /* 0x000b2800013c7983 */ /* 0x001ea40000300800 */
[-C--:B------:R-:W-:Y:S02]  /*28b60*/  @P4 LOP3.LUT R11, R11, R10.reuse, RZ, 0x3c, !PT ;  /* 0x0000000a0b0b4212 */ /* 0x080fe400078e3cff */
[----:B------:R0:W-:Y:S02]  /*28b70*/  STL [R1+0xb04], R10 ;  /* 0x000b040a01007387 */ /* 0x0001e40000100800 */
[----:B0-----:R-:W-:-:S04]  /*28b80*/  @P4 LOP3.LUT R10, R11, R10, RZ, 0x3c, !PT ;  /* 0x0000000a0b0a4212 */ /* 0x001fc800078e3cff */
[----:B------:R-:W-:-:S05]  /*28b90*/  @P4 LOP3.LUT R11, R11, R10, RZ, 0x3c, !PT ;  /* 0x0000000a0b0b4212 */ /* 0x000fca00078e3cff */
[----:B------:R0:W3:Y:S01]  /*28ba0*/  @P4 LDG.E.U8 R49, desc[UR20][R10.64] ;  /* 0x000000140a314981 */ /* 0x0000e2000c1e1100 */
[----:B------:R-:W-:Y:S01]  /*28bb0*/  ISETP.GT.AND P2, PT, R9, 0x2d, PT ;  /* 0x0000002d0900780c */ /* 0x000fe20003f44270 */
[----:B----4-:R-:W-:Y:S01]  /*28bc0*/  IMAD.X R37, R8, 0x1, R37, P5 ;  /* 0x0000000108257824 */ /* 0x010fe200028e0625 */
[----:B------:R-:W-:-:S04]  /*28bd0*/  PRMT R13, RZ, 0x7610, R13 ;  /* 0x00007610ff0d7816 */ /* 0x000fc8000000000d */
[----:B------:R-:W-:Y:S01]  /*28be0*/  STL [R1+0xb0c], R37 ;  /* 0x000b0c2501007387 */ /* 0x000fe20000100800 */
[----:B0-----:R-:W-:-:S06]  /*28bf0*/  IMAD.MOV.U32 R11, RZ, RZ, R37 ;  /* 0x000000ffff0b7224 */ /* 0x001fcc00078e0025 */
[----:B------:R-:W-:-:S05]  /*28c00*/  @P2 IMAD.MOV.U32 R10, RZ, RZ, R71 ;  /* 0x000000ffff0a2224 */ /* 0x000fca00078e0047 */
[----:B------:R0:W4:Y:S04]  /*28c10*/  @P2 LDG.E.U8 R13, desc[UR20][R10.64] ;  /* 0x000000140a0d2981 */ /* 0x000128000c1e1100 */
[----:B---3--:R1:W-:Y:S04]  /*28c20*/  STL [R1+0x2c], R49 ;  /* 0x00002c3101007387 */ /* 0x0083e80000100800 */
[----:B-1----:R-:W3:Y:S04]  /*28c30*/  LDL.LU R49, [R1+0x14d8] ;  /* 0x0014d80001317983 */ /* 0x002ee80000300800 */
[----:B------:R-:W2:Y:S04]  /*28c40*/  LDL.LU R37, [R1+0x14d4] ;  /* 0x0014d40001257983 */ /* 0x000ea80000300800 */
[----:B------:R-:W2:Y:S01]  /*28c50*/  LDL.LU R11, [R1+0xb14] ;  /* 0x000b1400010b7983 */ /* 0x000ea20000300800 */
[----:B------:R-:W-:-:S02]  /*28c60*/  ISETP.GT.AND P3, PT, R9, 0x2e, PT ;  /* 0x0000002e0900780c */ /* 0x000fc40003f64270 */
[----:B------:R-:W-:Y:S02]  /*28c70*/  IADD3 R125, P5, PT, R7, R125, RZ ;  /* 0x0000007d077d7210 */ /* 0x000fe40007fbe0ff */
[----:B------:R-:W-:-:S09]  /*28c80*/  PRMT R72, RZ, 0x7610, R72 ;  /* 0x00007610ff487816 */ /* 0x000fd20000000048 */
[----:B0-----:R-:W-:Y:S01]  /*28c90*/  @P3 IMAD.MOV.U32 R10, RZ, RZ, R125 ;  /* 0x000000ffff0a3224 */ /* 0x001fe200078e007d */
[----:B----4-:R0:W-:Y:S01]  /*28ca0*/  STL [R1+0x28], R13 ;  /* 0x0000280d01007387 */ /* 0x0101e20000100800 */
[----:B------:R-:W-:-:S03]  /*28cb0*/  IADD3 R48, P6, PT, R7, R48, RZ ;  /* 0x0000003007307210 */ /* 0x000fc60007fde0ff */
[----:B0-----:R-:W4:Y:S01]  /*28cc0*/  LDL.LU R13, [R1+0xb24] ;  /* 0x000b2400010d7983 */ /* 0x001f220000300800 */
[----:B--2---:R-:W-:-:S05]  /*28cd0*/  IMAD.X R11, R8, 0x1, R11, P5 ;  /* 0x00000001080b7824 */ /* 0x004fca00028e060b */
[----:B------:R0:W2:Y:S04]  /*28ce0*/  @P3 LDG.E.U8 R72, desc[UR20][R10.64] ;  /* 0x000000140a483981 */ /* 0x0000a8000c1e1100 */
[----:B------:R-:W-:Y:S04]  /*28cf0*/  STL [R1+0xb18], R125 ;  /* 0x000b187d01007387 */ /* 0x000fe80000100800 */
[----:B------:R-:W3:Y:S04]  /*28d00*/  LDL.LU R71, [R1+0xb30] ;  /* 0x000b300001477983 */ /* 0x000ee80000300800 */
[----:B------:R0:W-:Y:S04]  /*28d10*/  STL [R1+0xb14], R11 ;  /* 0x000b140b01007387 */ /* 0x0001e80000100800 */
[----:B------:R-:W-:Y:S04]  /*28d20*/  STL [R1+0xb20], R48 ;  /* 0x000b203001007387 */ /* 0x000fe80000100800 */
[----:B------:R-:W3:Y:S01]  /*28d30*/  LDL.LU R10, [R1+0xb1c] ;  /* 0x000b1c00010a7983 */ /* 0x000ee20000300800 */
[----:B------:R-:W-:Y:S01]  /*28d40*/  ISETP.GT.AND P4, PT, R9, 0x2f, PT ;  /* 0x0000002f0900780c */ /* 0x000fe20003f84270 */
[----:B0-----:R-:W-:Y:S01]  /*28d50*/  IMAD.MOV.U32 R11, RZ, RZ, R48 ;  /* 0x000000ffff0b7224 */ /* 0x001fe200078e0030 */
[----:B------:R-:W-:Y:S01]  /*28d60*/  IADD3 R60, P5, PT, R7, R60, RZ ;  /* 0x0000003c073c7210 */ /* 0x000fe20007fbe0ff */
[----:B--2---:R0:W-:Y:S04]  /*28d70*/  STL [R1+0x24], R72 ;  /* 0x0000244801007387 */ /* 0x0041e80000100800 */
[----:B0-----:R-:W2:Y:S01]  /*28d80*/  LDL.LU R72, [R1+0xb2c] ;  /* 0x000b2c0001487983 */ /* 0x001ea20000300800 */
[----:B------:R-:W-:-:S03]  /*28d90*/  ISETP.GT.AND P2, PT, R9, 0x30, PT ;  /* 0x000000300900780c */ /* 0x000fc60003f44270 */
[----:B------:R-:W-:Y:S04]  /*28da0*/  STL [R1+0xb28], R60 ;  /* 0x000b283c01007387 */ /* 0x000fe80000100800 */
[----:B------:R-:W2:Y:S01]  /*28db0*/  LDL.LU R125, [R1+0xb38] ;  /* 0x000b3800017d7983 */ /* 0x000ea20000300800 */
[----:B---3--:R-:W-:-:S03]  /*28dc0*/  IMAD.X R10, R8, 0x1, R10, P6 ;  /* 0x00000001080a7824 */ /* 0x008fc600030e060a */
[----:B------:R-:W3:Y:S02]  /*28dd0*/  LDL.LU R48, [R1+0xb40] ;  /* 0x000b400001307983 */ /* 0x000ee40000300800 */
[-C--:B------:R-:W-:Y:S02]  /*28de0*/  @P4 LOP3.LUT R11, R11, R10.reuse, RZ, 0x3c, !PT ;  /* 0x0000000a0b0b4212 */ /* 0x080fe400078e3cff */
[----:B------:R0:W-:Y:S01]  /*28df0*/  STL [R1+0xb1c], R10 ;  /* 0x000b1c0a01007387 */ /* 0x0001e20000100800 */
[----:B------:R-:W-:Y:S01]  /*28e00*/  PRMT R25, RZ, 0x7610, R25 ;  /* 0x00007610ff197816 */ /* 0x000fe20000000019 */
[----:B----4-:R-:W-:Y:S01]  /*28e10*/  IMAD.X R13, R8, 0x1, R13, P5 ;  /* 0x00000001080d7824 */ /* 0x010fe200028e060d */
[----:B0-----:R-:W-:-:S04]  /*28e20*/  @P4 LOP3.LUT R10, R11, R10, RZ, 0x3c, !PT ;  /* 0x0000000a0b0a4212 */ /* 0x001fc800078e3cff */
[----:B------:R-:W-:Y:S02]  /*28e30*/  @P4 LOP3.LUT R11, R11, R10, RZ, 0x3c, !PT ;  /* 0x0000000a0b0b4212 */ /* 0x000fe400078e3cff */
[----:B------:R-:W-:-:S03]  /*28e40*/  PRMT R24, RZ, 0x7610, R24 ;  /* 0x00007610ff187816 */ /* 0x000fc60000000018 */
[----:B------:R0:W4:Y:S01]  /*28e50*/  @P4 LDG.E.U8 R25, desc[UR20][R10.64] ;  /* 0x000000140a194981 */ /* 0x000122000c1e1100 */
[----:B------:R-:W-:Y:S02]  /*28e60*/  ISETP.GT.AND P3, PT, R9, 0x31, PT ;  /* 0x000000310900780c */ /* 0x000fe40003f64270 */
[----:B------:R-:W-:Y:S01]  /*28e70*/  IADD3 R71, P5, PT, R7, R71, RZ ;  /* 0x0000004707477210 */ /* 0x000fe20007fbe0ff */
[----:B0-----:R-:W-:Y:S02]  /*28e80*/  IMAD.MOV.U32 R11, RZ, RZ, R13 ;  /* 0x000000ffff0b7224 */ /* 0x001fe400078e000d */
[----:B------:R-:W-:-:S05]  /*28e90*/  @P2 IMAD.MOV.U32 R10, RZ, RZ, R60 ;  /* 0x000000ffff0a2224 */ /* 0x000fca00078e003c */
[----:B------:R0:W4:Y:S01]  /*28ea0*/  @P2 LDG.E.U8 R24, desc[UR20][R10.64] ;  /* 0x000000140a182981 */ /* 0x000122000c1e1100 */
[----:B------:R-:W-:Y:S02]  /*28eb0*/  PRMT R59, RZ, 0x7610, R59 ;  /* 0x00007610ff3b7816 */ /* 0x000fe4000000003b */
[----:B0-----:R-:W-:Y:S02]  /*28ec0*/  @P3 IMAD.MOV.U32 R10, RZ, RZ, R71 ;  /* 0x000000ffff0a3224 */ /* 0x001fe400078e0047 */
[----:B--2---:R-:W-:-:S04]  /*28ed0*/  IMAD.X R72, R8, 0x1, R72, P5 ;  /* 0x0000000108487824 */ /* 0x004fc800028e0648 */
[----:B------:R-:W-:-:S05]  /*28ee0*/  @P3 IMAD.MOV.U32 R11, RZ, RZ, R72 ;  /* 0x000000ffff0b3224 */ /* 0x000fca00078e0048 */
[----:B------:R-:W2:Y:S04]  /*28ef0*/  @P3 LDG.E.U8 R59, desc[UR20][R10.64] ;  /* 0x000000140a3b3981 */ /* 0x000ea8000c1e1100 */
[----:B------:R-:W-:Y:S01]  /*28f00*/  STL [R1+0xb24], R13 ;  /* 0x000b240d01007387 */ /* 0x000fe20000100800 */
[C---:B------:R-:W-:Y:S02]  /*28f10*/  IADD3 R125, P6, PT, R7.reuse, R125, RZ ;  /* 0x0000007d077d7210 */ /* 0x040fe40007fde0ff */
[----:B---3--:R-:W-:Y:S01]  /*28f20*/  IADD3 R48, P5, PT, R7, R48, RZ ;  /* 0x0000003007307210 */ /* 0x008fe20007fbe0ff */
[----:B----4-:R0:W-:Y:S04]  /*28f30*/  STL [R1+0x194], R25 ;  /* 0x0001941901007387 */ /* 0x0101e80000100800 */
[----:B0-----:R-:W3:Y:S04]  /*28f40*/  LDL.LU R25, [R1+0x14d0] ;  /* 0x0014d00001197983 */ /* 0x001ee80000300800 */
[----:B------:R-:W4:Y:S04]  /*28f50*/  LDL.LU R13, [R1+0x14cc] ;  /* 0x0014cc00010d7983 */ /* 0x000f280000300800 */
[----:B------:R-:W3:Y:S04]  /*28f60*/  LDL.LU R60, [R1+0xb3c] ;  /* 0x000b3c00013c7983 */ /* 0x000ee80000300800 */
[----:B------:R-:W-:Y:S04]  /*28f70*/  STL [R1+0xb30], R71 ;  /* 0x000b304701007387 */ /* 0x000fe80000100800 */
[----:B------:R0:W-:Y:S04]  /*28f80*/  STL [R1+0x20], R24 ;  /* 0x0000201801007387 */ /* 0x0001e80000100800 */
[----:B0-----:R-:W4:Y:S04]  /*28f90*/  LDL.LU R24, [R1+0xb48] ;  /* 0x000b480001187983 */ /* 0x001f280000300800 */
[----:B------:R0:W-:Y:S04]  /*28fa0*/  STL [R1+0xb2c], R72 ;  /* 0x000b2c4801007387 */ /* 0x0001e80000100800 */
[----:B------:R-:W4:Y:S04]  /*28fb0*/  LDL.LU R11, [R1+0xb34] ;  /* 0x000b3400010b7983 */ /* 0x000f280000300800 */
[----:B------:R-:W-:Y:S04]  /*28fc0*/  STL [R1+0xb38], R125 ;  /* 0x000b387d01007387 */ /* 0x000fe80000100800 */
[----:B------:R-:W4:Y:S04]  /*28fd0*/  LDL.LU R71, [R1+0xb44] ;  /* 0x000b440001477983 */ /* 0x000f280000300800 */
[----:B------:R-:W-:Y:S04]  /*28fe0*/  STL [R1+0xb40], R48 ;  /* 0x000b403001007387 */ /* 0x000fe80000100800 */
[----:B0-----:R-:W4:Y:S04]  /*28ff0*/  LDL.LU R72, [R1+0xb50] ;  /* 0x000b500001487983 */ /* 0x001f280000300800 */
[----:B--2---:R0:W-:Y:S04]  /*29000*/  STL [R1+0x1c], R59 ;  /* 0x00001c3b01007387 */ /* 0x0041e80000100800 */
[----:B0-----:R-:W2:Y:S01]  /*29010*/  LDL.LU R59, [R1+0xb58] ;  /* 0x000b5800013b7983 */ /* 0x001ea20000300800 */
[----:B------:R-:W-:-:S02]  /*29020*/  ISETP.GT.AND P4, PT, R9, 0x32, PT ;  /* 0x000000320900780c */ /* 0x000fc40003f84270 */
[C---:B------:R-:W-:Y:S02]  /*29030*/  ISETP.GT.AND P2, PT, R9.reuse, 0x33, PT ;  /* 0x000000330900780c */ /* 0x040fe40003f44270 */
[----:B------:R-:W-:Y:S02]  /*29040*/  PRMT R155, RZ, 0x7610, R155 ;  /* 0x00007610ff9b7816 */ /* 0x000fe4000000009b */
[----:B------:R-:W-:Y:S02]  /*29050*/  ISETP.GT.AND P3, PT, R9, 0x34, PT ;  /* 0x000000340900780c */ /* 0x000fe40003f64270 */
[----:B------:R-:W-:-:S05]  /*29060*/  PRMT R154, RZ, 0x7610, R154 ;  /* 0x00007610ff9a7816 */ /* 0x000fca000000009a */
[----:B------:R-:W-:Y:S01]  /*29070*/  @P4 IMAD.MOV.U32 R10, RZ, RZ, R125 ;  /* 0x000000ffff0a4224 */ /* 0x000fe200078e007d */
[----:B------:R-:W-:Y:S01]  /*29080*/  PRMT R4, RZ, 0x7610, R4 ;  /* 0x00007610ff047816 */ /* 0x000fe20000000004 */
[C---:B---3--:R-:W-:Y:S01]  /*29090*/  IMAD.X R60, R8.reuse, 0x1, R60, P5 ;  /* 0x00000001083c7824 */ /* 0x048fe200028e063c */
[----:B----4-:R-:W-:Y:S01]  /*290a0*/  IADD3 R24, P5, PT, R7, R24, RZ ;  /* 0x0000001807187210 */ /* 0x010fe20007fbe0ff */
[----:B------:R-:W-:-:S05]  /*290b0*/  IMAD.X R11, R8, 0x1, R11, P6 ;  /* 0x00000001080b7824 */ /* 0x000fca00030e060b */
[----:B------:R0:W-:Y:S04]  /*290c0*/  STL [R1+0xb34], R11 ;  /* 0x000b340b01007387 */ /* 0x0001e80000100800 */
[----:B------:R1:W3:Y:S01]  /*290d0*/  @P4 LDG.E.U8 R155, desc[UR20][R10.64] ;  /* 0x000000140a9b4981 */ /* 0x0002e2000c1e1100 */
[----:B------:R-:W-:-:S03]  /*290e0*/  IMAD.X R71, R8, 0x1, R71, P5 ;  /* 0x0000000108477824 */ /* 0x000fc600028e0647 */
[----:B------:R4:W-:Y:S01]  /*290f0*/  STL [R1+0xb3c], R60 ;  /* 0x000b3c3c01007387 */ /* 0x0009e20000100800 */
[----:B-1----:R-:W-:Y:S02]  /*29100*/  @P2 IMAD.MOV.U32 R10, RZ, RZ, R48 ;  /* 0x000000ffff0a2224 */ /* 0x002fe400078e0030 */
[----:B0-----:R-:W-:Y:S01]  /*29110*/  @P2 IMAD.MOV.U32 R11, RZ, RZ, R60 ;  /* 0x000000ffff0b2224 */ /* 0x001fe200078e003c */
[----:B------:R-:W-:Y:S01]  /*29120*/  IADD3 R72, P6, PT, R7, R72, RZ ;  /* 0x0000004807487210 */ /* 0x000fe20007fde0ff */
[----:B----4-:R-:W4:Y:S04]  /*29130*/  LDL.LU R60, [R1+0xb54] ;  /* 0x000b5400013c7983 */ /* 0x010f280000300800 */
[----:B------:R-:W3:Y:S04]  /*29140*/  LDL.LU R48, [R1+0xb60] ;  /* 0x000b600001307983 */ /* 0x000ee80000300800 */
[----:B------:R0:W3:Y:S04]  /*29150*/  @P2 LDG.E.U8 R154, desc[UR20][R10.64] ;  /* 0x000000140a9a2981 */ /* 0x0000e8000c1e1100 */
[----:B------:R-:W-:Y:S04]  /*29160*/  STL [R1+0xb48], R24 ;  /* 0x000b481801007387 */ /* 0x000fe80000100800 */
[----:B------:R1:W-:Y:S01]  /*29170*/  STL [R1+0xb44], R71 ;  /* 0x000b444701007387 */ /* 0x0003e20000100800 */
[----:B0-----:R-:W-:-:S02]  /*29180*/  @P3 IMAD.MOV.U32 R10, RZ, RZ, R24 ;  /* 0x000000ffff0a3224 */ /* 0x001fc400078e0018 */
[----:B------:R-:W-:Y:S01]  /*29190*/  @P3 IMAD.MOV.U32 R11, RZ, RZ, R71 ;  /* 0x000000ffff0b3224 */ /* 0x000fe200078e0047 */
[----:B------:R-:W3:Y:S04]  /*291a0*/  LDL.LU R125, [R1+0xb5c] ;  /* 0x000b5c00017d7983 */ /* 0x000ee80000300800 */
[----:B------:R0:W-:Y:S04]  /*291b0*/  STL [R1+0xb50], R72 ;  /* 0x000b504801007387 */ /* 0x0001e80000100800 */
[----:B-1----:R-:W3:Y:S04]  /*291c0*/  LDL.LU R71, [R1+0xb68] ;  /* 0x000b680001477983 */ /* 0x002ee80000300800 */
[----:B------:R1:W3:Y:S02]  /*291d0*/  @P3 LDG.E.U8 R4, desc[UR20][R10.64] ;  /* 0x000000140a043981 */ /* 0x0002e4000c1e1100 */
[----:B-1----:R-:W-:Y:S01]  /*291e0*/  IMAD.MOV.U32 R11, RZ, RZ, R72 ;  /* 0x000000ffff0b7224 */ /* 0x002fe200078e0048 */
[----:B--2---:R-:W-:-:S05]  /*291f0*/  IADD3 R59, P5, PT, R7, R59, RZ ;  /* 0x0000003b073b7210 */ /* 0x004fca0007fbe0ff */
[----:B------:R-:W-:Y:S04]  /*29200*/  STL [R1+0xb58], R59 ;  /* 0x000b583b01007387 */ /* 0x000fe80000100800 */
[----:B------:R-:W2:Y:S04]  /*29210*/  LDL.LU R24, [R1+0xb70] ;  /* 0x000b700001187983 */ /* 0x000ea80000300800 */
[----:B0-----:R-:W2:Y:S04]  /*29220*/  LDL.LU R72, [R1+0x14c8] ;  /* 0x0014c80001487983 */ /* 0x001ea80000300800 */
[----:B------:R-:W2:Y:S01]  /*29230*/  LDL.LU R10, [R1+0xb4c] ;  /* 0x000b4c00010a7983 */ /* 0x000ea20000300800 */
[----:B------:R-:W-:-:S02]  /*29240*/  ISETP.GT.AND P4, PT, R9, 0x35, PT ;  /* 0x000000350900780c */ /* 0x000fc40003f84270 */
[C---:B------:R-:W-:Y:S02]  /*29250*/  ISETP.GT.AND P2, PT, R9.reuse, 0x36, PT ;  /* 0x000000360900780c */ /* 0x040fe40003f44270 */
[----:B------:R-:W-:Y:S02]  /*29260*/  PRMT R5, RZ, 0x7610, R5 ;  /* 0x00007610ff057816 */ /* 0x000fe40000000005 */
[----:B------:R-:W-:Y:S02]  /*29270*/  PRMT R36, RZ, 0x7610, R36 ;  /* 0x00007610ff247816 */ /* 0x000fe40000000024 */
[----:B------:R-:W-:Y:S02]  /*29280*/  ISETP.GT.AND P3, PT, R9, 0x37, PT ;  /* 0x000000370900780c */ /* 0x000fe40003f64270 */
[----:B------:R-:W-:Y:S01]  /*29290*/  PRMT R12, RZ, 0x7610, R12 ;  /* 0x00007610ff0c7816 */ /* 0x000fe2000000000c */
[----:B----4-:R-:W-:Y:S01]  /*292a0*/  IMAD.X R60, R8, 0x1, R60, P5 ;  /* 0x00000001083c7824 */ /* 0x010fe200028e063c */
[----:B---3--:R-:W-:-:S05]  /*292b0*/  IADD3 R48, P5, PT, R7, R48, RZ ;  /* 0x0000003007307210 */ /* 0x008fca0007fbe0ff */
[C---:B------:R-:W-:Y:S02]  /*292c0*/  IMAD.X R125, R8.reuse, 0x1, R125, P5 ;  /* 0x00000001087d7824 */ /* 0x040fe400028e067d */
[----:B--2---:R-:W-:-:S05]  /*292d0*/  IMAD.X R10, R8, 0x1, R10, P6 ;  /* 0x00000001080a7824 */ /* 0x004fca00030e060a */
[-C--:B------:R-:W-:Y:S01]  /*292e0*/  @P4 LOP3.LUT R11, R11, R10.reuse, RZ, 0x3c, !PT ;  /* 0x0000000a0b0b4212 */ /* 0x080fe200078e3cff */
[----:B------:R0:W-:Y:S03]  /*292f0*/  STL [R1+0xb4c], R10 ;  /* 0x000b4c0a01007387 */ /* 0x0001e60000100800 */
[----:B0-----:R-:W-:-:S04]  /*29300*/  @P4 LOP3.LUT R10, R11, R10, RZ, 0x3c, !PT ;  /* 0x0000000a0b0a4212 */ /* 0x001fc800078e3cff */
[----:B------:R-:W-:-:S05]  /*29310*/  @P4 LOP3.LUT R11, R11, R10, RZ, 0x3c, !PT ;  /* 0x0000000a0b0b4212 */ /* 0x000fca00078e3cff */
[----:B------:R0:W2:Y:S02]  /*29320*/  @P4 LDG.E.U8 R5, desc[UR20][R10.64] ;  /* 0x000000140a054981 */ /* 0x0000a4000c1e1100 */
[----:B0-----:R-:W-:Y:S02]  /*29330*/  IMAD.MOV.U32 R11, RZ, RZ, R60 ;  /* 0x000000ffff0b7224 */ /* 0x001fe400078e003c */
[----:B------:R-:W-:-:S05]  /*29340*/  @P2 IMAD.MOV.U32 R10, RZ, RZ, R59 ;  /* 0x000000ffff0a2224 */ /* 0x000fca00078e003b */
[----:B------:R0:W3:Y:S02]  /*29350*/  @P2 LDG.E.U8 R36, desc[UR20][R10.64] ;  /* 0x000000140a242981 */ /* 0x0000e4000c1e1100 */
[----:B0-----:R-:W-:Y:S02]  /*29360*/  @P3 IMAD.MOV.U32 R10, RZ, RZ, R48 ;  /* 0x000000ffff0a3224 */ /* 0x001fe400078e0030 */
[----:B------:R-:W-:-:S05]  /*29370*/  @P3 IMAD.MOV.U32 R11, RZ, RZ, R125 ;  /* 0x000000ffff0b3224 */ /* 0x000fca00078e007d */
[----:B------:R-:W4:Y:S04]  /*29380*/  @P3 LDG.E.U8 R12, desc[UR20][R10.64] ;  /* 0x000000140a0c3981 */ /* 0x000f28000c1e1100 */
[----:B------:R0:W-:Y:S01]  /*29390*/  STL [R1+0xb54], R60 ;  /* 0x000b543c01007387 */ /* 0x0001e20000100800 */
[----:B------:R-:W-:-:S03]  /*293a0*/  IADD3 R71, P6, PT, R7, R71, RZ ;  /* 0x0000004707477210 */ /* 0x000fc60007fde0ff */
[----:B0-----:R-:W2:Y:S04]  /*293b0*/  LDL.LU R60, [R1+0x14c4] ;  /* 0x0014c400013c7983 */ /* 0x001ea80000300800 */
[----:B------:R-:W2:Y:S04]  /*293c0*/  LDL.LU R59, [R1+0xb6c] ;  /* 0x000b6c00013b7983 */ /* 0x000ea80000300800 */
[----:B------:R-:W-:Y:S01]  /*293d0*/  STL [R1+0xb60], R48 ;  /* 0x000b603001007387 */ /* 0x000fe20000100800 */
[----:B------:R-:W-:-:S03]  /*293e0*/  IADD3 R24, P5, PT, R7, R24, RZ ;  /* 0x0000001807187210 */ /* 0x000fc60007fbe0ff */
[----:B---3--:R0:W-:Y:S04]  /*293f0*/  STL [R1+0x8], R36 ;  /* 0x0000082401007387 */ /* 0x0081e80000100800 */
[----:B0-----:R-:W3:Y:S04]  /*29400*/  LDL.LU R36, [R1+0xb78] ;  /* 0x000b780001247983 */ /* 0x001ee80000300800 */
[----:B------:R0:W-:Y:S04]  /*29410*/  STL [R1+0xb5c], R125 ;  /* 0x000b5c7d01007387 */ /* 0x0001e80000100800 */
[----:B------:R-:W3:Y:S04]  /*29420*/  LDL.LU R11, [R1+0xb64] ;  /* 0x000b6400010b7983 */ /* 0x000ee80000300800 */
[----:B------:R-:W-:Y:S04]  /*29430*/  STL [R1+0xb68], R71 ;  /* 0x000b684701007387 */ /* 0x000fe80000100800 */
[----:B------:R-:W3:Y:S04]  /*29440*/  LDL.LU R48, [R1+0xb74] ;  /* 0x000b740001307983 */ /* 0x000ee80000300800 */
[----:B------:R-:W-:Y:S04]  /*29450*/  STL [R1+0xb70], R24 ;  /* 0x000b701801007387 */ /* 0x000fe80000100800 */
[----:B0-----:R-:W3:Y:S04]  /*29460*/  LDL.LU R125, [R1+0xb80] ;  /* 0x000b8000017d7983 */ /* 0x001ee80000300800 */
[----:B----4-:R0:W-:Y:S04]  /*29470*/  STL [R1+0x190], R12 ;  /* 0x0001900c01007387 */ /* 0x0101e80000100800 */
[----:B0-----:R-:W4:Y:S01]  /*29480*/  LDL.LU R12, [R1+0xb88] ;  /* 0x000b8800010c7983 */ /* 0x001f220000300800 */
[----:B------:R-:W-:-:S02]  /*29490*/  ISETP.GT.AND P4, PT, R9, 0x38, PT ;  /* 0x000000380900780c */ /* 0x000fc40003f84270 */
[C---:B------:R-:W-:Y:S02]  /*294a0*/  ISETP.GT.AND P2, PT, R9.reuse, 0x39, PT ;  /* 0x000000390900780c */ /* 0x040fe40003f44270 */
[----:B------:R-:W-:Y:S02]  /*294b0*/  PRMT R159, RZ, 0x7610, R159 ;  /* 0x00007610ff9f7816 */ /* 0x000fe4000000009f */
[----:B------:R-:W-:Y:S01]  /*294c0*/  ISETP.GT.AND P3, PT, R9, 0x3a, PT ;  /* 0x0000003a0900780c */ /* 0x000fe20003f64270 */
[----:B--2---:R-:W-:Y:S01]  /*294d0*/  IMAD.X R59, R8, 0x1, R59, P5 ;  /* 0x00000001083b7824 */ /* 0x004fe200028e063b */
[----:B------:R-:W-:-:S05]  /*294e0*/  PRMT R156, RZ, 0x7610, R156 ;  /* 0x00007610ff9c7816 */ /* 0x000fca000000009c */
[----:B------:R-:W-:Y:S01]  /*294f0*/  @P4 IMAD.MOV.U32 R10, RZ, RZ, R71 ;  /* 0x000000ffff0a4224 */ /* 0x000fe200078e0047 */
[----:B------:R-:W-:Y:S02]  /*29500*/  PRMT R165, RZ, 0x7610, R165 ;  /* 0x00007610ffa57816 */ /* 0x000fe400000000a5 */
[----:B---3--:R-:W-:Y:S01]  /*29510*/  IADD3 R36, P5, PT, R7, R36, RZ ;  /* 0x0000002407247210 */ /* 0x008fe20007fbe0ff */
[----:B------:R-:W-:-:S05]  /*29520*/  IMAD.X R11, R8, 0x1, R11, P6 ;  /* 0x00000001080b7824 */ /* 0x000fca00030e060b */
[----:B------:R0:W-:Y:S04]  /*29530*/  STL [R1+0xb64], R11 ;  /* 0x000b640b01007387 */ /* 0x0001e80000100800 */
[----:B------:R1:W2:Y:S01]  /*29540*/  @P4 LDG.E.U8 R159, desc[UR20][R10.64] ;  /* 0x000000140a9f4981 */ /* 0x0002a2000c1e1100 */
[----:B------:R-:W-:-:S03]  /*29550*/  IMAD.X R48, R8, 0x1, R48, P5 ;  /* 0x0000000108307824 */ /* 0x000fc600028e0630 */
[----:B------:R-:W-:Y:S01]  /*29560*/  STL [R1+0xb6c], R59 ;  /* 0x000b6c3b01007387 */ /* 0x000fe20000100800 */
[----:B------:R-:W-:-:S03]  /*29570*/  IADD3 R125, P6, PT, R7, R125, RZ ;  /* 0x0000007d077d7210 */ /* 0x000fc60007fde0ff */
[----:B------:R-:W3:Y:S01]  /*29580*/  LDL.LU R71, [R1+0xb84] ;  /* 0x000b840001477983 */ /* 0x000ee20000300800 */
[----:B-1----:R-:W-:Y:S02]  /*29590*/  @P2 IMAD.MOV.U32 R10, RZ, RZ, R24 ;  /* 0x000000ffff0a2224 */ /* 0x002fe400078e0018 */
[----:B0-----:R-:W-:Y:S01]  /*295a0*/  @P2 IMAD.MOV.U32 R11, RZ, RZ, R59 ;  /* 0x000000ffff0b2224 */ /* 0x001fe200078e003b */
[----:B------:R-:W2:Y:S04]  /*295b0*/  LDL.LU R24, [R1+0xb90] ;  /* 0x000b900001187983 */ /* 0x000ea80000300800 */
[----:B------:R0:W-:Y:S04]  /*295c0*/  STL [R1+0xb78], R36 ;  /* 0x000b782401007387 */ /* 0x0001e80000100800 */
[----:B------:R1:W2:Y:S01]  /*295d0*/  @P2 LDG.E.U8 R156, desc[UR20][R10.64] ;  /* 0x000000140a9c2981 */ /* 0x0002a2000c1e1100 */
[----:B----4-:R-:W-:-:S03]  /*295e0*/  IADD3 R12, P5, PT, R7, R12, RZ ;  /* 0x0000000c070c7210 */ /* 0x010fc60007fbe0ff */
[----:B------:R4:W-:Y:S01]  /*295f0*/  STL [R1+0xb74], R48 ;  /* 0x000b743001007387 */ /* 0x0009e20000100800 */
[----:B-1----:R-:W-:Y:S02]  /*29600*/  @P3 IMAD.MOV.U32 R10, RZ, RZ, R36 ;  /* 0x000000ffff0a3224 */ /* 0x002fe400078e0024 */
[----:B------:R-:W-:Y:S01]  /*29610*/  @P3 IMAD.MOV.U32 R11, RZ, RZ, R48 ;  /* 0x000000ffff0b3224 */ /* 0x000fe200078e0030 */
[----:B0-----:R-:W2:Y:S04]  /*29620*/  LDL.LU R36, [R1+0xb8c] ;  /* 0x000b8c0001247983 */ /* 0x001ea80000300800 */
[----:B------:R0:W-:Y:S04]  /*29630*/  STL [R1+0xb80], R125 ;  /* 0x000b807d01007387 */ /* 0x0001e80000100800 */
[----:B----4-:R-:W4:Y:S04]  /*29640*/  LDL.LU R48, [R1+0xb98] ;  /* 0x000b980001307983 */ /* 0x010f280000300800 */
[----:B------:R-:W-:Y:S04]  /*29650*/  STL [R1+0xb88], R12 ;  /* 0x000b880c01007387 */ /* 0x000fe80000100800 */
[----:B------:R-:W4:Y:S04]  /*29660*/  LDL.LU R59, [R1+0xba0] ;  /* 0x000ba000013b7983 */ /* 0x000f280000300800 */
[----:B------:R1:W4:Y:S04]  /*29670*/  @P3 LDG.E.U8 R165, desc[UR20][R10.64] ;  /* 0x000000140aa53981 */ /* 0x000328000c1e1100 */
[----:B------:R-:W4:Y:S01]  /*29680*/  LDL.LU R11, [R1+0xb7c] ;  /* 0x000b7c00010b7983 */ /* 0x000f220000300800 */
[----:B------:R-:W-:-:S02]  /*29690*/  ISETP.GT.AND P4, PT, R9, 0x3b, PT ;  /* 0x0000003b0900780c */ /* 0x000fc40003f84270 */
[C---:B------:R-:W-:Y:S02]  /*296a0*/  ISETP.GT.AND P2, PT, R9.reuse, 0x3c, PT ;  /* 0x0000003c0900780c */ /* 0x040fe40003f44270 */
[----:B------:R-:W-:Y:S02]  /*296b0*/  PRMT R164, RZ, 0x7610, R164 ;  /* 0x00007610ffa47816 */ /* 0x000fe400000000a4 */
[----:B------:R-:W-:Y:S02]  /*296c0*/  ISETP.GT.AND P3, PT, R9, 0x3d, PT ;  /* 0x0000003d0900780c */ /* 0x000fe40003f64270 */
[----:B------:R-:W-:-:S05]  /*296d0*/  PRMT R163, RZ, 0x7610, R163 ;  /* 0x00007610ffa37816 */ /* 0x000fca00000000a3 */
[----:B-1----:R-:W-:Y:S01]  /*296e0*/  @P4 IMAD.MOV.U32 R10, RZ, RZ, R125 ;  /* 0x000000ffff0a4224 */ /* 0x002fe200078e007d */
[----:B------:R-:W-:Y:S01]  /*296f0*/  PRMT R162, RZ, 0x7610, R162 ;  /* 0x00007610ffa27816 */ /* 0x000fe200000000a2 */
[----:B---3--:R-:W-:Y:S01]  /*29700*/  IMAD.X R71, R8, 0x1, R71, P5 ;  /* 0x0000000108477824 */ /* 0x008fe200028e0647 */
[----:B--2---:R-:W-:-:S05]  /*29710*/  IADD3 R24, P5, PT, R7, R24, RZ ;  /* 0x0000001807187210 */ /* 0x004fca0007fbe0ff */
[C---:B------:R-:W-:Y:S01]  /*29720*/  IMAD.X R36, R8.reuse, 0x1, R36, P5 ;  /* 0x0000000108247824 */ /* 0x040fe200028e0624 */
[----:B----4-:R-:W-:Y:S01]  /*29730*/  IADD3 R59, P5, PT, R7, R59, RZ ;  /* 0x0000003b073b7210 */ /* 0x010fe20007fbe0ff */
[----:B------:R-:W-:-:S05]  /*29740*/  IMAD.X R11, R8, 0x1, R11, P6 ;  /* 0x00000001080b7824 */ /* 0x000fca00030e060b */
[----:B------:R1:W-:Y:S04]  /*29750*/  STL [R1+0xb7c], R11 ;  /* 0x000b7c0b01007387 */ /* 0x0003e80000100800 */
[----:B------:R2:W3:Y:S01]  /*29760*/  @P4 LDG.E.U8 R164, desc[UR20][R10.64] ;  /* 0x000000140aa44981 */ /* 0x0004e2000c1e1100 */
[----:B------:R-:W-:-:S03]  /*29770*/  IADD3 R48, P6, PT, R7, R48, RZ ;  /* 0x0000003007307210 */ /* 0x000fc60007fde0ff */
[----:B------:R-:W-:Y:S04]  /*29780*/  STL [R1+0xb84], R71 ;  /* 0x000b844701007387 */ /* 0x000fe80000100800 */
[----:B0-----:R-:W4:Y:S01]  /*29790*/  LDL.LU R125, [R1+0xb9c] ;  /* 0x000b9c00017d7983 */ /* 0x001f220000300800 */
[----:B--2---:R-:W-:Y:S02]  /*297a0*/  @P2 IMAD.MOV.U32 R10, RZ, RZ, R12 ;  /* 0x000000ffff0a2224 */ /* 0x004fe400078e000c */
[----:B-1----:R-:W-:Y:S01]  /*297b0*/  @P2 IMAD.MOV.U32 R11, RZ, RZ, R71 ;  /* 0x000000ffff0b2224 */ /* 0x002fe200078e0047 */
[----:B------:R-:W2:Y:S04]  /*297c0*/  LDL.LU R12, [R1+0xba8] ;  /* 0x000ba800010c7983 */ /* 0x000ea80000300800 */
[----:B------:R0:W2:Y:S04]  /*297d0*/  @P2 LDG.E.U8 R163, desc[UR20][R10.64] ;  /* 0x000000140aa32981 */ /* 0x0000a8000c1e1100 */
[----:B------:R1:W-:Y:S04]  /*297e0*/  STL [R1+0xb90], R24 ;  /* 0x000b901801007387 */ /* 0x0003e80000100800 */
[----:B------:R1:W-:Y:S01]  /*297f0*/  STL [R1+0xb8c], R36 ;  /* 0x000b8c2401007387 */ /* 0x0003e20000100800 */
[----:B0-----:R-:W-:-:S02]  /*29800*/  @P3 IMAD.MOV.U32 R10, RZ, RZ, R24 ;  /* 0x000000ffff0a3224 */ /* 0x001fc400078e0018 */
[----:B------:R-:W-:Y:S01]  /*29810*/  @P3 IMAD.MOV.U32 R11, RZ, RZ, R36 ;  /* 0x000000ffff0b3224 */ /* 0x000fe200078e0024 */
[----:B-1----:R-:W2:Y:S04]  /*29820*/  LDL.LU R24, [R1+0xba4] ;  /* 0x000ba40001187983 */ /* 0x002ea80000300800 */
[----:B------:R0:W-:Y:S04]  /*29830*/  STL [R1+0xb98], R48 ;  /* 0x000b983001007387 */ /* 0x0001e80000100800 */
[----:B------:R-:W2:Y:S04]  /*29840*/  LDL.LU R36, [R1+0xbb0] ;  /* 0x000bb00001247983 */ /* 0x000ea80000300800 */
[----:B------:R-:W-:Y:S04]  /*29850*/  STL [R1+0xba0], R59 ;  /* 0x000ba03b01007387 */ /* 0x000fe80000100800 */
[----:B------:R1:W2:Y:S04]  /*29860*/  @P3 LDG.E.U8 R162, desc[UR20][R10.64] ;  /* 0x000000140aa23981 */ /* 0x0002a8000c1e1100 */
[----:B------:R-:W2:Y:S01]  /*29870*/  LDL.LU R71, [R1+0xbb8] ;  /* 0x000bb80001477983 */ /* 0x000ea20000300800 */
[----:B-1----:R-:W-:-:S03]  /*29880*/  IMAD.MOV.U32 R11, RZ, RZ, R48 ;  /* 0x000000ffff0b7224 */ /* 0x002fc600078e0030 */
[----:B0-----:R-:W2:Y:S04]  /*29890*/  LDL.LU R48, [R1+0x14c0] ;  /* 0x0014c00001307983 */ /* 0x001ea80000300800 */
[----:B------:R-:W2:Y:S01]  /*298a0*/  LDL.LU R10, [R1+0xb94] ;  /* 0x000b9400010a7983 */ /* 0x000ea20000300800 */
[C---:B------:R-:W-:Y:S02]  /*298b0*/  ISETP.GT.AND P4, PT, R9.reuse, 0x3e, PT ;  /* 0x0000003e0900780c */ /* 0x040fe40003f84270 */
[----:B------:R-:W-:Y:S02]  /*298c0*/  ISETP.GT.AND P2, PT, R9, 0x3f, PT ;  /* 0x0000003f0900780c */ /* 0x000fe40003f44270 */
[----:B------:R-:W-:Y:S02]  /*298d0*/  PRMT R161, RZ, 0x7610, R161 ;  /* 0x00007610ffa17816 */ /* 0x000fe400000000a1 */
[----:B------:R-:W-:Y:S01]  /*298e0*/  PRMT R35, RZ, 0x7610, R35 ;  /* 0x00007610ff237816 */ /* 0x000fe20000000023 */
[----:B----4-:R-:W-:-:S02]  /*298f0*/  IMAD.X R125, R8, 0x1, R125, P5 ;  /* 0x00000001087d7824 */ /* 0x010fc400028e067d */
[----:B--2---:R-:W-:-:S05]  /*29900*/  IMAD.X R10, R8, 0x1, R10, P6 ;  /* 0x00000001080a7824 */ /* 0x004fca00030e060a */
[-C--:B------:R-:W-:Y:S01]  /*29910*/  @P4 LOP3.LUT R11, R11, R10.reuse, RZ, 0x3c, !PT ;  /* 0x0000000a0b0b4212 */ /* 0x080fe200078e3cff */
[----:B------:R0:W-:Y:S03]  /*29920*/  STL [R1+0xb94], R10 ;  /* 0x000b940a01007387 */ /* 0x0001e60000100800 */
[----:B0-----:R-:W-:-:S04]  /*29930*/  @P4 LOP3.LUT R10, R11, R10, RZ, 0x3c, !PT ;  /* 0x0000000a0b0a4212 */ /* 0x001fc800078e3cff */
[----:B------:R-:W-:-:S05]  /*29940*/  @P4 LOP3.LUT R11, R11, R10, RZ, 0x3c, !PT ;  /* 0x0000000a0b0b4212 */ /* 0x000fca00078e3cff */
[----:B------:R0:W2:Y:S02]  /*29950*/  @P4 LDG.E.U8 R161, desc[UR20][R10.64] ;  /* 0x000000140aa14981 */ /* 0x0000a4000c1e1100 */
[----:B0-----:R-:W-:Y:S02]  /*29960*/  @P2 IMAD.MOV.U32 R10, RZ, RZ, R59 ;  /* 0x000000ffff0a2224 */ /* 0x001fe400078e003b */
[----:B------:R-:W-:-:S05]  /*29970*/  @P2 IMAD.MOV.U32 R11, RZ, RZ, R125 ;  /* 0x000000ffff0b2224 */ /* 0x000fca00078e007d */
[----:B------:R0:W4:Y:S01]  /*29980*/  @P2 LDG.E.U8 R35, desc[UR20][R10.64] ;  /* 0x000000140a232981 */ /* 0x000122000c1e1100 */
[----:B------:R-:W-:Y:S02]  /*29990*/  ISETP.GT.AND P3, PT, R9, 0x40, PT ;  /* 0x000000400900780c */ /* 0x000fe40003f64270 */
[C---:B------:R-:W-:Y:S01]  /*299a0*/  IADD3 R12, P5, PT, R7.reuse, R12, RZ ;  /* 0x0000000c070c7210 */ /* 0x040fe20007fbe0ff */
[----:B------:R1:W-:Y:S01]  /*299b0*/  STL [R1+0xb9c], R125 ;  /* 0x000b9c7d01007387 */ /* 0x0003e20000100800 */
[----:B------:R-:W-:-:S03]  /*299c0*/  IADD3 R36, P6, PT, R7, R36, RZ ;  /* 0x0000002407247210 */ /* 0x000fc60007fde0ff */
[----:B------:R-:W-:Y:S01]  /*299d0*/  IMAD.X R24, R8, 0x1, R24, P5 ;  /* 0x0000000108187824 */ /* 0x000fe200028e0618 */
[----:B------:R-:W-:Y:S02]  /*299e0*/  PRMT R160, RZ, 0x7610, R160 ;  /* 0x00007610ffa07816 */ /* 0x000fe400000000a0 */
[----:B------:R-:W-:Y:S01]  /*299f0*/  IADD3 R71, P5, PT, R7, R71, RZ ;  /* 0x0000004707477210 */ /* 0x000fe20007fbe0ff */
[----:B-1----:R-:W2:Y:S02]  /*29a00*/  LDL.LU R125, [R1+0xbb4] ;  /* 0x000bb400017d7983 */ /* 0x002ea40000300800 */
[----:B0-----:R-:W-:Y:S02]  /*29a10*/  @P3 IMAD.MOV.U32 R10, RZ, RZ, R12 ;  /* 0x000000ffff0a3224 */ /* 0x001fe400078e000c */
[----:B------:R-:W-:Y:S01]  /*29a20*/  STL [R1+0xba8], R12 ;  /* 0x000ba80c01007387 */ /* 0x000fe20000100800 */
[----:B------:R-:W-:-:S05]  /*29a30*/  @P3 IMAD.MOV.U32 R11, RZ, RZ, R24 ;  /* 0x000000ffff0b3224 */ /* 0x000fca00078e0018 */
[----:B------:R0:W2:Y:S02]  /*29a40*/  @P3 LDG.E.U8 R160, desc[UR20][R10.64] ;  /* 0x000000140aa03981 */ /* 0x0000a4000c1e1100 */
[----:B0-----:R-:W-:Y:S02]  /*29a50*/  IMAD.MOV.U32 R11, RZ, RZ, R36 ;  /* 0x000000ffff0b7224 */ /* 0x001fe400078e0024 */
[----:B----4-:R0:W-:Y:S04]  /*29a60*/  STL [R1+0x18c], R35 ;  /* 0x00018c2301007387 */ /* 0x0101e80000100800 */
[----:B0-----:R-:W4:Y:S04]  /*29a70*/  LDL.LU R35, [R1+0xbc0] ;  /* 0x000bc00001237983 */ /* 0x001f280000300800 */
[----:B------:R0:W-:Y:S04]  /*29a80*/  STL [R1+0xba4], R24 ;  /* 0x000ba41801007387 */ /* 0x0001e80000100800 */
[----:B------:R-:W3:Y:S04]  /*29a90*/  LDL.LU R59, [R1+0xbbc] ;  /* 0x000bbc00013b7983 */ /* 0x000ee80000300800 */
[----:B------:R1:W-:Y:S04]  /*29aa0*/  STL [R1+0xbb0], R36 ;  /* 0x000bb02401007387 */ /* 0x0003e80000100800 */
[----:B0-----:R-:W3:Y:S04]  /*29ab0*/  LDL.LU R24, [R1+0xbc8] ;  /* 0x000bc80001187983 */ /* 0x001ee80000300800 */
[----:B------:R-:W-:Y:S04]  /*29ac0*/  STL [R1+0xbb8], R71 ;  /* 0x000bb84701007387 */ /* 0x000fe80000100800 */
[----:B------:R-:W3:Y:S04]  /*29ad0*/  LDL.LU R12, [R1+0xbd0] ;  /* 0x000bd000010c7983 */ /* 0x000ee80000300800 */
[----:B-1----:R-:W3:Y:S04]  /*29ae0*/  LDL.LU R36, [R1+0x14bc] ;  /* 0x0014bc0001247983 */ /* 0x002ee80000300800 */
[----:B------:R-:W3:Y:S01]  /*29af0*/  LDL.LU R10, [R1+0xbac] ;  /* 0x000bac00010a7983 */ /* 0x000ee20000300800 */
[----:B------:R-:W-:-:S02]  /*29b00*/  ISETP.GT.AND P4, PT, R9, 0x41, PT ;  /* 0x000000410900780c */ /* 0x000fc40003f84270 */
[C---:B------:R-:W-:Y:S02]  /*29b10*/  ISETP.GT.AND P2, PT, R9.reuse, 0x42, PT ;  /* 0x000000420900780c */ /* 0x040fe40003f44270 */
[----:B------:R-:W-:Y:S02]  /*29b20*/  PRMT R158, RZ, 0x7610, R158 ;  /* 0x00007610ff9e7816 */ /* 0x000fe4000000009e */
[----:B------:R-:W-:Y:S01]  /*29b30*/  ISETP.GT.AND P3, PT, R9, 0x43, PT ;  /* 0x000000430900780c */ /* 0x000fe20003f64270 */
[----:B--2---:R-:W-:Y:S01]  /*29b40*/  IMAD.X R125, R8, 0x1, R125, P5 ;  /* 0x00000001087d7824 */ /* 0x004fe200028e067d */
[----:B------:R-:W-:Y:S02]  /*29b50*/  PRMT R157, RZ, 0x7610, R157 ;  /* 0x00007610ff9d7816 */ /* 0x000fe4000000009d */
[----:B------:R-:W-:Y:S02]  /*29b60*/  PRMT R153, RZ, 0x7610, R153 ;  /* 0x00007610ff997816 */ /* 0x000fe40000000099 */
[----:B----4-:R-:W-:-:S05]  /*29b70*/  IADD3 R35, P5, PT, R7, R35, RZ ;  /* 0x0000002307237210 */ /* 0x010fca0007fbe0ff */
[C---:B---3--:R-:W-:Y:S02]  /*29b80*/  IMAD.X R59, R8.reuse, 0x1, R59, P5 ;  /* 0x00000001083b7824 */ /* 0x048fe400028e063b */
[----:B------:R-:W-:-:S05]  /*29b90*/  IMAD.X R10, R8, 0x1, R10, P6 ;  /* 0x00000001080a7824 */ /* 0x000fca00030e060a */
[-C--:B------:R-:W-:Y:S01]  /*29ba0*/  @P4 LOP3.LUT R11, R11, R10.reuse, RZ, 0x3c, !PT ;  /* 0x0000000a0b0b4212 */ /* 0x080fe200078e3cff */
[----:B------:R0:W-:Y:S03]  /*29bb0*/  STL [R1+0xbac], R10 ;  /* 0x000bac0a01007387 */ /* 0x0001e60000100800 */
[----:B0-----:R-:W-:-:S04]  /*29bc0*/  @P4 LOP3.LUT R10, R11, R10, RZ, 0x3c, !PT ;  /* 0x0000000a0b0a4212 */ /* 0x001fc800078e3cff */
[----:B------:R-:W-:-:S05]  /*29bd0*/  @P4 LOP3.LUT R11, R11, R10, RZ, 0x3c, !PT ;  /* 0x0000000a0b0b4212 */ /* 0x000fca00078e3cff */
[----:B------:R0:W2:Y:S01]  /*29be0*/  @P4 LDG.E.U8 R158, desc[UR20][R10.64] ;  /* 0x000000140a9e4981 */ /* 0x0000a2000c1e1100 */
[----:B------:R-:W-:-:S03]  /*29bf0*/  IADD3 R24, P6, PT, R7, R24, RZ ;  /* 0x0000001807187210 */ /* 0x000fc60007fde0ff */
[----:B------:R1:W-:Y:S01]  /*29c00*/  STL [R1+0xbb4], R125 ;  /* 0x000bb47d01007387 */ /* 0x0003e20000100800 */
[----:B0-----:R-:W-:Y:S02]  /*29c10*/  @P2 IMAD.MOV.U32 R10, RZ, RZ, R71 ;  /* 0x000000ffff0a2224 */ /* 0x001fe400078e0047 */
[----:B------:R-:W-:Y:S01]  /*29c20*/  @P2 IMAD.MOV.U32 R11, RZ, RZ, R125 ;  /* 0x000000ffff0b2224 */ /* 0x000fe200078e007d */
[----:B------:R-:W3:Y:S01]  /*29c30*/  LDL.LU R71, [R1+0xbcc] ;  /* 0x000bcc0001477983 */ /* 0x000ee20000300800 */
[----:B------:R-:W-:-:S03]  /*29c40*/  IADD3 R12, P5, PT, R7, R12, RZ ;  /* 0x0000000c070c7210 */ /* 0x000fc60007fbe0ff */
[----:B------:R0:W4:Y:S04]  /*29c50*/  @P2 LDG.E.U8 R157, desc[UR20][R10.64] ;  /* 0x000000140a9d2981 */ /* 0x000128000c1e1100 */
[----:B-1----:R-:W2:Y:S04]  /*29c60*/  LDL.LU R125, [R1+0xbd8] ;  /* 0x000bd800017d7983 */ /* 0x002ea80000300800 */
[----:B------:R-:W-:Y:S01]  /*29c70*/  STL [R1+0xbc0], R35 ;  /* 0x000bc02301007387 */ /* 0x000fe20000100800 */
[----:B0-----:R-:W-:Y:S02]  /*29c80*/  @P3 IMAD.MOV.U32 R10, RZ, RZ, R35 ;  /* 0x000000ffff0a3224 */ /* 0x001fe400078e0023 */
[----:B------:R-:W-:Y:S01]  /*29c90*/  @P3 IMAD.MOV.U32 R11, RZ, RZ, R59 ;  /* 0x000000ffff0b3224 */ /* 0x000fe200078e003b */
[----:B------:R0:W-:Y:S04]  /*29ca0*/  STL [R1+0xbbc], R59 ;  /* 0x000bbc3b01007387 */ /* 0x0001e80000100800 */
[----:B------:R1:W4:Y:S04]  /*29cb0*/  @P3 LDG.E.U8 R153, desc[UR20][R10.64] ;  /* 0x000000140a993981 */ /* 0x000328000c1e1100 */
[----:B0-----:R-:W4:Y:S04]  /*29cc0*/  LDL.LU R59, [R1+0xbe0] ;  /* 0x000be000013b7983 */ /* 0x001f280000300800 */
[----:B------:R0:W-:Y:S01]  /*29cd0*/  STL [R1+0xbc8], R24 ;  /* 0x000bc81801007387 */ /* 0x0001e20000100800 */
[----:B-1----:R-:W-:-:S03]  /*29ce0*/  IMAD.MOV.U32 R11, RZ, RZ, R24 ;  /* 0x000000ffff0b7224 */ /* 0x002fc600078e0018 */
[----:B------:R-:W4:Y:S04]  /*29cf0*/  LDL.LU R35, [R1+0xbe8] ;  /* 0x000be80001237983 */ /* 0x000f280000300800 */
[----:B------:R-:W-:Y:S04]  /*29d00*/  STL [R1+0xbd0], R12 ;  /* 0x000bd00c01007387 */ /* 0x000fe80000100800 */
[----:B0-----:R-:W4:Y:S04]  /*29d10*/  LDL.LU R24, [R1+0x14b8] ;  /* 0x0014b80001187983 */ /* 0x001f280000300800 */
[----:B------:R-:W4:Y:S01]  /*29d20*/  LDL.LU R10, [R1+0xbc4] ;  /* 0x000bc400010a7983 */ /* 0x000f220000300800 */
[----:B------:R-:W-:-:S02]  /*29d30*/  ISETP.GT.AND P4, PT, R9, 0x44, PT ;  /* 0x000000440900780c */ /* 0x000fc40003f84270 */
[----:B------:R-:W-:Y:S02]  /*29d40*/  ISETP.GT.AND P2, PT, R9, 0x45, PT ;  /* 0x000000450900780c */ /* 0x000fe40003f44270 */
[----:B------:R-:W-:Y:S02]  /*29d50*/  PRMT R152, RZ, 0x7610, R152 ;  /* 0x00007610ff987816 */ /* 0x000fe40000000098 */
[----:B------:R-:W-:Y:S01]  /*29d60*/  PRMT R150, RZ, 0x7610, R150 ;  /* 0x00007610ff967816 */ /* 0x000fe20000000096 */
[C---:B---3--:R-:W-:Y:S01]  /*29d70*/  IMAD.X R71, R8.reuse, 0x1, R71, P5 ;  /* 0x0000000108477824 */ /* 0x048fe200028e0647 */
[----:B--2---:R-:W-:Y:S01]  /*29d80*/  IADD3 R125, P5, PT, R7, R125, RZ ;  /* 0x0000007d077d7210 */ /* 0x004fe20007fbe0ff */
[----:B----4-:R-:W-:-:S05]  /*29d90*/  IMAD.X R10, R8, 0x1, R10, P6 ;  /* 0x00000001080a7824 */ /* 0x010fca00030e060a */
[-C--:B------:R-:W-:Y:S01]  /*29da0*/  @P4 LOP3.LUT R11, R11, R10.reuse, RZ, 0x3c, !PT ;  /* 0x0000000a0b0b4212 */ /* 0x080fe200078e3cff */
[----:B------:R0:W-:Y:S03]  /*29db0*/  STL [R1+0xbc4], R10 ;  /* 0x000bc40a01007387 */ /* 0x0001e60000100800 */
[----:B0-----:R-:W-:-:S04]  /*29dc0*/  @P4 LOP3.LUT R10, R11, R10, RZ, 0x3c, !PT ;  /* 0x0000000a0b0a4212 */ /* 0x001fc800078e3cff */
[----:B------:R-:W-:Y:S01]  /*29dd0*/  @P4 LOP3.LUT R11, R11, R10, RZ, 0x3c, !PT ;  /* 0x0000000a0b0b4212 */ /* 0x000fe200078e3cff */
[----:B------:R0:W-:Y:S04]  /*29de0*/  STL [R1+0xbcc], R71 ;  /* 0x000bcc4701007387 */ /* 0x0001e80000100800 */
[----:B------:R1:W2:Y:S02]  /*29df0*/  @P4 LDG.E.U8 R152, desc[UR20][R10.64] ;  /* 0x000000140a984981 */ /* 0x0002a4000c1e1100 */
[----:B-1----:R-:W-:Y:S02]  /*29e00*/  @P2 IMAD.MOV.U32 R10, RZ, RZ, R12 ;  /* 0x000000ffff0a2224 */ /* 0x002fe400078e000c */
[----:B------:R-:W-:Y:S02]  /*29e10*/  @P2 IMAD.MOV.U32 R11, RZ, RZ, R71 ;  /* 0x000000ffff0b2224 */ /* 0x000fe400078e0047 */
[----:B0-----:R-:W3:Y:S04]  /*29e20*/  LDL.LU R71, [R1+0xbe4] ;  /* 0x000be40001477983 */ /* 0x001ee80000300800 */
[----:B------:R-:W4:Y:S04]  /*29e30*/  LDL.LU R12, [R1+0xbf0] ;  /* 0x000bf000010c7983 */ /* 0x000f280000300800 */
[----:B------:R-:W-:Y:S04]  /*29e40*/  STL [R1+0xbd8], R125 ;  /* 0x000bd87d01007387 */ /* 0x000fe80000100800 */
[----:B------:R0:W2:Y:S04]  /*29e50*/  @P2 LDG.E.U8 R150, desc[UR20][R10.64] ;  /* 0x000000140a962981 */ /* 0x0000a8000c1e1100 */
[----:B------:R-:W2:Y:S01]  /*29e60*/  LDL.LU R11, [R1+0xbd4] ;  /* 0x000bd400010b7983 */ /* 0x000ea20000300800 */
[----:B------:R-:W-:-:S02]  /*29e70*/  ISETP.GT.AND P3, PT, R9, 0x46, PT ;  /* 0x000000460900780c */ /* 0x000fc40003f64270 */
[----:B------:R-:W-:Y:S02]  /*29e80*/  PRMT R70, RZ, 0x7610, R70 ;  /* 0x00007610ff467816 */ /* 0x000fe40000000046 */
[----:B------:R-:W-:-:S09]  /*29e90*/  IADD3 R59, P6, PT, R7, R59, RZ ;  /* 0x0000003b073b7210 */ /* 0x000fd20007fde0ff */
[----:B0-----:R-:W-:Y:S02]  /*29ea0*/  @P3 IMAD.MOV.U32 R10, RZ, RZ, R125 ;  /* 0x000000ffff0a3224 */ /* 0x001fe400078e007d */
[----:B--2---:R-:W-:-:S05]  /*29eb0*/  IMAD.X R11, R8, 0x1, R11, P5 ;  /* 0x00000001080b7824 */ /* 0x004fca00028e060b */
[----:B------:R0:W-:Y:S04]  /*29ec0*/  STL [R1+0xbd4], R11 ;  /* 0x000bd40b01007387 */ /* 0x0001e80000100800 */
[----:B------:R0:W2:Y:S04]  /*29ed0*/  @P3 LDG.E.U8 R70, desc[UR20][R10.64] ;  /* 0x000000140a463981 */ /* 0x0000a8000c1e1100 */
[----:B------:R-:W-:Y:S04]  /*29ee0*/  STL [R1+0xbe0], R59 ;  /* 0x000be03b01007387 */ /* 0x000fe80000100800 */
[----:B------:R-:W3:Y:S01]  /*29ef0*/  LDL.LU R10, [R1+0xbdc] ;  /* 0x000bdc00010a7983 */ /* 0x000ee20000300800 */
[----:B------:R-:W-:Y:S01]  /*29f00*/  ISETP.GT.AND P4, PT, R9, 0x47, PT ;  /* 0x000000470900780c */ /* 0x000fe20003f84270 */
[----:B0-----:R-:W-:Y:S01]  /*29f10*/  IMAD.MOV.U32 R11, RZ, RZ, R59 ;  /* 0x000000ffff0b7224 */ /* 0x001fe200078e003b */
[----:B------:R-:W-:-:S02]  /*29f20*/  IADD3 R35, P5, PT, R7, R35, RZ ;  /* 0x0000002307237210 */ /* 0x000fc40007fbe0ff */
[----:B------:R-:W-:Y:S01]  /*29f30*/  PRMT R87, RZ, 0x7610, R87 ;  /* 0x00007610ff577816 */ /* 0x000fe20000000057 */
[----:B--2---:R0:W-:Y:S01]  /*29f40*/  STL [R1+0x188], R70 ;  /* 0x0001884601007387 */ /* 0x0041e20000100800 */
[----:B---3--:R-:W-:-:S03]  /*29f50*/  IMAD.X R10, R8, 0x1, R10, P6 ;  /* 0x00000001080a7824 */ /* 0x008fc600030e060a */
[----:B0-----:R-:W2:Y:S04]  /*29f60*/  LDL.LU R70, [R1+0xbec] ;  /* 0x000bec0001467983 */ /* 0x001ea80000300800 */
[----:B------:R-:W-:Y:S01]  /*29f70*/  STL [R1+0xbe8], R35 ;  /* 0x000be82301007387 */ /* 0x000fe20000100800 */
[----:B------:R-:W-:-:S03]  /*29f80*/  @P4 LOP3.LUT R11, R11, R10, RZ, 0x3c, !PT ;  /* 0x0000000a0b0b4212 */ /* 0x000fc600078e3cff */
[----:B------:R-:W3:Y:S04]  /*29f90*/  LDL.LU R125, [R1+0xbf8] ;  /* 0x000bf800017d7983 */ /* 0x000ee80000300800 */
[----:B------:R-:W3:Y:S04]  /*29fa0*/  LDL.LU R59, [R1+0xc00] ;  /* 0x000c0000013b7983 */ /* 0x000ee80000300800 */
[----:B------:R0:W-:Y:S02]  /*29fb0*/  STL [R1+0xbdc], R10 ;  /* 0x000bdc0a01007387 */ /* 0x0001e40000100800 */
[----:B0-----:R-:W-:-:S04]  /*29fc0*/  @P4 LOP3.LUT R10, R11, R10, RZ, 0x3c, !PT ;  /* 0x0000000a0b0a4212 */ /* 0x001fc800078e3cff */
[----:B------:R-:W-:-:S05]  /*29fd0*/  @P4 LOP3.LUT R11, R11, R10, RZ, 0x3c, !PT ;  /* 0x0000000a0b0b4212 */ /* 0x000fca00078e3cff */
[----:B------:R0:W3:Y:S01]  /*29fe0*/  @P4 LDG.E.U8 R87, desc[UR20][R10.64] ;  /* 0x000000140a574981 */ /* 0x0000e2000c1e1100 */
[C---:B------:R-:W-:Y:S01]  /*29ff0*/  ISETP.GT.AND P2, PT, R9.reuse, 0x48, PT ;  /* 0x000000480900780c */ /* 0x040fe20003f44270 */
[----:B------:R-:W-:Y:S01]  /*2a000*/  IMAD.X R71, R8, 0x1, R71, P5 ;  /* 0x0000000108477824 */ /* 0x000fe200028e0647 */
[----:B------:R-:W-:Y:S02]  /*2a010*/  ISETP.GT.AND P3, PT, R9, 0x49, PT ;  /* 0x000000490900780c */ /* 0x000fe40003f64270 */
[----:B----4-:R-:W-:Y:S02]  /*2a020*/  IADD3 R12, P5, PT, R7, R12, RZ ;  /* 0x0000000c070c7210 */ /* 0x010fe40007fbe0ff */
[----:B------:R-:W-:Y:S01]  /*2a030*/  PRMT R148, RZ, 0x7610, R148 ;  /* 0x00007610ff947816 */ /* 0x000fe20000000094 */
[----:B------:R1:W-:Y:S01]  /*2a040*/  STL [R1+0xbe4], R71 ;  /* 0x000be44701007387 */ /* 0x0003e20000100800 */
[----:B------:R-:W-:-:S05]  /*2a050*/  PRMT R146, RZ, 0x7610, R146 ;  /* 0x00007610ff927816 */ /* 0x000fca0000000092 */
[----:B0-----:R-:W-:Y:S02]  /*2a060*/  @P2 IMAD.MOV.U32 R10, RZ, RZ, R35 ;  /* 0x000000ffff0a2224 */ /* 0x001fe400078e0023 */
[----:B------:R-:W-:Y:S02]  /*2a070*/  @P2 IMAD.MOV.U32 R11, RZ, RZ, R71 ;  /* 0x000000ffff0b2224 */ /* 0x000fe400078e0047 */
[----:B-1----:R-:W4:Y:S04]  /*2a080*/  LDL.LU R71, [R1+0xbfc] ;  /* 0x000bfc0001477983 */ /* 0x002f280000300800 */
[----:B------:R-:W4:Y:S04]  /*2a090*/  LDL.LU R35, [R1+0xc08] ;  /* 0x000c080001237983 */ /* 0x000f280000300800 */
[----:B------:R-:W-:Y:S04]  /*2a0a0*/  STL [R1+0xbf0], R12 ;  /* 0x000bf00c01007387 */ /* 0x000fe80000100800 */
[----:B------:R0:W4:Y:S02]  /*2a0b0*/  @P2 LDG.E.U8 R148, desc[UR20][R10.64] ;  /* 0x000000140a942981 */ /* 0x000124000c1e1100 */
[----:B0-----:R-:W-:-:S02]  /*2a0c0*/  @P3 IMAD.MOV.U32 R10, RZ, RZ, R12 ;  /* 0x000000ffff0a3224 */ /* 0x001fc400078e000c */
[----:B--2---:R-:W-:-:S04]  /*2a0d0*/  IMAD.X R70, R8, 0x1, R70, P5 ;  /* 0x0000000108467824 */ /* 0x004fc800028e0646 */
[----:B------:R-:W-:Y:S01]  /*2a0e0*/  @P3 IMAD.MOV.U32 R11, RZ, RZ, R70 ;  /* 0x000000ffff0b3224 */ /* 0x000fe200078e0046 */
[----:B------:R-:W-:Y:S01]  /*2a0f0*/  STL [R1+0xbec], R70 ;  /* 0x000bec4601007387 */ /* 0x000fe20000100800 */
[----:B---3--:R-:W-:-:S03]  /*2a100*/  IADD3 R125, P6, PT, R7, R125, RZ ;  /* 0x0000007d077d7210 */ /* 0x008fc60007fde0ff */
[----:B------:R0:W2:Y:S01]  /*2a110*/  @P3 LDG.E.U8 R146, desc[UR20][R10.64] ;  /* 0x000000140a923981 */ /* 0x0000a2000c1e1100 */
[----:B------:R-:W-:-:S03]  /*2a120*/  IADD3 R59, P5, PT, R7, R59, RZ ;  /* 0x0000003b073b7210 */ /* 0x000fc60007fbe0ff */
[----:B------:R1:W-:Y:S04]  /*2a130*/  STL [R1+0x184], R87 ;  /* 0x0001845701007387 */ /* 0x0003e80000100800 */
[----:B-1----:R-:W3:Y:S04]  /*2a140*/  LDL.LU R87, [R1+0xc04] ;  /* 0x000c040001577983 */ /* 0x002ee80000300800 */
[----:B------:R-:W-:Y:S04]  /*2a150*/  STL [R1+0xbf8], R125 ;  /* 0x000bf87d01007387 */ /* 0x000fe80000100800 */
[----:B------:R-:W2:Y:S04]  /*2a160*/  LDL.LU R12, [R1+0xc10] ;  /* 0x000c1000010c7983 */ /* 0x000ea80000300800 */
[----:B------:R-:W-:Y:S04]  /*2a170*/  STL [R1+0xc00], R59 ;  /* 0x000c003b01007387 */ /* 0x000fe80000100800 */
[----:B------:R-:W2:Y:S04]  /*2a180*/  LDL.LU R70, [R1+0xc18] ;  /* 0x000c180001467983 */ /* 0x000ea80000300800 */
[----:B------:R-:W2:Y:S01]  /*2a190*/  LDL.LU R11, [R1+0xbf4] ;  /* 0x000bf400010b7983 */ /* 0x000ea20000300800 */
[----:B------:R-:W-:-:S02]  /*2a1a0*/  ISETP.GT.AND P4, PT, R9, 0x4a, PT ;  /* 0x0000004a0900780c */ /* 0x000fc40003f84270 */
[C---:B------:R-:W-:Y:S02]  /*2a1b0*/  ISETP.GT.AND P2, PT, R9.reuse, 0x4b, PT ;  /* 0x0000004b0900780c */ /* 0x040fe40003f44270 */
[----:B------:R-:W-:Y:S02]  /*2a1c0*/  PRMT R144, RZ, 0x7610, R144 ;  /* 0x00007610ff907816 */ /* 0x000fe40000000090 */
[----:B------:R-:W-:Y:S01]  /*2a1d0*/  ISETP.GT.AND P3, PT, R9, 0x4c, PT ;  /* 0x0000004c0900780c */ /* 0x000fe20003f64270 */
[----:B----4-:R-:W-:Y:S01]  /*2a1e0*/  IMAD.X R71, R8, 0x1, R71, P5 ;  /* 0x0000000108477824 */ /* 0x010fe200028e0647 */
[----:B------:R-:W-:-:S05]  /*2a1f0*/  IADD3 R35, P5, PT, R7, R35, RZ ;  /* 0x0000002307237210 */ /* 0x000fca0007fbe0ff */
[----:B0-----:R-:W-:Y:S01]  /*2a200*/  @P4 IMAD.MOV.U32 R10, RZ, RZ, R125 ;  /* 0x000000ffff0a4224 */ /* 0x001fe200078e007d */
[----:B------:R-:W-:Y:S02]  /*2a210*/  PRMT R142, RZ, 0x7610, R142 ;  /* 0x00007610ff8e7816 */ /* 0x000fe4000000008e */
[----:B------:R-:W-:Y:S01]  /*2a220*/  PRMT R140, RZ, 0x7610, R140 ;  /* 0x00007610ff8c7816 */ /* 0x000fe2000000008c */
[C---:B---3--:R-:W-:Y:S02]  /*2a230*/  IMAD.X R87, R8.reuse, 0x1, R87, P5 ;  /* 0x0000000108577824 */ /* 0x048fe400028e0657 */
[----:B--2---:R-:W-:-:S05]  /*2a240*/  IMAD.X R11, R8, 0x1, R11, P6 ;  /* 0x00000001080b7824 */ /* 0x004fca00030e060b */
[----:B------:R0:W-:Y:S04]  /*2a250*/  STL [R1+0xbf4], R11 ;  /* 0x000bf40b01007387 */ /* 0x0001e80000100800 */
[----:B------:R1:W2:Y:S01]  /*2a260*/  @P4 LDG.E.U8 R144, desc[UR20][R10.64] ;  /* 0x000000140a904981 */ /* 0x0002a2000c1e1100 */
[----:B------:R-:W-:-:S03]  /*2a270*/  IADD3 R12, P6, PT, R7, R12, RZ ;  /* 0x0000000c070c7210 */ /* 0x000fc60007fde0ff */
[----:B------:R3:W-:Y:S01]  /*2a280*/  STL [R1+0xbfc], R71 ;  /* 0x000bfc4701007387 */ /* 0x0007e20000100800 */
[----:B-1----:R-:W-:Y:S02]  /*2a290*/  @P2 IMAD.MOV.U32 R10, RZ, RZ, R59 ;  /* 0x000000ffff0a2224 */ /* 0x002fe400078e003b */
[----:B0-----:R-:W-:Y:S02]  /*2a2a0*/  @P2 IMAD.MOV.U32 R11, RZ, RZ, R71 ;  /* 0x000000ffff0b2224 */ /* 0x001fe400078e0047 */
[----:B---3--:R-:W3:Y:S01]  /*2a2b0*/  LDL.LU R71, [R1+0xc14] ;  /* 0x000c140001477983 */ /* 0x008ee20000300800 */
[----:B------:R-:W-:-:S03]  /*2a2c0*/  IADD3 R70, P5, PT, R7, R70, RZ ;  /* 0x0000004607467210 */ /* 0x000fc60007fbe0ff */
[----:B------:R-:W4:Y:S04]  /*2a2d0*/  LDL.LU R59, [R1+0xc20] ;  /* 0x000c2000013b7983 */ /* 0x000f280000300800 */
[----:B------:R0:W2:Y:S04]  /*2a2e0*/  @P2 LDG.E.U8 R142, desc[UR20][R10.64] ;  /* 0x000000140a8e2981 */ /* 0x0000a8000c1e1100 */
[----:B------:R-:W-:Y:S04]  /*2a2f0*/  STL [R1+0xc08], R35 ;  /* 0x000c082301007387 */ /* 0x000fe80000100800 */
[----:B------:R1:W-:Y:S01]  /*2a300*/  STL [R1+0xc04], R87 ;  /* 0x000c045701007387 */ /* 0x0003e20000100800 */
[----:B0-----:R-:W-:-:S02]  /*2a310*/  @P3 IMAD.MOV.U32 R10, RZ, RZ, R35 ;  /* 0x000000ffff0a3224 */ /* 0x001fc400078e0023 */
[----:B------:R-:W-:Y:S01]  /*2a320*/  @P3 IMAD.MOV.U32 R11, RZ, RZ, R87 ;  /* 0x000000ffff0b3224 */ /* 0x000fe200078e0057 */
[----:B------:R-:W2:Y:S04]  /*2a330*/  LDL.LU R125, [R1+0xc1c] ;  /* 0x000c1c00017d7983 */ /* 0x000ea80000300800 */
[----:B------:R0:W-:Y:S04]  /*2a340*/  STL [R1+0xc10], R12 ;  /* 0x000c100c01007387 */ /* 0x0001e80000100800 */
[----:B-1----:R-:W2:Y:S04]  /*2a350*/  LDL.LU R87, [R1+0xc28] ;  /* 0x000c280001577983 */ /* 0x002ea80000300800 */
        /* <DEDUP_REMOVED lines=9> */
[----:B------:R-:W-:-:S02]  /*2a3f0*/  PRMT R58, RZ, 0x7610, R58 ;  /* 0x00007610ff3a7816 */ /* 0x000fc4000000003a */
[----:B------:R-:W-:Y:S02]  /*2a400*/  ISETP.GT.AND P3, PT, R9, 0x4f, PT ;  /* 0x0000004f0900780c */ /* 0x000fe40003f64270 */
[----:B------:R-:W-:Y:S01]  /*2a410*/  PRMT R23, RZ, 0x7610, R23 ;  /* 0x00007610ff177816 */ /* 0x000fe20000000017 */
[----:B---3--:R-:W-:Y:S01]  /*2a420*/  IMAD.X R71, R8, 0x1, R71, P5 ;  /* 0x0000000108477824 */ /* 0x008fe200028e0647 */
[----:B----4-:R-:W-:-:S05]  /*2a430*/  IADD3 R59, P5, PT, R7, R59, RZ ;  /* 0x0000003b073b7210 */ /* 0x010fca0007fbe0ff */
[C---:B--2---:R-:W-:Y:S02]  /*2a440*/  IMAD.X R125, R8.reuse, 0x1, R125, P5 ;  /* 0x00000001087d7824 */ /* 0x044fe400028e067d */
[----:B------:R-:W-:-:S05]  /*2a450*/  IMAD.X R10, R8, 0x1, R10, P6 ;  /* 0x00000001080a7824 */ /* 0x000fca00030e060a */
        /* <DEDUP_REMOVED lines=80> */
[----:B------:R-:W-:Y:S04]  /*2a960*/  STL [R1+0xc50], R35 ;  /* 0x000c502301007387 */ /* 0x000fe80000100800 */
[----:B------:R1:W-:Y:S01]  /*2a970*/  STL [R1+0xc4c], R58 ;  /* 0x000c4c3a01007387 */ /* 0x0003e20000100800 */
[----:B0-----:R-:W-:-:S02]  /*2a980*/  @P3 IMAD.MOV.U32 R10, RZ, RZ, R35 ;  /* 0x000000ffff0a3224 */ /* 0x001fc400078e0023 */
[----:B------:R-:W-:-:S05]  /*2a990*/  @P3 IMAD.MOV.U32 R11, RZ, RZ, R58 ;  /* 0x000000ffff0b3224 */ /* 0x000fca00078e003a */
[----:B------:R0:W2:Y:S04]  /*2a9a0*/  @P3 LDG.E.U8 R126, desc[UR20][R10.64] ;  /* 0x000000140a7e3981 */ /* 0x0000a8000c1e1100 */
[----:B-1----:R-:W2:Y:S04]  /*2a9b0*/  LDL.LU R58, [R1+0xc64] ;  /* 0x000c6400013a7983 */ /* 0x002ea80000300800 */
[----:B------:R1:W-:Y:S01]  /*2a9c0*/  STL [R1+0xc58], R59 ;  /* 0x000c583b01007387 */ /* 0x0003e20000100800 */
[----:B0-----:R-:W-:-:S03]  /*2a9d0*/  IMAD.MOV.U32 R11, RZ, RZ, R59 ;  /* 0x000000ffff0b7224 */ /* 0x001fc600078e003b */
[----:B------:R-:W2:Y:S04]  /*2a9e0*/  LDL.LU R35, [R1+0xc70] ;  /* 0x000c700001237983 */ /* 0x000ea80000300800 */
[----:B------:R-:W-:Y:S04]  /*2a9f0*/  STL [R1+0xc60], R70 ;  /* 0x000c604601007387 */ /* 0x000fe80000100800 */
[----:B------:R-:W2:Y:S04]  /*2aa00*/  LDL.LU R87, [R1+0xc78] ;  /* 0x000c780001577983 */ /* 0x000ea80000300800 */
[----:B-1----:R-:W2:Y:S04]  /*2aa10*/  LDL.LU R59, [R1+0x14ac] ;  /* 0x0014ac00013b7983 */ /* 0x002ea80000300800 */
[----:B------:R-:W2:Y:S01]  /*2aa20*/  LDL.LU R10, [R1+0xc54] ;  /* 0x000c5400010a7983 */ /* 0x000ea20000300800 */
[----:B------:R-:W-:-:S02]  /*2aa30*/  ISETP.GT.AND P4, PT, R9, 0x56, PT ;  /* 0x000000560900780c */ /* 0x000fc40003f84270 */
[----:B------:R-:W-:Y:S02]  /*2aa40*/  ISETP.GT.AND P2, PT, R9, 0x57, PT ;  /* 0x000000570900780c */ /* 0x000fe40003f44270 */
[----:B------:R-:W-:Y:S02]  /*2aa50*/  PRMT R47, RZ, 0x7610, R47 ;  /* 0x00007610ff2f7816 */ /* 0x000fe4000000002f */
[----:B------:R-:W-:Y:S01]  /*2aa60*/  PRMT R22, RZ, 0x7610, R22 ;  /* 0x00007610ff167816 */ /* 0x000fe20000000016 */
[C---:B----4-:R-:W-:Y:S02]  /*2aa70*/  IMAD.X R125, R8.reuse, 0x1, R125, P5 ;  /* 0x00000001087d7824 */ /* 0x050fe400028e067d */
        /* <DEDUP_REMOVED lines=11> */
[----:B------:R-:W-:Y:S01]  /*2ab30*/  STL [R1+0xc5c], R125 ;  /* 0x000c5c7d01007387 */ /* 0x000fe20000100800 */
[----:B------:R-:W-:-:S03]  /*2ab40*/  IADD3 R35, P6, PT, R7, R35, RZ ;  /* 0x0000002307237210 */ /* 0x000fc60007fde0ff */
[----:B------:R-:W-:Y:S01]  /*2ab50*/  IMAD.X R58, R8, 0x1, R58, P5 ;  /* 0x00000001083a7824 */ /* 0x000fe200028e063a */
[----:B------:R-:W-:Y:S02]  /*2ab60*/  PRMT R124, RZ, 0x7610, R124 ;  /* 0x00007610ff7c7816 */ /* 0x000fe4000000007c */
[----:B------:R-:W-:-:S03]  /*2ab70*/  IADD3 R87, P5, PT, R7, R87, RZ ;  /* 0x0000005707577210 */ /* 0x000fc60007fbe0ff */
[----:B0-----:R-:W-:Y:S02]  /*2ab80*/  @P3 IMAD.MOV.U32 R10, RZ, RZ, R23 ;  /* 0x000000ffff0a3224 */ /* 0x001fe400078e0017 */
[----:B------:R-:W-:-:S05]  /*2ab90*/  @P3 IMAD.MOV.U32 R11, RZ, RZ, R58 ;  /* 0x000000ffff0b3224 */ /* 0x000fca00078e003a */
[----:B------:R0:W3:Y:S02]  /*2aba0*/  @P3 LDG.E.U8 R124, desc[UR20][R10.64] ;  /* 0x000000140a7c3981 */ /* 0x0000e4000c1e1100 */
[----:B0-----:R-:W-:Y:S02]  /*2abb0*/  IMAD.MOV.U32 R11, RZ, RZ, R35 ;  /* 0x000000ffff0b7224 */ /* 0x001fe400078e0023 */
[----:B--2---:R0:W-:Y:S04]  /*2abc0*/  STL [R1+0x178], R47 ;  /* 0x0001782f01007387 */ /* 0x0041e80000100800 */
[----:B0-----:R-:W2:Y:S04]  /*2abd0*/  LDL.LU R47, [R1+0x14a8] ;  /* 0x0014a800012f7983 */ /* 0x001ea80000300800 */
[----:B------:R-:W2:Y:S04]  /*2abe0*/  LDL.LU R125, [R1+0xc74] ;  /* 0x000c7400017d7983 */ /* 0x000ea80000300800 */
[----:B------:R-:W-:Y:S04]  /*2abf0*/  STL [R1+0xc68], R23 ;  /* 0x000c681701007387 */ /* 0x000fe80000100800 */
[----:B----4-:R0:W-:Y:S04]  /*2ac00*/  STL [R1+0x174], R22 ;  /* 0x0001741601007387 */ /* 0x0101e80000100800 */
[----:B0-----:R-:W4:Y:S04]  /*2ac10*/  LDL.LU R22, [R1+0xc80] ;  /* 0x000c800001167983 */ /* 0x001f280000300800 */
[----:B------:R0:W-:Y:S04]  /*2ac20*/  STL [R1+0xc64], R58 ;  /* 0x000c643a01007387 */ /* 0x0001e80000100800 */
[----:B0-----:R-:W3:Y:S04]  /*2ac30*/  LDL.LU R58, [R1+0xc7c] ;  /* 0x000c7c00013a7983 */ /* 0x001ee80000300800 */
[----:B------:R0:W-:Y:S04]  /*2ac40*/  STL [R1+0xc70], R35 ;  /* 0x000c702301007387 */ /* 0x0001e80000100800 */
[----:B------:R-:W3:Y:S04]  /*2ac50*/  LDL.LU R23, [R1+0xc88] ;  /* 0x000c880001177983 */ /* 0x000ee80000300800 */
[----:B------:R-:W-:Y:S04]  /*2ac60*/  STL [R1+0xc78], R87 ;  /* 0x000c785701007387 */ /* 0x000fe80000100800 */
[----:B------:R-:W3:Y:S04]  /*2ac70*/  LDL.LU R70, [R1+0xc90] ;  /* 0x000c900001467983 */ /* 0x000ee80000300800 */
[----:B0-----:R-:W3:Y:S04]  /*2ac80*/  LDL.LU R35, [R1+0x14a4] ;  /* 0x0014a40001237983 */ /* 0x001ee80000300800 */
[----:B------:R-:W3:Y:S01]  /*2ac90*/  LDL.LU R10, [R1+0xc6c] ;  /* 0x000c6c00010a7983 */ /* 0x000ee20000300800 */
[----:B------:R-:W-:-:S02]  /*2aca0*/  ISETP.GT.AND P4, PT, R9, 0x59, PT ;  /* 0x000000590900780c */ /* 0x000fc40003f84270 */
[C---:B------:R-:W-:Y:S02]  /*2acb0*/  ISETP.GT.AND P2, PT, R9.reuse, 0x5a, PT ;  /* 0x0000005a0900780c */ /* 0x040fe40003f44270 */
[----:B------:R-:W-:Y:S02]  /*2acc0*/  PRMT R122, RZ, 0x7610, R122 ;  /* 0x00007610ff7a7816 */ /* 0x000fe4000000007a */
[----:B------:R-:W-:Y:S02]  /*2acd0*/  ISETP.GT.AND P3, PT, R9, 0x5b, PT ;  /* 0x0000005b0900780c */ /* 0x000fe40003f64270 */
[----:B------:R-:W-:Y:S02]  /*2ace0*/  PRMT R120, RZ, 0x7610, R120 ;  /* 0x00007610ff787816 */ /* 0x000fe40000000078 */
[----:B------:R-:W-:Y:S01]  /*2acf0*/  PRMT R118, RZ, 0x7610, R118 ;  /* 0x00007610ff767816 */ /* 0x000fe20000000076 */
[----:B--2---:R-:W-:Y:S01]  /*2ad00*/  IMAD.X R125, R8, 0x1, R125, P5 ;  /* 0x00000001087d7824 */ /* 0x004fe200028e067d */
        /* <DEDUP_REMOVED lines=115> */
[----:B0-----:R-:W-:Y:S01]  /*2b440*/  @P2 IMAD.MOV.U32 R11, RZ, RZ, R87 ;  /* 0x000000ffff0b2224 */ /* 0x001fe200078e0057 */
[----:B------:R-:W4:Y:S01]  /*2b450*/  LDL.LU R58, [R1+0xcd4] ;  /* 0x000cd400013a7983 */ /* 0x000f220000300800 */
[----:B------:R-:W-:-:S03]  /*2b460*/  IADD3 R95, P5, PT, R7, R95, RZ ;  /* 0x0000005f075f7210 */ /* 0x000fc60007fbe0ff */
[----:B---3--:R-:W3:Y:S04]  /*2b470*/  LDL.LU R87, [R1+0xce0] ;  /* 0x000ce00001577983 */ /* 0x008ee80000300800 */
        /* <DEDUP_REMOVED lines=20> */
[----:B----4-:R-:W-:Y:S01]  /*2b5c0*/  IMAD.X R58, R8, 0x1, R58, P5 ;  /* 0x00000001083a7824 */ /* 0x010fe200028e063a */
[----:B---3--:R-:W-:-:S05]  /*2b5d0*/  IADD3 R87, P5, PT, R7, R87, RZ ;  /* 0x0000005707577210 */ /* 0x008fca0007fbe0ff */
        /* <DEDUP_REMOVED lines=48> */
[----:B------:R-:W-:Y:S04]  /*2b8e0*/  STL [R1+0xcf8], R46 ;  /* 0x000cf82e01007387 */ /* 0x000fe80000100800 */
[----:B------:R0:W2:Y:S01]  /*2b8f0*/  @P2 LDG.E.U8 R100, desc[UR20][R10.64] ;  /* 0x000000140a642981 */ /* 0x0000a2000c1e1100 */
[----:B----4-:R-:W-:-:S03]  /*2b900*/  IADD3 R85, P5, PT, R7, R85, RZ ;  /* 0x0000005507557210 */ /* 0x010fc60007fbe0ff */
[----:B------:R1:W-:Y:S01]  /*2b910*/  STL [R1+0xcf4], R87 ;  /* 0x000cf45701007387 */ /* 0x0003e20000100800 */
[----:B0-----:R-:W-:Y:S02]  /*2b920*/  @P3 IMAD.MOV.U32 R10, RZ, RZ, R46 ;  /* 0x000000ffff0a3224 */ /* 0x001fe400078e002e */
[----:B------:R-:W-:Y:S02]  /*2b930*/  @P3 IMAD.MOV.U32 R11, RZ, RZ, R87 ;  /* 0x000000ffff0b3224 */ /* 0x000fe400078e0057 */
[----:B-1----:R-:W4:Y:S04]  /*2b940*/  LDL.LU R87, [R1+0xd0c] ;  /* 0x000d0c0001577983 */ /* 0x002f280000300800 */
[----:B------:R0:W-:Y:S04]  /*2b950*/  STL [R1+0xd00], R125 ;  /* 0x000d007d01007387 */ /* 0x0001e80000100800 */
[----:B------:R-:W4:Y:S04]  /*2b960*/  LDL.LU R46, [R1+0xd18] ;  /* 0x000d1800012e7983 */ /* 0x000f280000300800 */
        /* <DEDUP_REMOVED lines=13> */
[C---:B----4-:R-:W-:Y:S01]  /*2ba40*/  IMAD.X R87, R8.reuse, 0x1, R87, P5 ;  /* 0x0000000108577824 */ /* 0x050fe200028e0657 */
[----:B------:R-:W-:Y:S01]  /*2ba50*/  IADD3 R95, P5, PT, R7, R95, RZ ;  /* 0x0000005f075f7210 */ /* 0x000fe20007fbe0ff */
        /* <DEDUP_REMOVED lines=55> */
[----:B------:R-:W3:Y:S04]  /*2bdd0*/  LDL.LU R95, [R1+0xd3c] ;  /* 0x000d3c00015f7983 */ /* 0x000ee80000300800 */
[----:B------:R1:W-:Y:S04]  /*2bde0*/  STL [R1+0xd30], R22 ;  /* 0x000d301601007387 */ /* 0x0003e80000100800 */
[----:B------:R-:W3:Y:S04]  /*2bdf0*/  LDL.LU R85, [R1+0xd48] ;  /* 0x000d480001557983 */ /* 0x000ee80000300800 */
[----:B------:R-:W-:Y:S04]  /*2be00*/  STL [R1+0xd38], R103 ;  /* 0x000d386701007387 */ /* 0x000fe80000100800 */
[----:B0-----:R-:W3:Y:S04]  /*2be10*/  LDL.LU R87, [R1+0xd50] ;  /* 0x000d500001577983 */ /* 0x001ee80000300800 */
[----:B-1----:R-:W3:Y:S04]  /*2be20*/  LDL.LU R22, [R1+0x148c] ;  /* 0x00148c0001167983 */ /* 0x002ee80000300800 */
        /* <DEDUP_REMOVED lines=24> */
[----:B------:R1:W-:Y:S01]  /*2bfb0*/  STL [R1+0xd40], R89 ;  /* 0x000d405901007387 */ /* 0x0003e20000100800 */
[----:B0-----:R-:W-:Y:S02]  /*2bfc0*/  @P3 IMAD.MOV.U32 R10, RZ, RZ, R89 ;  /* 0x000000ffff0a3224 */ /* 0x001fe400078e0059 */
[----:B------:R-:W-:Y:S01]  /*2bfd0*/  @P3 IMAD.MOV.U32 R11, RZ, RZ, R95 ;  /* 0x000000ffff0b3224 */ /* 0x000fe200078e005f */
[----:B------:R0:W-:Y:S04]  /*2bfe0*/  STL [R1+0xd3c], R95 ;  /* 0x000d3c5f01007387 */ /* 0x0001e80000100800 */
[----:B------:R0:W4:Y:S04]  /*2bff0*/  @P3 LDG.E.U8 R88, desc[UR20][R10.64] ;  /* 0x000000140a583981 */ /* 0x000128000c1e1100 */
[----:B-1----:R-:W4:Y:S04]  /*2c000*/  LDL.LU R89, [R1+0xd60] ;  /* 0x000d600001597983 */ /* 0x002f280000300800 */
[----:B------:R1:W-:Y:S01]  /*2c010*/  STL [R1+0xd48], R85 ;  /* 0x000d485501007387 */ /* 0x0003e20000100800 */
[----:B0-----:R-:W-:-:S03]  /*2c020*/  IMAD.MOV.U32 R11, RZ, RZ, R85 ;  /* 0x000000ffff0b7224 */ /* 0x001fc600078e0055 */
[----:B------:R-:W4:Y:S04]  /*2c030*/  LDL.LU R95, [R1+0xd68] ;  /* 0x000d6800015f7983 */ /* 0x000f280000300800 */
[----:B------:R-:W-:Y:S04]  /*2c040*/  STL [R1+0xd50], R87 ;  /* 0x000d505701007387 */ /* 0x000fe80000100800 */
[----:B-1----:R-:W4:Y:S04]  /*2c050*/  LDL.LU R85, [R1+0x1488] ;  /* 0x0014880001557983 */ /* 0x002f280000300800 */
        /* <DEDUP_REMOVED lines=548> */
[----:B------:R-:W-:Y:S02]  /*2e2a0*/  @P2 IMAD.MOV.U32 R11, RZ, RZ, R125 ;  /* 0x000000ffff0b2224 */ /* 0x000fe400078e007d */
[----:B-1----:R-:W3:Y:S01]  /*2e2b0*/  LDL.LU R125, [R1+0xecc] ;  /* 0x000ecc00017d7983 */ /* 0x002ee20000300800 */
[----:B------:R-:W-:-:S03]  /*2e2c0*/  IADD3 R82, P5, PT, R7, R82, RZ ;  /* 0x0000005207527210 */ /* 0x000fc60007fbe0ff */
[----:B------:R0:W4:Y:S04]  /*2e2d0*/  @P2 LDG.E.U8 R52, desc[UR20][R10.64] ;  /* 0x000000140a342981 */ /* 0x000128000c1e1100 */
[----:B------:R-:W2:Y:S04]  /*2e2e0*/  LDL.LU R123, [R1+0xed8] ;  /* 0x000ed800017b7983 */ /* 0x000ea80000300800 */
        /* <DEDUP_REMOVED lines=43> */
[----:B------:R-:W-:Y:S01]  /*2e5a0*/  IADD3 R119, P5, PT, R7, R119, RZ ;  /* 0x0000007707777210 */ /* 0x000fe20007fbe0ff */
[----:B------:R-:W4:Y:S04]  /*2e5b0*/  LDL.LU R123, [R1+0xeec] ;  /* 0x000eec00017b7983 */ /* 0x000f280000300800 */
[----:B------:R-:W-:Y:S01]  /*2e5c0*/  STL [R1+0xee8], R119 ;  /* 0x000ee87701007387 */ /* 0x000fe20000100800 */
[----:B------:R-:W-:-:S03]  /*2e5d0*/  PRMT R117, RZ, 0x7610, R117 ;  /* 0x00007610ff757816 */ /* 0x000fc60000000075 */
[----:B--2---:R0:W-:Y:S01]  /*2e5e0*/  STL [R1+0x128], R121 ;  /* 0x0001287901007387 */ /* 0x0041e20000100800 */
[----:B---3--:R-:W-:-:S03]  /*2e5f0*/  IMAD.X R10, R8, 0x1, R10, P6 ;  /* 0x00000001080a7824 */ /* 0x008fc600030e060a */
[----:B0-----:R-:W2:Y:S02]  /*2e600*/  LDL.LU R121, [R1+0xef8] ;  /* 0x000ef80001797983 */ /* 0x001ea40000300800 */
[-C--:B------:R-:W-:Y:S02]  /*2e610*/  @P4 LOP3.LUT R11, R11, R10.reuse, RZ, 0x3c, !PT ;  /* 0x0000000a0b0b4212 */ /* 0x080fe400078e3cff */
[----:B------:R-:W3:Y:S04]  /*2e620*/  LDL.LU R83, [R1+0xf00] ;  /* 0x000f000001537983 */ /* 0x000ee80000300800 */
[----:B------:R0:W-:Y:S02]  /*2e630*/  STL [R1+0xedc], R10 ;  /* 0x000edc0a01007387 */ /* 0x0001e40000100800 */
[----:B0-----:R-:W-:-:S04]  /*2e640*/  @P4 LOP3.LUT R10, R11, R10, RZ, 0x3c, !PT ;  /* 0x0000000a0b0a4212 */ /* 0x001fc800078e3cff */
[----:B------:R-:W-:-:S05]  /*2e650*/  @P4 LOP3.LUT R11, R11, R10, RZ, 0x3c, !PT ;  /* 0x0000000a0b0b4212 */ /* 0x000fca00078e3cff */
[----:B------:R0:W3:Y:S01]  /*2e660*/  @P4 LDG.E.U8 R117, desc[UR20][R10.64] ;  /* 0x000000140a754981 */ /* 0x0000e2000c1e1100 */
[C---:B------:R-:W-:Y:S02]  /*2e670*/  ISETP.GT.AND P2, PT, R9.reuse, 0xa8, PT ;  /* 0x000000a80900780c */ /* 0x040fe40003f44270 */
[----:B------:R-:W-:Y:S01]  /*2e680*/  ISETP.GT.AND P3, PT, R9, 0xa9, PT ;  /* 0x000000a90900780c */ /* 0x000fe20003f64270 */
[C---:B------:R-:W-:Y:S01]  /*2e690*/  IMAD.X R125, R8.reuse, 0x1, R125, P5 ;  /* 0x00000001087d7824 */ /* 0x040fe200028e067d */
[----:B----4-:R-:W-:Y:S02]  /*2e6a0*/  IADD3 R82, P5, PT, R7, R82, RZ ;  /* 0x0000005207527210 */ /* 0x010fe40007fbe0ff */
[----:B------:R-:W-:Y:S02]  /*2e6b0*/  PRMT R75, RZ, 0x7610, R75 ;  /* 0x00007610ff4b7816 */ /* 0x000fe4000000004b */
[----:B------:R-:W-:Y:S01]  /*2e6c0*/  STL [R1+0xee4], R125 ;  /* 0x000ee47d01007387 */ /* 0x000fe20000100800 */
[----:B------:R-:W-:-:S04]  /*2e6d0*/  IMAD.X R123, R8, 0x1, R123, P5 ;  /* 0x00000001087b7824 */ /* 0x000fc800028e067b */
[----:B0-----:R-:W-:Y:S02]  /*2e6e0*/  @P2 IMAD.MOV.U32 R10, RZ, RZ, R119 ;  /* 0x000000ffff0a2224 */ /* 0x001fe400078e0077 */
[----:B------:R-:W-:Y:S01]  /*2e6f0*/  @P2 IMAD.MOV.U32 R11, RZ, RZ, R125 ;  /* 0x000000ffff0b2224 */ /* 0x000fe200078e007d */
[----:B------:R-:W-:-:S04]  /*2e700*/  PRMT R63, RZ, 0x7610, R63 ;  /* 0x00007610ff3f7816 */ /* 0x000fc8000000003f */
[----:B------:R0:W4:Y:S02]  /*2e710*/  @P2 LDG.E.U8 R75, desc[UR20][R10.64] ;  /* 0x000000140a4b2981 */ /* 0x000124000c1e1100 */
[----:B0-----:R-:W-:Y:S02]  /*2e720*/  @P3 IMAD.MOV.U32 R10, RZ, RZ, R82 ;  /* 0x000000ffff0a3224 */ /* 0x001fe400078e0052 */
[----:B------:R-:W-:-:S05]  /*2e730*/  @P3 IMAD.MOV.U32 R11, RZ, RZ, R123 ;  /* 0x000000ffff0b3224 */ /* 0x000fca00078e007b */
[----:B------:R0:W4:Y:S01]  /*2e740*/  @P3 LDG.E.U8 R63, desc[UR20][R10.64] ;  /* 0x000000140a3f3981 */ /* 0x000122000c1e1100 */
[C---:B--2---:R-:W-:Y:S02]  /*2e750*/  IADD3 R121, P6, PT, R7.reuse, R121, RZ ;  /* 0x0000007907797210 */ /* 0x044fe40007fde0ff */
[----:B---3--:R-:W-:Y:S01]  /*2e760*/  IADD3 R83, P5, PT, R7, R83, RZ ;  /* 0x0000005307537210 */ /* 0x008fe20007fbe0ff */
[----:B------:R1:W-:Y:S04]  /*2e770*/  STL [R1+0x124], R117 ;  /* 0x0001247501007387 */ /* 0x0003e80000100800 */
[----:B-1----:R-:W2:Y:S04]  /*2e780*/  LDL.LU R117, [R1+0x1454] ;  /* 0x0014540001757983 */ /* 0x002ea80000300800 */
[----:B------:R-:W3:Y:S04]  /*2e790*/  LDL.LU R119, [R1+0xefc] ;  /* 0x000efc0001777983 */ /* 0x000ee80000300800 */
[----:B------:R-:W2:Y:S04]  /*2e7a0*/  LDL.LU R125, [R1+0xf08] ;  /* 0x000f0800017d7983 */ /* 0x000ea80000300800 */
[----:B------:R1:W-:Y:S04]  /*2e7b0*/  STL [R1+0xef0], R82 ;  /* 0x000ef05201007387 */ /* 0x0003e80000100800 */
[----:B------:R0:W-:Y:S04]  /*2e7c0*/  STL [R1+0xeec], R123 ;  /* 0x000eec7b01007387 */ /* 0x0001e80000100800 */
[----:B-1----:R-:W2:Y:S04]  /*2e7d0*/  LDL.LU R82, [R1+0xf10] ;  /* 0x000f100001527983 */ /* 0x002ea80000300800 */
[----:B------:R1:W-:Y:S04]  /*2e7e0*/  STL [R1+0xef8], R121 ;  /* 0x000ef87901007387 */ /* 0x0003e80000100800 */
[----:B0-----:R-:W2:Y:S04]  /*2e7f0*/  LDL.LU R123, [R1+0xf18] ;  /* 0x000f1800017b7983 */ /* 0x001ea80000300800 */
[----:B------:R-:W-:Y:S04]  /*2e800*/  STL [R1+0xf00], R83 ;  /* 0x000f005301007387 */ /* 0x000fe80000100800 */
[----:B------:R-:W2:Y:S01]  /*2e810*/  LDL.LU R11, [R1+0xef4] ;  /* 0x000ef400010b7983 */ /* 0x000ea20000300800 */
[----:B------:R-:W-:-:S02]  /*2e820*/  ISETP.GT.AND P4, PT, R9, 0xaa, PT ;  /* 0x000000aa0900780c */ /* 0x000fc40003f84270 */
[----:B------:R-:W-:Y:S02]  /*2e830*/  ISETP.GT.AND P2, PT, R9, 0xab, PT ;  /* 0x000000ab0900780c */ /* 0x000fe40003f44270 */
[----:B------:R-:W-:Y:S02]  /*2e840*/  PRMT R51, RZ, 0x7610, R51 ;  /* 0x00007610ff337816 */ /* 0x000fe40000000033 */
[----:B------:R-:W-:-:S07]  /*2e850*/  PRMT R39, RZ, 0x7610, R39 ;  /* 0x00007610ff277816 */ /* 0x000fce0000000027 */
[----:B------:R-:W-:Y:S02]  /*2e860*/  @P4 IMAD.MOV.U32 R10, RZ, RZ, R121 ;  /* 0x000000ffff0a4224 */ /* 0x000fe400078e0079 */
[C---:B---3--:R-:W-:Y:S02]  /*2e870*/  IMAD.X R119, R8.reuse, 0x1, R119, P5 ;  /* 0x0000000108777824 */ /* 0x048fe400028e0677 */
[----:B--2---:R-:W-:-:S05]  /*2e880*/  IMAD.X R11, R8, 0x1, R11, P6 ;  /* 0x00000001080b7824 */ /* 0x004fca00030e060b */
[----:B------:R0:W-:Y:S04]  /*2e890*/  STL [R1+0xef4], R11 ;  /* 0x000ef40b01007387 */ /* 0x0001e80000100800 */
[----:B------:R0:W2:Y:S04]  /*2e8a0*/  @P4 LDG.E.U8 R51, desc[UR20][R10.64] ;  /* 0x000000140a334981 */ /* 0x0000a8000c1e1100 */
[----:B------:R3:W-:Y:S04]  /*2e8b0*/  STL [R1+0xefc], R119 ;  /* 0x000efc7701007387 */ /* 0x0007e80000100800 */
[----:B-1----:R-:W2:Y:S01]  /*2e8c0*/  LDL.LU R121, [R1+0xf14] ;  /* 0x000f140001797983 */ /* 0x002ea20000300800 */
[----:B0-----:R-:W-:-:S02]  /*2e8d0*/  IMAD.MOV.U32 R11, RZ, RZ, R119 ;  /* 0x000000ffff0b7224 */ /* 0x001fc400078e0077 */
[----:B------:R-:W-:Y:S01]  /*2e8e0*/  @P2 IMAD.MOV.U32 R10, RZ, RZ, R83 ;  /* 0x000000ffff0a2224 */ /* 0x000fe200078e0053 */
[----:B---3--:R-:W3:Y:S04]  /*2e8f0*/  LDL.LU R119, [R1+0x1450] ;  /* 0x0014500001777983 */ /* 0x008ee80000300800 */
[----:B------:R-:W2:Y:S04]  /*2e900*/  LDL.LU R83, [R1+0xf20] ;  /* 0x000f200001537983 */ /* 0x000ea80000300800 */
[----:B------:R0:W2:Y:S04]  /*2e910*/  @P2 LDG.E.U8 R39, desc[UR20][R10.64] ;  /* 0x000000140a272981 */ /* 0x0000a8000c1e1100 */
[----:B------:R-:W2:Y:S01]  /*2e920*/  LDL.LU R11, [R1+0xf04] ;  /* 0x000f0400010b7983 */ /* 0x000ea20000300800 */
[----:B------:R-:W-:-:S02]  /*2e930*/  ISETP.GT.AND P3, PT, R9, 0xac, PT ;  /* 0x000000ac0900780c */ /* 0x000fc40003f64270 */
[C---:B------:R-:W-:Y:S02]  /*2e940*/  IADD3 R125, P5, PT, R7.reuse, R125, RZ ;  /* 0x0000007d077d7210 */ /* 0x040fe40007fbe0ff */
[----:B------:R-:W-:Y:S02]  /*2e950*/  PRMT R27, RZ, 0x7610, R27 ;  /* 0x00007610ff1b7816 */ /* 0x000fe4000000001b */
[----:B------:R-:W-:Y:S01]  /*2e960*/  IADD3 R82, P6, PT, R7, R82, RZ ;  /* 0x0000005207527210 */ /* 0x000fe20007fde0ff */
[----:B------:R1:W-:Y:S06]  /*2e970*/  STL [R1+0xf08], R125 ;  /* 0x000f087d01007387 */ /* 0x0003ec0000100800 */
[----:B0-----:R-:W-:-:S02]  /*2e980*/  @P3 IMAD.MOV.U32 R10, RZ, RZ, R125 ;  /* 0x000000ffff0a3224 */ /* 0x001fc400078e007d */
[----:B--2---:R-:W-:-:S05]  /*2e990*/  IMAD.X R11, R8, 0x1, R11, P5 ;  /* 0x00000001080b7824 */ /* 0x004fca00028e060b */
[----:B------:R0:W-:Y:S04]  /*2e9a0*/  STL [R1+0xf04], R11 ;  /* 0x000f040b01007387 */ /* 0x0001e80000100800 */
[----:B-1----:R-:W2:Y:S04]  /*2e9b0*/  LDL.LU R125, [R1+0xf28] ;  /* 0x000f2800017d7983 */ /* 0x002ea80000300800 */
[----:B------:R-:W-:Y:S04]  /*2e9c0*/  STL [R1+0xf10], R82 ;  /* 0x000f105201007387 */ /* 0x000fe80000100800 */
[----:B------:R1:W2:Y:S04]  /*2e9d0*/  @P3 LDG.E.U8 R27, desc[UR20][R10.64] ;  /* 0x000000140a1b3981 */ /* 0x0002a8000c1e1100 */
[----:B0-----:R-:W2:Y:S01]  /*2e9e0*/  LDL.LU R11, [R1+0xf0c] ;  /* 0x000f0c00010b7983 */ /* 0x001ea20000300800 */
[----:B------:R-:W-:-:S02]  /*2e9f0*/  ISETP.GT.AND P4, PT, R9, 0xad, PT ;  /* 0x000000ad0900780c */ /* 0x000fc40003f84270 */
[----:B------:R-:W-:Y:S02]  /*2ea00*/  IADD3 R123, P5, PT, R7, R123, RZ ;  /* 0x0000007b077b7210 */ /* 0x000fe40007fbe0ff */
[----:B------:R-:W-:Y:S02]  /*2ea10*/  ISETP.GT.AND P2, PT, R9, 0xae, PT ;  /* 0x000000ae0900780c */ /* 0x000fe40003f44270 */
[----:B------:R-:W-:Y:S01]  /*2ea20*/  PRMT R15, RZ, 0x7610, R15 ;  /* 0x00007610ff0f7816 */ /* 0x000fe2000000000f */
[C---:B------:R-:W-:Y:S01]  /*2ea30*/  IMAD.X R121, R8.reuse, 0x1, R121, P5 ;  /* 0x0000000108797824 */ /* 0x040fe200028e0679 */
[----:B------:R-:W-:Y:S05]  /*2ea40*/  STL [R1+0xf18], R123 ;  /* 0x000f187b01007387 */ /* 0x000fea0000100800 */
[----:B-1----:R-:W-:Y:S01]  /*2ea50*/  @P4 IMAD.MOV.U32 R10, RZ, RZ, R82 ;  /* 0x000000ffff0a4224 */ /* 0x002fe200078e0052 */
[----:B------:R-:W-:Y:S01]  /*2ea60*/  PRMT R2, RZ, 0x7610, R2 ;  /* 0x00007610ff027816 */ /* 0x000fe20000000002 */
[----:B--2---:R-:W-:-:S05]  /*2ea70*/  IMAD.X R11, R8, 0x1, R11, P6 ;  /* 0x00000001080b7824 */ /* 0x004fca00030e060b */
[----:B------:R0:W-:Y:S04]  /*2ea80*/  STL [R1+0xf0c], R11 ;  /* 0x000f0c0b01007387 */ /* 0x0001e80000100800 */
[----:B------:R1:W2:Y:S02]  /*2ea90*/  @P4 LDG.E.U8 R15, desc[UR20][R10.64] ;  /* 0x000000140a0f4981 */ /* 0x0002a4000c1e1100 */
[----:B-1----:R-:W-:Y:S02]  /*2eaa0*/  IMAD.MOV.U32 R10, RZ, RZ, R121 ;  /* 0x000000ffff0a7224 */ /* 0x002fe400078e0079 */
[----:B0-----:R-:W-:-:S05]  /*2eab0*/  IMAD.MOV.U32 R11, RZ, RZ, R123 ;  /* 0x000000ffff0b7224 */ /* 0x001fca00078e007b */
[----:B------:R-:W-:-:S04]  /*2eac0*/  @P2 LOP3.LUT R11, R11, R10, RZ, 0x3c, !PT ;  /* 0x0000000a0b0b2212 */ /* 0x000fc800078e3cff */
[----:B------:R-:W-:-:S04]  /*2ead0*/  @P2 LOP3.LUT R10, R11, R10, RZ, 0x3c, !PT ;  /* 0x0000000a0b0a2212 */ /* 0x000fc800078e3cff */
[----:B------:R-:W-:-:S05]  /*2eae0*/  @P2 LOP3.LUT R11, R11, R10, RZ, 0x3c, !PT ;  /* 0x0000000a0b0b2212 */ /* 0x000fca00078e3cff */
[----:B------:R-:W2:Y:S04]  /*2eaf0*/  @P2 LDG.E.U8 R2, desc[UR20][R10.64] ;  /* 0x000000140a022981 */ /* 0x000ea8000c1e1100 */
[----:B------:R0:W-:Y:S04]  /*2eb00*/  STL [R1+0xf14], R121 ;  /* 0x000f147901007387 */ /* 0x0001e80000100800 */
[----:B------:R-:W3:Y:S04]  /*2eb10*/  LDL.LU R82, [R1+0xf30] ;  /* 0x000f300001527983 */ /* 0x000ee80000300800 */
[----:B0-----:R-:W3:Y:S04]  /*2eb20*/  LDL.LU R121, [R1+0x144c] ;  /* 0x00144c0001797983 */ /* 0x001ee80000300800 */
[----:B------:R-:W3:Y:S04]  /*2eb30*/  LDL.LU R123, [R1+0x1448] ;  /* 0x00144800017b7983 */ /* 0x000ee80000300800 */
[----:B--2---:R0:W-:Y:S04]  /*2eb40*/  STL [R1+0x120], R2 ;  /* 0x0001200201007387 */ /* 0x0041e80000100800 */
[----:B0-----:R-:W2:Y:S04]  /*2eb50*/  LDL.LU R2, [R1+0x1444] ;  /* 0x0014440001027983 */ /* 0x001ea80000300800 */
[----:B------:R-:W2:Y:S01]  /*2eb60*/  LDL.LU R10, [R1+0xf1c] ;  /* 0x000f1c00010a7983 */ /* 0x000ea20000300800 */
[----:B------:R-:W-:-:S02]  /*2eb70*/  ISETP.GT.AND P3, PT, R9, 0xaf, PT ;  /* 0x000000af0900780c */ /* 0x000fc40003f64270 */
[----:B------:R-:W-:-:S05]  /*2eb80*/  IADD3 R83, P4, PT, R7, R83, RZ ;  /* 0x0000005307537210 */ /* 0x000fca0007f9e0ff */
[----:B------:R-:W-:Y:S01]  /*2eb90*/  IMAD.MOV.U32 R11, RZ, RZ, R83 ;  /* 0x000000ffff0b7224 */ /* 0x000fe200078e0053 */
[----:B------:R0:W-:Y:S01]  /*2eba0*/  STL [R1+0xf20], R83 ;  /* 0x000f205301007387 */ /* 0x0001e20000100800 */
[----:B------:R-:W-:-:S03]  /*2ebb0*/  PRMT R3, RZ, 0x7610, R3 ;  /* 0x00007610ff037816 */ /* 0x000fc60000000003 */
[----:B0-----:R-:W3:Y:S01]  /*2ebc0*/  LDL.LU R83, [R1+0xf38] ;  /* 0x000f380001537983 */ /* 0x001ee20000300800 */
[----:B--2---:R-:W-:-:S05]  /*2ebd0*/  IMAD.X R10, R8, 0x1, R10, P4 ;  /* 0x00000001080a7824 */ /* 0x004fca00020e060a */
[-C--:B------:R-:W-:Y:S01]  /*2ebe0*/  @P3 LOP3.LUT R11, R11, R10.reuse, RZ, 0x3c, !PT ;  /* 0x0000000a0b0b3212 */ /* 0x080fe200078e3cff */
[----:B------:R0:W-:Y:S03]  /*2ebf0*/  STL [R1+0xf1c], R10 ;  /* 0x000f1c0a01007387 */ /* 0x0001e60000100800 */
[----:B0-----:R-:W-:-:S04]  /*2ec00*/  @P3 LOP3.LUT R10, R11, R10, RZ, 0x3c, !PT ;  /* 0x0000000a0b0a3212 */ /* 0x001fc800078e3cff */
[----:B------:R-:W-:-:S05]  /*2ec10*/  @P3 LOP3.LUT R11, R11, R10, RZ, 0x3c, !PT ;  /* 0x0000000a0b0b3212 */ /* 0x000fca00078e3cff */
[----:B------:R-:W2:Y:S01]  /*2ec20*/  @P3 LDG.E.U8 R3, desc[UR20][R10.64] ;  /* 0x000000140a033981 */ /* 0x000ea2000c1e1100 */
[----:B------:R-:W-:Y:S02]  /*2ec30*/  ISETP.GT.AND P5, PT, R9, 0xb0, PT ;  /* 0x000000b00900780c */ /* 0x000fe40003fa4270 */
[----:B------:R-:W-:Y:S01]  /*2ec40*/  IADD3 R125, P2, PT, R7, R125, RZ ;  /* 0x0000007d077d7210 */ /* 0x000fe20007f5e0ff */
[----:B--2---:R0:W-:Y:S04]  /*2ec50*/  STL [R1+0x11c], R3 ;  /* 0x00011c0301007387 */ /* 0x0041e80000100800 */
[----:B0-----:R-:W2:Y:S04]  /*2ec60*/  LDL.LU R3, [R1+0x1440] ;  /* 0x0014400001037983 */ /* 0x001ea80000300800 */
[----:B------:R-:W2:Y:S01]  /*2ec70*/  LDL.LU R11, [R1+0xf24] ;  /* 0x000f2400010b7983 */ /* 0x000ea20000300800 */
[----:B------:R-:W-:Y:S01]  /*2ec80*/  PRMT R74, RZ, 0x7610, R74 ;  /* 0x00007610ff4a7816 */ /* 0x000fe2000000004a */
[----:B------:R-:W-:-:S02]  /*2ec90*/  @P5 IMAD.MOV.U32 R10, RZ, RZ, R125 ;  /* 0x000000ffff0a5224 */ /* 0x000fc400078e007d */
[----:B------:R0:W-:Y:S01]  /*2eca0*/  STL [R1+0xf28], R125 ;  /* 0x000f287d01007387 */ /* 0x0001e20000100800 */
[----:B------:R-:W-:Y:S01]  /*2ecb0*/  ISETP.GT.AND P3, PT, R9, 0xb1, PT ;  /* 0x000000b10900780c */ /* 0x000fe20003f64270 */
[----:B--2---:R-:W-:-:S05]  /*2ecc0*/  IMAD.X R11, R8, 0x1, R11, P2 ;  /* 0x00000001080b7824 */ /* 0x004fca00010e060b */
[----:B------:R1:W-:Y:S04]  /*2ecd0*/  STL [R1+0xf24], R11 ;  /* 0x000f240b01007387 */ /* 0x0003e80000100800 */
[----:B0-----:R-:W2:Y:S04]  /*2ece0*/  LDL.LU R125, [R1+0x143c] ;  /* 0x00143c00017d7983 */ /* 0x001ea80000300800 */
[----:B------:R0:W2:Y:S04]  /*2ecf0*/  @P5 LDG.E.U8 R74, desc[UR20][R10.64] ;  /* 0x000000140a4a5981 */ /* 0x0000a8000c1e1100 */
[----:B-1----:R-:W2:Y:S01]  /*2ed00*/  LDL.LU R11, [R1+0xf2c] ;  /* 0x000f2c00010b7983 */ /* 0x002ea20000300800 */
[----:B---3--:R-:W-:-:S02]  /*2ed10*/  IADD3 R82, P2, PT, R7, R82, RZ ;  /* 0x0000005207527210 */ /* 0x008fc40007f5e0ff */
[----:B------:R-:W-:-:S03]  /*2ed20*/  PRMT R62, RZ, 0x7610, R62 ;  /* 0x00007610ff3e7816 */ /* 0x000fc6000000003e */
[----:B0-----:R-:W-:Y:S01]  /*2ed30*/  @P3 IMAD.MOV.U32 R10, RZ, RZ, R82 ;  /* 0x000000ffff0a3224 */ /* 0x001fe200078e0052 */
[----:B------:R0:W-:Y:S01]  /*2ed40*/  STL [R1+0xf30], R82 ;  /* 0x000f305201007387 */ /* 0x0001e20000100800 */
[----:B--2---:R-:W-:-:S05]  /*2ed50*/  IMAD.X R11, R8, 0x1, R11, P2 ;  /* 0x00000001080b7824 */ /* 0x004fca00010e060b */
[----:B------:R1:W-:Y:S04]  /*2ed60*/  STL [R1+0xf2c], R11 ;  /* 0x000f2c0b01007387 */ /* 0x0003e80000100800 */
[----:B0-----:R-:W2:Y:S04]  /*2ed70*/  LDL.LU R82, [R1+0xf48] ;  /* 0x000f480001527983 */ /* 0x001ea80000300800 */
[----:B------:R0:W3:Y:S04]  /*2ed80*/  @P3 LDG.E.U8 R62, desc[UR20][R10.64] ;  /* 0x000000140a3e3981 */ /* 0x0000e8000c1e1100 */
[----:B-1----:R-:W2:Y:S01]  /*2ed90*/  LDL.LU R11, [R1+0xf34] ;  /* 0x000f3400010b7983 */ /* 0x002ea20000300800 */
[----:B------:R-:W-:-:S02]  /*2eda0*/  ISETP.GT.AND P3, PT, R9, 0xb2, PT ;  /* 0x000000b20900780c */ /* 0x000fc40003f64270 */
[----:B------:R-:W-:Y:S02]  /*2edb0*/  IADD3 R83, P2, PT, R7, R83, RZ ;  /* 0x0000005307537210 */ /* 0x000fe40007f5e0ff */
[----:B------:R-:W-:-:S03]  /*2edc0*/  PRMT R50, RZ, 0x7610, R50 ;  /* 0x00007610ff327816 */ /* 0x000fc60000000032 */
[----:B------:R1:W-:Y:S06]  /*2edd0*/  STL [R1+0xf38], R83 ;  /* 0x000f385301007387 */ /* 0x0003ec0000100800 */
[----:B0-----:R-:W-:Y:S02]  /*2ede0*/  @P3 IMAD.MOV.U32 R10, RZ, RZ, R83 ;  /* 0x000000ffff0a3224 */ /* 0x001fe400078e0053 */
[----:B--2---:R-:W-:-:S05]  /*2edf0*/  IMAD.X R11, R8, 0x1, R11, P2 ;  /* 0x00000001080b7824 */ /* 0x004fca00010e060b */
[----:B------:R0:W-:Y:S04]  /*2ee00*/  STL [R1+0xf34], R11 ;  /* 0x000f340b01007387 */ /* 0x0001e80000100800 */
[----:B-1----:R-:W2:Y:S04]  /*2ee10*/  LDL.LU R83, [R1+0xf50] ;  /* 0x000f500001537983 */ /* 0x002ea80000300800 */
[----:B------:R1:W2:Y:S04]  /*2ee20*/  @P3 LDG.E.U8 R50, desc[UR20][R10.64] ;  /* 0x000000140a323981 */ /* 0x0002a8000c1e1100 */
[----:B------:R-:W2:Y:S04]  /*2ee30*/  LDL.LU R10, [R1+0xf3c] ;  /* 0x000f3c00010a7983 */ /* 0x000ea80000300800 */
[----:B0-----:R-:W1:Y:S01]  /*2ee40*/  LDL.LU R11, [R1+0xf40] ;  /* 0x000f4000010b7983 */ /* 0x001e620000300800 */
[----:B------:R-:W-:-:S02]  /*2ee50*/  ISETP.GT.AND P3, PT, R9, 0xb3, PT ;  /* 0x000000b30900780c */ /* 0x000fc40003f64270 */
[----:B------:R-:W-:Y:S02]  /*2ee60*/  PRMT R38, RZ, 0x7610, R38 ;  /* 0x00007610ff267816 */ /* 0x000fe40000000026 */
[----:B-1----:R-:W-:-:S05]  /*2ee70*/  IADD3 R11, P2, PT, R7, R11, RZ ;  /* 0x0000000b070b7210 */ /* 0x002fca0007f5e0ff */
[----:B--2---:R-:W-:Y:S01]  /*2ee80*/  IMAD.X R10, R8, 0x1, R10, P2 ;  /* 0x00000001080a7824 */ /* 0x004fe200010e060a */
[----:B------:R0:W-:Y:S04]  /*2ee90*/  STL [R1+0xf40], R11 ;  /* 0x000f400b01007387 */ /* 0x0001e80000100800 */
[----:B------:R1:W-:Y:S01]  /*2eea0*/  STL [R1+0xf3c], R10 ;  /* 0x000f3c0a01007387 */ /* 0x0003e20000100800 */
[----:B0-----:R-:W-:-:S04]  /*2eeb0*/  @P3 LOP3.LUT R11, R11, R10, RZ, 0x3c, !PT ;  /* 0x0000000a0b0b3212 */ /* 0x001fc800078e3cff */
[----:B-1----:R-:W-:-:S04]  /*2eec0*/  @P3 LOP3.LUT R10, R11, R10, RZ, 0x3c, !PT ;  /* 0x0000000a0b0a3212 */ /* 0x002fc800078e3cff */
[----:B------:R-:W-:-:S05]  /*2eed0*/  @P3 LOP3.LUT R11, R11, R10, RZ, 0x3c, !PT ;  /* 0x0000000a0b0b3212 */ /* 0x000fca00078e3cff */
[----:B------:R0:W2:Y:S04]  /*2eee0*/  @P3 LDG.E.U8 R38, desc[UR20][R10.64] ;  /* 0x000000140a263981 */ /* 0x0000a8000c1e1100 */
[----:B------:R-:W2:Y:S01]  /*2eef0*/  LDL.LU R11, [R1+0xf44] ;  /* 0x000f4400010b7983 */ /* 0x000ea20000300800 */
[----:B------:R-:W-:Y:S02]  /*2ef00*/  ISETP.GT.AND P3, PT, R9, 0xb4, PT ;  /* 0x000000b40900780c */ /* 0x000fe40003f64270 */
        /* <DEDUP_REMOVED lines=8> */
[----:B0-----:R-:W2:Y:S01]  /*2ef90*/  LDL.LU R11, [R1+0xf4c] ;  /* 0x000f4c00010b7983 */ /* 0x001ea20000300800 */
[----:B------:R-:W-:-:S02]  /*2efa0*/  ISETP.GT.AND P3, PT, R9, 0xb5, PT ;  /* 0x000000b50900780c */ /* 0x000fc40003f64270 */
[----:B------:R-:W-:Y:S02]  /*2efb0*/  IADD3 R83, P2, PT, R7, R83, RZ ;  /* 0x0000005307537210 */ /* 0x000fe40007f5e0ff */
[----:B------:R-:W-:-:S03]  /*2efc0*/  PRMT R14, RZ, 0x7610, R14 ;  /* 0x00007610ff0e7816 */ /* 0x000fc6000000000e */
[----:B------:R0:W-:Y:S06]  /*2efd0*/  STL [R1+0xf50], R83 ;  /* 0x000f505301007387 */ /* 0x0001ec0000100800 */
[----:B-1----:R-:W-:Y:S02]  /*2efe0*/  @P3 IMAD.MOV.U32 R10, RZ, RZ, R83 ;  /* 0x000000ffff0a3224 */ /* 0x002fe400078e0053 */
[----:B--2---:R-:W-:-:S05]  /*2eff0*/  IMAD.X R11, R8, 0x1, R11, P2 ;  /* 0x00000001080b7824 */ /* 0x004fca00010e060b */
[----:B------:R1:W-:Y:S04]  /*2f000*/  STL [R1+0xf4c], R11 ;  /* 0x000f4c0b01007387 */ /* 0x0003e80000100800 */
[----:B0-----:R-:W2:Y:S04]  /*2f010*/  LDL.LU R83, [R1+0xf68] ;  /* 0x000f680001537983 */ /* 0x001ea80000300800 */
[----:B------:R0:W2:Y:S04]  /*2f020*/  @P3 LDG.E.U8 R14, desc[UR20][R10.64] ;  /* 0x000000140a0e3981 */ /* 0x0000a8000c1e1100 */
[----:B------:R-:W2:Y:S04]  /*2f030*/  LDL.LU R10, [R1+0xf54] ;  /* 0x000f5400010a7983 */ /* 0x000ea80000300800 */
[----:B-1----:R-:W0:Y:S01]  /*2f040*/  LDL.LU R11, [R1+0xf58] ;  /* 0x000f5800010b7983 */ /* 0x002e220000300800 */
[----:B------:R-:W-:-:S02]  /*2f050*/  ISETP.GT.AND P3, PT, R9, 0xb6, PT ;  /* 0x000000b60900780c */ /* 0x000fc40003f64270 */
[----:B------:R-:W-:Y:S02]  /*2f060*/  PRMT R127, RZ, 0x7610, R127 ;  /* 0x00007610ff7f7816 */ /* 0x000fe4000000007f */
[----:B0-----:R-:W-:-:S05]  /*2f070*/  IADD3 R11, P2, PT, R7, R11, RZ ;  /* 0x0000000b070b7210 */ /* 0x001fca0007f5e0ff */
[----:B--2---:R-:W-:Y:S01]  /*2f080*/  IMAD.X R10, R8, 0x1, R10, P2 ;  /* 0x00000001080a7824 */ /* 0x004fe200010e060a */
[----:B------:R0:W-:Y:S04]  /*2f090*/  STL [R1+0xf58], R11 ;  /* 0x000f580b01007387 */ /* 0x0001e80000100800 */
[----:B------:R1:W-:Y:S01]  /*2f0a0*/  STL [R1+0xf54], R10 ;  /* 0x000f540a01007387 */ /* 0x0003e20000100800 */
[----:B0-----:R-:W-:-:S04]  /*2f0b0*/  @P3 LOP3.LUT R11, R11, R10, RZ, 0x3c, !PT ;  /* 0x0000000a0b0b3212 */ /* 0x001fc800078e3cff */
[----:B-1----:R-:W-:-:S04]  /*2f0c0*/  @P3 LOP3.LUT R10, R11, R10, RZ, 0x3c, !PT ;  /* 0x0000000a0b0a3212 */ /* 0x002fc800078e3cff */
        /* <DEDUP_REMOVED lines=9> */
[----:B--2---:R-:W-:-:S05]  /*2f160*/  IMAD.X R11, R8, 0x1, R11, P2 ;  /* 0x00000001080b7824 */ /* 0x004fca00010e060b */
[----:B------:R-:W2:Y:S04]  /*2f170*/  @P3 LDG.E.U8 R129, desc[UR20][R10.64] ;  /* 0x000000140a813981 */ /* 0x000ea8000c1e1100 */
[----:B------:R0:W-:Y:S04]  /*2f180*/  STL [R1+0xf60], R82 ;  /* 0x000f605201007387 */ /* 0x0001e80000100800 */
[----:B------:R-:W-:Y:S04]  /*2f190*/  STL [R1+0xf5c], R11 ;  /* 0x000f5c0b01007387 */ /* 0x000fe80000100800 */
[----:B0-----:R-:W3:Y:S04]  /*2f1a0*/  LDL.LU R82, [R1+0xf78] ;  /* 0x000f780001527983 */ /* 0x001ee80000300800 */
[----:B--2---:R0:W-:Y:S04]  /*2f1b0*/  STL [R1+0x114], R129 ;  /* 0x0001148101007387 */ /* 0x0041e80000100800 */
[----:B0-----:R-:W2:Y:S04]  /*2f1c0*/  LDL.LU R129, [R1+0x1434] ;  /* 0x0014340001817983 */ /* 0x001ea80000300800 */
[----:B------:R-:W2:Y:S01]  /*2f1d0*/  LDL.LU R11, [R1+0xf64] ;  /* 0x000f6400010b7983 */ /* 0x000ea20000300800 */
[----:B------:R-:W-:-:S02]  /*2f1e0*/  ISETP.GT.AND P3, PT, R9, 0xb8, PT ;  /* 0x000000b80900780c */ /* 0x000fc40003f64270 */
[----:B------:R-:W-:Y:S02]  /*2f1f0*/  IADD3 R83, P2, PT, R7, R83, RZ ;  /* 0x0000005307537210 */ /* 0x000fe40007f5e0ff */
[----:B------:R-:W-:-:S03]  /*2f200*/  PRMT R73, RZ, 0x7610, R73 ;  /* 0x00007610ff497816 */ /* 0x000fc60000000049 */
[----:B------:R0:W-:Y:S06]  /*2f210*/  STL [R1+0xf68], R83 ;  /* 0x000f685301007387 */ /* 0x0001ec0000100800 */
[----:B------:R-:W-:Y:S02]  /*2f220*/  @P3 IMAD.MOV.U32 R10, RZ, RZ, R83 ;  /* 0x000000ffff0a3224 */ /* 0x000fe400078e0053 */
        /* <DEDUP_REMOVED lines=18> */
[----:B---3--:R-:W-:Y:S02]  /*2f350*/  IADD3 R82, P2, PT, R7, R82, RZ ;  /* 0x0000005207527210 */ /* 0x008fe40007f5e0ff */
[----:B------:R-:W-:-:S03]  /*2f360*/  PRMT R49, RZ, 0x7610, R49 ;  /* 0x00007610ff317816 */ /* 0x000fc60000000031 */
[----:B------:R1:W-:Y:S06]  /*2f370*/  STL [R1+0xf78], R82 ;  /* 0x000f785201007387 */ /* 0x0003ec0000100800 */
[----:B0-----:R-:W-:Y:S02]  /*2f380*/  @P3 IMAD.MOV.U32 R10, RZ, RZ, R82 ;  /* 0x000000ffff0a3224 */ /* 0x001fe400078e0052 */
[----:B--2---:R-:W-:-:S05]  /*2f390*/  IMAD.X R11, R8, 0x1, R11, P2 ;  /* 0x00000001080b7824 */ /* 0x004fca00010e060b */
[----:B------:R0:W-:Y:S04]  /*2f3a0*/  STL [R1+0xf74], R11 ;  /* 0x000f740b01007387 */ /* 0x0001e80000100800 */
[----:B-1----:R-:W2:Y:S04]  /*2f3b0*/  LDL.LU R82, [R1+0xf90] ;  /* 0x000f900001527983 */ /* 0x002ea80000300800 */
[----:B------:R1:W3:Y:S04]  /*2f3c0*/  @P3 LDG.E.U8 R49, desc[UR20][R10.64] ;  /* 0x000000140a313981 */ /* 0x0002e8000c1e1100 */
        /* <DEDUP_REMOVED lines=35> */
[----:B------:R-:W-:-:S09]  /*2f600*/  PRMT R131, RZ, 0x7610, R131 ;  /* 0x00007610ff837816 */ /* 0x000fd20000000083 */
[----:B-1----:R-:W-:Y:S02]  /*2f610*/  @P3 IMAD.MOV.U32 R10, RZ, RZ, R83 ;  /* 0x000000ffff0a3224 */ /* 0x002fe400078e0053 */
[----:B--2---:R-:W-:-:S05]  /*2f620*/  IMAD.X R11, R8, 0x1, R11, P2 ;  /* 0x00000001080b7824 */ /* 0x004fca00010e060b */
[----:B------:R-:W2:Y:S04]  /*2f630*/  @P3 LDG.E.U8 R131, desc[UR20][R10.64] ;  /* 0x000000140a833981 */ /* 0x000ea8000c1e1100 */
[----:B------:R0:W-:Y:S04]  /*2f640*/  STL [R1+0xf98], R83 ;  /* 0x000f985301007387 */ /* 0x0001e80000100800 */
[----:B------:R-:W-:Y:S04]  /*2f650*/  STL [R1+0xf94], R11 ;  /* 0x000f940b01007387 */ /* 0x000fe80000100800 */
[----:B0-----:R-:W3:Y:S04]  /*2f660*/  LDL.LU R83, [R1+0xfb0] ;  /* 0x000fb00001537983 */ /* 0x001ee80000300800 */
[----:B--2---:R0:W-:Y:S04]  /*2f670*/  STL [R1+0x110], R131 ;  /* 0x0001108301007387 */ /* 0x0041e80000100800 */
[----:B0-----:R-:W2:Y:S04]  /*2f680*/  LDL.LU R131, [R1+0x1430] ;  /* 0x0014300001837983 */ /* 0x001ea80000300800 */
[----:B------:R-:W2:Y:S04]  /*2f690*/  LDL.LU R10, [R1+0xf9c] ;  /* 0x000f9c00010a7983 */ /* 0x000ea80000300800 */
[----:B------:R-:W2:Y:S01]  /*2f6a0*/  LDL.LU R11, [R1+0xfa0] ;  /* 0x000fa000010b7983 */ /* 0x000ea20000300800 */
[----:B------:R-:W-:-:S02]  /*2f6b0*/  ISETP.GT.AND P3, PT, R9, 0xbf, PT ;  /* 0x000000bf0900780c */ /* 0x000fc40003f64270 */
[----:B------:R-:W-:Y:S02]  /*2f6c0*/  PRMT R133, RZ, 0x7610, R133 ;  /* 0x00007610ff857816 */ /* 0x000fe40000000085 */
[----:B--2---:R-:W-:-:S05]  /*2f6d0*/  IADD3 R11, P2, PT, R7, R11, RZ ;  /* 0x0000000b070b7210 */ /* 0x004fca0007f5e0ff */
[----:B------:R-:W-:Y:S01]  /*2f6e0*/  IMAD.X R10, R8, 0x1, R10, P2 ;  /* 0x00000001080a7824 */ /* 0x000fe200010e060a */
        /* <DEDUP_REMOVED lines=14> */
[----:B--2---:R-:W-:-:S05]  /*2f7d0*/  IMAD.X R11, R8, 0x1, R11, P2 ;  /* 0x00000001080b7824 */ /* 0x004fca00010e060b */
[----:B------:R1:W-:Y:S04]  /*2f7e0*/  STL [R1+0xfa4], R11 ;  /* 0x000fa40b01007387 */ /* 0x0003e80000100800 */
[----:B0-----:R-:W2:Y:S04]  /*2f7f0*/  LDL.LU R82, [R1+0xfc0] ;  /* 0x000fc00001527983 */ /* 0x001ea80000300800 */
[----:B------:R0:W2:Y:S04]  /*2f800*/  @P3 LDG.E.U8 R72, desc[UR20][R10.64] ;  /* 0x000000140a483981 */ /* 0x0000a8000c1e1100 */
[----:B-1----:R-:W2:Y:S01]  /*2f810*/  LDL.LU R11, [R1+0xfac] ;  /* 0x000fac00010b7983 */ /* 0x002ea20000300800 */
[----:B------:R-:W-:-:S02]  /*2f820*/  ISETP.GT.AND P3, PT, R9, 0xc1, PT ;  /* 0x000000c10900780c */ /* 0x000fc40003f64270 */
        /* <DEDUP_REMOVED lines=55> */
[----:B------:R-:W-:-:S09]  /*2fba0*/  PRMT R135, RZ, 0x7610, R135 ;  /* 0x00007610ff877816 */ /* 0x000fd20000000087 */
[----:B0-----:R-:W-:Y:S02]  /*2fbb0*/  @P3 IMAD.MOV.U32 R10, RZ, RZ, R82 ;  /* 0x000000ffff0a3224 */ /* 0x001fe400078e0052 */
        /* <DEDUP_REMOVED lines=10> */
[----:B------:R-:W-:-:S09]  /*2fc60*/  PRMT R137, RZ, 0x7610, R137 ;  /* 0x00007610ff897816 */ /* 0x000fd20000000089 */
[----:B------:R-:W-:Y:S02]  /*2fc70*/  @P3 IMAD.MOV.U32 R10, RZ, RZ, R83 ;  /* 0x000000ffff0a3224 */ /* 0x000fe400078e0053 */
        /* <DEDUP_REMOVED lines=51> */
[----:B------:R-:W2:Y:S04]  /*2ffb0*/  LDL.LU R10, [R1+0x1004] ;  /* 0x00100400010a7983 */ /* 0x000ea80000300800 */
[----:B------:R-:W0:Y:S01]  /*2ffc0*/  LDL.LU R11, [R1+0x1008] ;  /* 0x00100800010b7983 */ /* 0x000e220000300800 */
[----:B------:R-:W-:Y:S02]  /*2ffd0*/  ISETP.GT.AND P3, PT, R9, 0xcc, PT ;  /* 0x000000cc0900780c */ /* 0x000fe40003f64270 */
[----:B------:R-:W-:-:S02]  /*2ffe0*/  PRMT R23, RZ, 0x7610, R23 ;  /* 0x00007610ff177816 */ /* 0x000fc40000000017 */
[----:B0-----:R-:W-:-:S05]  /*2fff0*/  IADD3 R11, P2, PT, R7, R11, RZ ;  /* 0x0000000b070b7210 */ /* 0x001fca0007f5e0ff */
[----:B--2---:R-:W-:Y:S01]  /*30000*/  IMAD.X R10, R8, 0x1, R10, P2 ;  /* 0x00000001080a7824 */ /* 0x004fe200010e060a */
[----:B------:R0:W-:Y:S04]  /*30010*/  STL [R1+0x1008], R11 ;  /* 0x0010080b01007387 */ /* 0x0001e80000100800 */
[----:B------:R1:W-:Y:S01]  /*30020*/  STL [R1+0x1004], R10 ;  /* 0x0010040a01007387 */ /* 0x0003e20000100800 */
[----:B0-----:R-:W-:-:S04]  /*30030*/  @P3 LOP3.LUT R11, R11, R10, RZ, 0x3c, !PT ;  /* 0x0000000a0b0b3212 */ /* 0x001fc800078e3cff */
[----:B-1----:R-:W-:-:S04]  /*30040*/  @P3 LOP3.LUT R10, R11, R10, RZ, 0x3c, !PT ;  /* 0x0000000a0b0a3212 */ /* 0x002fc800078e3cff */
[----:B------:R-:W-:-:S05]  /*30050*/  @P3 LOP3.LUT R11, R11, R10, RZ, 0x3c, !PT ;  /* 0x0000000a0b0b3212 */ /* 0x000fca00078e3cff */
[----:B------:R0:W2:Y:S01]  /*30060*/  @P3 LDG.E.U8 R23, desc[UR20][R10.64] ;  /* 0x000000140a173981 */ /* 0x0000a2000c1e1100 */
[----:B------:R-:W-:Y:S02]  /*30070*/  ISETP.GT.AND P3, PT, R9, 0xcd, PT ;  /* 0x000000cd0900780c */ /* 0x000fe40003f64270 */
[----:B------:R-:W-:-:S05]  /*30080*/  IADD3 R82, P2, PT, R7, R82, RZ ;  /* 0x0000005207527210 */ /* 0x000fca0007f5e0ff */
[----:B------:R-:W-:Y:S01]  /*30090*/  IMAD.X R83, R8, 0x1, R83, P2 ;  /* 0x0000000108537824 */ /* 0x000fe200010e0653 */
[----:B0-----:R-:W-:Y:S01]  /*300a0*/  PRMT R11, RZ, 0x7610, R11 ;  /* 0x00007610ff0b7816 */ /* 0x001fe2000000000b */
[----:B------:R0:W-:Y:S04]  /*300b0*/  STL [R1+0x1010], R82 ;  /* 0x0010105201007387 */ /* 0x0001e80000100800 */
[----:B------:R1:W-:Y:S04]  /*300c0*/  STL [R1+0x100c], R83 ;  /* 0x00100c5301007387 */ /* 0x0003e80000100800 */
[----:B------:R0:W2:Y:S04]  /*300d0*/  @P3 LDG.E.U8 R11, desc[UR20][R82.64] ;  /* 0x00000014520b3981 */ /* 0x0000a8000c1e1100 */
[----:B0-----:R-:W2:Y:S04]  /*300e0*/  LDL.LU R82, [R1+0x1014] ;  /* 0x0010140001527983 */ /* 0x001ea80000300800 */
[----:B-1----:R-:W2:Y:S01]  /*300f0*/  LDL.LU R83, [R1+0x1018] ;  /* 0x0010180001537983 */ /* 0x002ea20000300800 */
        /* <DEDUP_REMOVED lines=9> */
[----:B------:R-:W2:Y:S04]  /*30190*/  @P3 LDG.E.U8 R139, desc[UR20][R82.64] ;  /* 0x00000014528b3981 */ /* 0x000ea8000c1e1100 */
        /* <DEDUP_REMOVED lines=364> */
[----:B------:R-:W-:Y:S02]  /*31860*/  ISETP.GT.AND P3, PT, R9, RZ, PT ;  /* 0x000000ff0900720c */ /* 0x000fe40003f64270 */
[----:B------:R-:W-:-:S02]  /*31870*/  IADD3 R2, P2, PT, R7, R2, RZ ;  /* 0x0000000207027210 */ /* 0x000fc40007f5e0ff */
[----:B------:R-:W-:-:S03]  /*31880*/  PRMT R125, RZ, 0x7610, R125 ;  /* 0x00007610ff7d7816 */ /* 0x000fc6000000007d */
[----:B------:R-:W-:-:S06]  /*31890*/  IMAD.X R3, R8, 0x1, R3, P2 ;  /* 0x0000000108037824 */ /* 0x000fcc00010e0603 */
[----:B------:R-:W3:Y:S01]  /*318a0*/  @P3 LDG.E.U8 R125, desc[UR20][R2.64] ;  /* 0x00000014027d3981 */ /* 0x000ee2000c1e1100 */
[----:B------:R-:W-:-:S03]  /*318b0*/  ISETP.GT.AND P3, PT, R9, 0xf0, PT ;  /* 0x000000f00900780c */ /* 0x000fc60003f64270 */
[----:B------:R-:W-:Y:S04]  /*318c0*/  STL [R1+0x13b8], R2 ;  /* 0x0013b80201007387 */ /* 0x000fe80000100800 */
[----:B------:R-:W-:Y:S01]  /*318d0*/  STL [R1+0x13b4], R3 ;  /* 0x0013b40301007387 */ /* 0x000fe20000100800 */
        /* <DEDUP_REMOVED lines=170> */
[----:B--2---:R-:W-:-:S05]  /*32380*/  IADD3 R83, P2, PT, R7, R83, RZ ;  /* 0x0000005307537210 */ /* 0x004fca0007f5e0ff */
[----:B------:R-:W-:Y:S01]  /*32390*/  IMAD.X R82, R8, 0x1, R82, P2 ;  /* 0x0000000108527824 */ /* 0x000fe200010e0652 */
[----:B------:R0:W-:Y:S04]  /*323a0*/  STL [R1+0x1118], R83 ;  /* 0x0011185301007387 */ /* 0x0001e80000100800 */
[----:B------:R1:W-:Y:S01]  /*323b0*/  STL [R1+0x1114], R82 ;  /* 0x0011145201007387 */ /* 0x0003e20000100800 */
[----:B0-----:R-:W-:-:S04]  /*323c0*/  @P3 LOP3.LUT R83, R83, R82, RZ, 0x3c, !PT ;  /* 0x0000005253533212 */ /* 0x001fc800078e3cff */
[C---:B-1----:R-:W-:Y:S02]  /*323d0*/  @P3 LOP3.LUT R82, R83.reuse, R82, RZ, 0x3c, !PT ;  /* 0x0000005253523212 */ /* 0x042fe400078e3cff */
[----:B------:R-:W-:Y:S02]  /*323e0*/  PRMT R6, RZ, 0x7610, R6 ;  /* 0x00007610ff067816 */ /* 0x000fe40000000006 */
        /* <DEDUP_REMOVED lines=16> */
[----:B------:R-:W3:Y:S04]  /*324f0*/  LDL.LU R82, [R1+0x1154] ;  /* 0x0011540001527983 */ /* 0x000ee80000300800 */
[----:B------:R-:W3:Y:S01]  /*32500*/  LDL.LU R83, [R1+0x1158] ;  /* 0x0011580001537983 */ /* 0x000ee20000300800 */
[----:B------:R-:W-:-:S03]  /*32510*/  ISETP.GT.AND P3, PT, R9, 0xf6, PT ;  /* 0x000000f60900780c */ /* 0x000fc60003f64270 */
[----:B--2---:R-:W-:Y:S01]  /*32520*/  STL [R1+0x13bc], R2 ;  /* 0x0013bc0201007387 */ /* 0x004fe20000100800 */
[----:B---3--:R-:W-:-:S05]  /*32530*/  IADD3 R83, P2, PT, R7, R83, RZ ;  /* 0x0000005307537210 */ /* 0x008fca0007f5e0ff */
        /* <DEDUP_REMOVED lines=8> */
[----:B------:R-:W3:Y:S04]  /*325c0*/  LDL.LU R82, [R1+0x115c] ;  /* 0x00115c0001527983 */ /* 0x000ee80000300800 */
[----:B------:R-:W3:Y:S01]  /*325d0*/  LDL.LU R83, [R1+0x1160] ;  /* 0x0011600001537983 */ /* 0x000ee20000300800 */
[----:B------:R-:W-:Y:S02]  /*325e0*/  ISETP.GT.AND P3, PT, R9, 0xf7, PT ;  /* 0x000000f70900780c */ /* 0x000fe40003f64270 */
[----:B------:R-:W-:Y:S01]  /*325f0*/  PRMT R3, RZ, 0x7610, R3 ;  /* 0x00007610ff037816 */ /* 0x000fe20000000003 */
[----:B--2---:R0:W-:Y:S04]  /*32600*/  STL [R1+0x94], R2 ;  /* 0x0000940201007387 */ /* 0x0041e80000100800 */
[----:B0-----:R-:W2:Y:S01]  /*32610*/  LDL.LU R2, [R1+0x11a0] ;  /* 0x0011a00001027983 */ /* 0x001ea20000300800 */
[----:B---3--:R-:W-:-:S05]  /*32620*/  IADD3 R83, P2, PT, R7, R83, RZ ;  /* 0x0000005307537210 */ /* 0x008fca0007f5e0ff */
[----:B------:R-:W-:Y:S01]  /*32630*/  IMAD.X R82, R8, 0x1, R82, P2 ;  /* 0x0000000108527824 */ /* 0x000fe200010e0652 */
[----:B------:R0:W-:Y:S04]  /*32640*/  STL [R1+0x1160], R83 ;  /* 0x0011605301007387 */ /* 0x0001e80000100800 */
[----:B------:R1:W-:Y:S01]  /*32650*/  STL [R1+0x115c], R82 ;  /* 0x00115c5201007387 */ /* 0x0003e20000100800 */
[----:B0-----:R-:W-:-:S04]  /*32660*/  @P3 LOP3.LUT R83, R83, R82, RZ, 0x3c, !PT ;  /* 0x0000005253533212 */ /* 0x001fc800078e3cff */
[----:B-1----:R-:W-:-:S04]  /*32670*/  @P3 LOP3.LUT R82, R83, R82, RZ, 0x3c, !PT ;  /* 0x0000005253523212 */ /* 0x002fc800078e3cff */
[----:B------:R-:W-:-:S05]  /*32680*/  @P3 LOP3.LUT R83, R83, R82, RZ, 0x3c, !PT ;  /* 0x0000005253533212 */ /* 0x000fca00078e3cff */
[----:B------:R-:W3:Y:S04]  /*32690*/  @P3 LDG.E.U8 R3, desc[UR20][R82.64] ;  /* 0x0000001452033981 */ /* 0x000ee8000c1e1100 */
[----:B------:R-:W2:Y:S04]  /*326a0*/  LDL.LU R82, [R1+0x1194] ;  /* 0x0011940001527983 */ /* 0x000ea80000300800 */
[----:B------:R-:W2:Y:S01]  /*326b0*/  LDL.LU R83, [R1+0x1198] ;  /* 0x0011980001537983 */ /* 0x000ea20000300800 */
[----:B------:R-:W-:Y:S02]  /*326c0*/  ISETP.GT.AND P3, PT, R9, 0xfe, PT ;  /* 0x000000fe0900780c */ /* 0x000fe40003f64270 */
[----:B------:R-:W-:Y:S01]  /*326d0*/  PRMT R6, RZ, 0x7610, R6 ;  /* 0x00007610ff067816 */ /* 0x000fe20000000006 */
[----:B---3--:R0:W-:Y:S04]  /*326e0*/  STL [R1+0x13c0], R3 ;  /* 0x0013c00301007387 */ /* 0x0081e80000100800 */
[----:B0-----:R-:W3:Y:S01]  /*326f0*/  LDL.LU R3, [R1+0x20] ;  /* 0x0000200001037983 */ /* 0x001ee20000300800 */
        /* <DEDUP_REMOVED lines=8> */
[----:B------:R-:W3:Y:S01]  /*32780*/  LDL.LU R83, [R1+0x119c] ;  /* 0x00119c0001537983 */ /* 0x000ee20000300800 */
[----:B------:R-:W-:Y:S02]  /*32790*/  ISETP.GT.AND P3, PT, R9, 0xff, PT ;  /* 0x000000ff0900780c */ /* 0x000fe40003f64270 */
[----:B------:R-:W-:Y:S02]  /*327a0*/  IADD3 R2, P2, PT, R7, R2, RZ ;  /* 0x0000000207027210 */ /* 0x000fe40007f5e0ff */
[----:B------:R-:W-:-:S09]  /*327b0*/  PRMT R0, RZ, 0x7610, R0 ;  /* 0x00007610ff007816 */ /* 0x000fd20000000000 */
[----:B0-----:R-:W-:Y:S01]  /*327c0*/  @P3 IMAD.MOV.U32 R82, RZ, RZ, R2 ;  /* 0x000000ffff523224 */ /* 0x001fe200078e0002 */
[----:B--2---:R0:W-:Y:S04]  /*327d0*/  STL [R1+0x13fc], R6 ;  /* 0x0013fc0601007387 */ /* 0x0041e80000100800 */
[----:B0-----:R-:W2:Y:S01]  /*327e0*/  LDL.LU R6, [R1+0x3c] ;  /* 0x00003c0001067983 */ /* 0x001ea20000300800 */
[----:B---3--:R-:W-:-:S03]  /*327f0*/  IMAD.X R83, R8, 0x1, R83, P2 ;  /* 0x0000000108537824 */ /* 0x008fc600010e0653 */
[----:B------:R0:W-:Y:S04]  /*32800*/  STL [R1+0x13c4], R7 ;  /* 0x0013c40701007387 */ /* 0x0001e80000100800 */
[----:B------:R-:W3:Y:S04]  /*32810*/  @P3 LDG.E.U8 R0, desc[UR20][R82.64] ;  /* 0x0000001452003981 */ /* 0x000ee8000c1e1100 */
[----:B0-----:R-:W2:Y:S04]  /*32820*/  LDL.LU R7, [R1+0x58] ;  /* 0x0000580001077983 */ /* 0x001ea80000300800 */
[----:B------:R-:W-:Y:S04]  /*32830*/  STL [R1+0x11a0], R2 ;  /* 0x0011a00201007387 */ /* 0x000fe80000100800 */
[----:B------:R0:W-:Y:S04]  /*32840*/  STL [R1+0x13c8], R8 ;  /* 0x0013c80801007387 */ /* 0x0001e80000100800 */
[----:B0-----:R-:W2:Y:S04]  /*32850*/  LDL.LU R8, [R1+0x78] ;  /* 0x0000780001087983 */ /* 0x001ea80000300800 */
[----:B------:R0:W-:Y:S04]  /*32860*/  STL [R1+0x119c], R83 ;  /* 0x00119c5301007387 */ /* 0x0001e80000100800 */
[----:B------:R-:W2:Y:S04]  /*32870*/  LDL.LU R82, [R1+0xc8] ;  /* 0x0000c80001527983 */ /* 0x000ea80000300800 */
[----:B0-----:R-:W4:Y:S01]  /*32880*/  LDL.LU R83, [R1+0xa0] ;  /* 0x0000a00001537983 */ /* 0x001f220000300800 */
[----:B------:R-:W0:Y:S02]  /*32890*/  S2R R2, SR_TID.X ;  /* 0x0000000000027919 */ /* 0x000e240000002100 */
[----:B0-----:R-:W-:Y:S01]  /*328a0*/  LOP3.LUT R2, R2, 0x7f, RZ, 0xc0, !PT ;  /* 0x0000007f02027812 */ /* 0x001fe200078ec0ff */
[----:B------:R-:W-:Y:S03]  /*328b0*/  BAR.SYNC.DEFER_BLOCKING 0x0 ;  /* 0x0000000000007b1d */ /* 0x000fe60000010000 */
[----:B------:R-:W-:-:S03]  /*328c0*/  ISETP.GE.AND P3, PT, R2, R9, PT ;  /* 0x000000090200720c */ /* 0x000fc60003f66270 */
[----:B------:R-:W-:Y:S04]  /*328d0*/  STS.U8 [R2+UR9+0x10000], R125 ;  /* 0x0100007d02007988 */ /* 0x000fe80008000009 */
[----:B---3--:R-:W-:Y:S04]  /*328e0*/  STL [R1+0x13cc], R0 ;  /* 0x0013cc0001007387 */ /* 0x008fe80000100800 */
[----:B--2---:R0:W-:Y:S04]  /*328f0*/  STS.U8 [R2+UR9+0x10400], R82 ;  /* 0x0104005202007988 */ /* 0x0041e80008000009 */
[----:B----4-:R1:W-:Y:S04]  /*32900*/  STS.U8 [R2+UR9+0x10800], R83 ;  /* 0x0108005302007988 */ /* 0x0103e80008000009 */
[----:B------:R2:W-:Y:S04]  /*32910*/  STS.U8 [R2+UR9+0x10c00], R8 ;  /* 0x010c000802007988 */ /* 0x0005e80008000009 */
[----:B0-----:R-:W3:Y:S04]  /*32920*/  LDL.LU R82, [R1+0xe0] ;  /* 0x0000e00001527983 */ /* 0x001ee80000300800 */
[----:B------:R0:W-:Y:S04]  /*32930*/  STS.U8 [R2+UR9+0x11000], R7 ;  /* 0x0110000702007988 */ /* 0x0001e80008000009 */
[----:B-1----:R-:W4:Y:S04]  /*32940*/  LDL.LU R83, [R1+0xc4] ;  /* 0x0000c40001537983 */ /* 0x002f280000300800 */
[----:B------:R1:W-:Y:S04]  /*32950*/  STS.U8 [R2+UR9+0x11400], R6 ;  /* 0x0114000602007988 */ /* 0x0003e80008000009 */
[----:B--2---:R-:W2:Y:S04]  /*32960*/  LDL.LU R8, [R1+0x9c] ;  /* 0x00009c0001087983 */ /* 0x004ea80000300800 */
[----:B------:R1:W-:Y:S04]  /*32970*/  STS.U8 [R2+UR9+0x11800], R3 ;  /* 0x0118000302007988 */ /* 0x0003e80008000009 */
[----:B0-----:R-:W3:Y:S04]  /*32980*/  LDL.LU R7, [R1+0x74] ;  /* 0x0000740001077983 */ /* 0x001ee80000300800 */
[----:B------:R-:W-:Y:S04]  /*32990*/  STS.U8 [R2+UR9+0x11c00], R159 ;  /* 0x011c009f02007988 */ /* 0x000fe80008000009 */
[----:B-1----:R-:W3:Y:S04]  /*329a0*/  LDL.LU R6, [R1+0x54] ;  /* 0x0000540001067983 */ /* 0x002ee80000300800 */
[----:B------:R0:W-:Y:S04]  /*329b0*/  STS.U8 [R2+UR9+0x12000], R160 ;  /* 0x012000a002007988 */ /* 0x0001e80008000009 */
[----:B------:R-:W3:Y:S04]  /*329c0*/  LDL.LU R3, [R1+0x38] ;  /* 0x0000380001037983 */ /* 0x000ee80000300800 */
[----:B0-----:R-:W3:Y:S01]  /*329d0*/  LDL.LU R2, [R1+0x1c] ;  /* 0x00001c0001027983 */ /* 0x001ee20000300800 */
[----:B------:R-:W0:Y:S01]  /*329e0*/  S2R R160, SR_TID.X ;  /* 0x0000000000a07919 */ /* 0x000e220000002100 */
[----:B------:R-:W1:Y:S01]  /*329f0*/  S2R R159, SR_TID.X ;  /* 0x00000000009f7919 */ /* 0x000e620000002100 */
        /* <DEDUP_REMOVED lines=12> */
[----:B-1----:R-:W-:-:S03]  /*32ac0*/  LOP3.LUT R159, R159, 0x7f, RZ, 0xc0, !PT ;  /* 0x0000007f9f9f7812 */ /* 0x002fc600078ec0ff */
[----:B------:R-:W-:Y:S04]  /*32ad0*/  STS.U8 [R160+UR9+0x15000], R76 ;  /* 0x0150004ca0007988 */ /* 0x000fe80008000009 */
[----:B------:R-:W-:Y:S04]  /*32ae0*/  STS.U8 [R160+UR9+0x15400], R75 ;  /* 0x0154004ba0007988 */ /* 0x000fe80008000009 */
[----:B------:R-:W-:Y:S04]  /*32af0*/  STS.U8 [R160+UR9+0x15800], R74 ;  /* 0x0158004aa0007988 */ /* 0x000fe80008000009 */
[----:B------:R-:W-:Y:S01]  /*32b00*/  STS.U8 [R160+UR9+0x15c00], R73 ;  /* 0x015c0049a0007988 */ /* 0x000fe20008000009 */
[----:B------:R-:W-:-:S03]  /*32b10*/  LOP3.LUT R159, R159, 0x10, RZ, 0x3c, !PT ;  /* 0x000000109f9f7812 */ /* 0x000fc600078e3cff */
        /* <DEDUP_REMOVED lines=8> */
[----:B------:R-:W-:Y:S04]  /*32ba0*/  STL [R1+0x13d0], R160 ;  /* 0x0013d0a001007387 */ /* 0x000fe80000100800 */
[----:B----4-:R0:W-:Y:S04]  /*32bb0*/  STS.U8 [R159+UR9+0x10480], R83 ;  /* 0x010480539f007988 */ /* 0x0101e80008000009 */
[----:B--2---:R1:W-:Y:S04]  /*32bc0*/  STS.U8 [R159+UR9+0x10880], R8 ;  /* 0x010880089f007988 */ /* 0x0043e80008000009 */
[----:B0-----:R-:W2:Y:S04]  /*32bd0*/  LDL.LU R83, [R1+0xdc] ;  /* 0x0000dc0001537983 */ /* 0x001ea80000300800 */
[----:B---3--:R0:W-:Y:S04]  /*32be0*/  STS.U8 [R159+UR9+0x10c80], R7 ;  /* 0x010c80079f007988 */ /* 0x0081e80008000009 */
[----:B-1----:R-:W3:Y:S04]  /*32bf0*/  LDL.LU R8, [R1+0xc0] ;  /* 0x0000c00001087983 */ /* 0x002ee80000300800 */
[----:B------:R1:W-:Y:S04]  /*32c00*/  STS.U8 [R159+UR9+0x11080], R6 ;  /* 0x011080069f007988 */ /* 0x0003e80008000009 */
[----:B0-----:R-:W4:Y:S04]  /*32c10*/  LDL.LU R7, [R1+0x98] ;  /* 0x0000980001077983 */ /* 0x001f280000300800 */
[----:B------:R0:W-:Y:S04]  /*32c20*/  STS.U8 [R159+UR9+0x11480], R3 ;  /* 0x011480039f007988 */ /* 0x0001e80008000009 */
[----:B-1----:R-:W4:Y:S04]  /*32c30*/  LDL.LU R6, [R1+0x6c] ;  /* 0x00006c0001067983 */ /* 0x002f280000300800 */
[----:B------:R1:W-:Y:S04]  /*32c40*/  STS.U8 [R159+UR9+0x11880], R2 ;  /* 0x011880029f007988 */ /* 0x0003e80008000009 */
[----:B0-----:R-:W4:Y:S04]  /*32c50*/  LDL.LU R3, [R1+0x50] ;  /* 0x0000500001037983 */ /* 0x001f280000300800 */
[----:B-1----:R-:W4:Y:S04]  /*32c60*/  LDL.LU R2, [R1+0x34] ;  /* 0x0000340001027983 */ /* 0x002f280000300800 */
[----:B------:R0:W-:Y:S02]  /*32c70*/  STS.U8 [R159+UR9+0x11c80], R156 ;  /* 0x011c809c9f007988 */ /* 0x0001e40008000009 */
[----:B0-----:R-:W0:Y:S02]  /*32c80*/  S2R R156, SR_TID.X ;  /* 0x00000000009c7919 */ /* 0x001e240000002100 */
        /* <DEDUP_REMOVED lines=28> */
[----:B---3--:R1:W-:Y:S04]  /*32e50*/  STS.U8 [R156+UR9+0x10500], R8 ;  /* 0x010500089c007988 */ /* 0x0083e80008000009 */
[----:B0-----:R-:W2:Y:S04]  /*32e60*/  LDL.LU R83, [R1+0xd8] ;  /* 0x0000d80001537983 */ /* 0x001ea80000300800 */
[----:B----4-:R0:W-:Y:S04]  /*32e70*/  STS.U8 [R156+UR9+0x10900], R7 ;  /* 0x010900079c007988 */ /* 0x0101e80008000009 */
        /* <DEDUP_REMOVED lines=86> */
[----:B-1----:R-:W2:Y:S04]  /*333e0*/  LDL.LU R6, [R1+0x60] ;  /* 0x0000600001067983 */ /* 0x002ea80000300800 */
[----:B------:R1:W-:Y:S04]  /*333f0*/  STS.U8 [R154+UR9+0x11600], R2 ;  /* 0x011600029a007988 */ /* 0x0003e80008000009 */
[----:B0-----:R-:W2:Y:S04]  /*33400*/  LDL.LU R3, [R1+0x44] ;  /* 0x0000440001037983 */ /* 0x001ea80000300800 */
[----:B-1----:R-:W2:Y:S04]  /*33410*/  LDL.LU R2, [R1+0x28] ;  /* 0x0000280001027983 */ /* 0x002ea80000300800 */
[----:B------:R0:W-:Y:S02]  /*33420*/  STS.U8 [R154+UR9+0x11a00], R4 ;  /* 0x011a00049a007988 */ /* 0x0001e40008000009 */
[----:B0-----:R-:W0:Y:S01]  /*33430*/  S2R R4, SR_TID.X ;  /* 0x0000000000047919 */ /* 0x001e220000002100 */
[----:B------:R-:W1:Y:S01]  /*33440*/  S2R R0, SR_TID.X ;  /* 0x0000000000007919 */ /* 0x000e620000002100 */
        /* <DEDUP_REMOVED lines=27> */
[----:B-1----:R-:W-:-:S04]  /*33600*/  LOP3.LUT R0, R0, 0x7f, RZ, 0xc0, !PT ;  /* 0x0000007f00007812 */ /* 0x002fc800078ec0ff */
[----:B------:R-:W-:-:S04]  /*33610*/  LOP3.LUT R0, R0, 0x80, RZ, 0xfc, !PT ;  /* 0x0000008000007812 */ /* 0x000fc800078efcff */
[----:B------:R-:W-:Y:S01]  /*33620*/  ISETP.GE.AND P2, PT, R0, R9, PT ;  /* 0x000000090000720c */ /* 0x000fe20003f46270 */
[----:B---3--:R-:W-:Y:S04]  /*33630*/  STS.U8 [R4+UR9+0x10680], R8 ;  /* 0x0106800804007988 */ /* 0x008fe80008000009 */
[----:B----4-:R-:W-:Y:S04]  /*33640*/  STS.U8 [R4+UR9+0x10a80], R7 ;  /* 0x010a800704007988 */ /* 0x010fe80008000009 */
[----:B--2---:R-:W-:Y:S04]  /*33650*/  STS.U8 [R4+UR9+0x10e80], R6 ;  /* 0x010e800604007988 */ /* 0x004fe80008000009 */
[----:B------:R0:W-:Y:S04]  /*33660*/  STS.U8 [R4+UR9+0x11680], R2 ;  /* 0x0116800204007988 */ /* 0x0001e80008000009 */
[----:B0-----:R-:W2:Y:S04]  /*33670*/  LDL.LU R2, [R1+0xcc] ;  /* 0x0000cc0001027983 */ /* 0x001ea80000300800 */
[----:B------:R-:W3:Y:S04]  /*33680*/  LDL.LU R156, [R1+0xa8] ;  /* 0x0000a800019c7983 */ /* 0x000ee80000300800 */
[----:B------:R-:W4:Y:S04]  /*33690*/  LDL.LU R6, [R1+0x7c] ;  /* 0x00007c0001067983 */ /* 0x000f280000300800 */
[----:B------:R-:W3:Y:S04]  /*336a0*/  LDL.LU R165, [R1+0x5c] ;  /* 0x00005c0001a57983 */ /* 0x000ee80000300800 */
[----:B------:R-:W3:Y:S04]  /*336b0*/  LDL.LU R159, [R1+0x40] ;  /* 0x00004000019f7983 */ /* 0x000ee80000300800 */
[----:B------:R-:W3:Y:S04]  /*336c0*/  LDL.LU R160, [R1+0x24] ;  /* 0x0000240001a07983 */ /* 0x000ee80000300800 */
[----:B------:R-:W3:Y:S04]  /*336d0*/  LDL.LU R8, [R1+0x8] ;  /* 0x0000080001087983 */ /* 0x000ee80000300800 */
[----:B------:R0:W-:Y:S04]  /*336e0*/  STS.U8 [R4+UR9+0x11280], R3 ;  /* 0x0112800304007988 */ /* 0x0001e80008000009 */
[----:B------:R-:W3:Y:S04]  /*336f0*/  LDL.LU R7, [R1+0x2bc] ;  /* 0x0002bc0001077983 */ /* 0x000ee80000300800 */
[----:B0-----:R-:W3:Y:S04]  /*33700*/  LDL.LU R3, [R1+0x2c0] ;  /* 0x0002c00001037983 */ /* 0x001ee80000300800 */
[----:B------:R0:W-:Y:S04]  /*33710*/  STS.U8 [R4+UR9+0x10280], R83 ;  /* 0x0102805304007988 */ /* 0x0001e80008000009 */
[----:B0-----:R-:W3:Y:S04]  /*33720*/  LDL.LU R83, [R1+0x2c4] ;  /* 0x0002c40001537983 */ /* 0x001ee80000300800 */
[----:B------:R-:W3:Y:S04]  /*33730*/  LDL.LU R82, [R1+0x2c8] ;  /* 0x0002c80001527983 */ /* 0x000ee80000300800 */
[----:B------:R-:W3:Y:S04]  /*33740*/  LDL.LU R0, [R1+0x340] ;  /* 0x0003400001007983 */ /* 0x000ee80000300800 */
        /* <DEDUP_REMOVED lines=29> */
[----:B------:R-:W-:-:S03]  /*33920*/  PRMT R144, RZ, 0x7610, R144 ;  /* 0x00007610ff907816 */ /* 0x000fc60000000090 */
[----:B--2---:R0:W-:Y:S04]  /*33930*/  STS.U8 [R5+UR9+0x10300], R2 ;  /* 0x0103000205007988 */ /* 0x0041e80008000009 */
[----:B0-----:R-:W2:Y:S04]  /*33940*/  LDL.LU R2, [R1+0x33c] ;  /* 0x00033c0001027983 */ /* 0x001ea80000300800 */
[----:B----4-:R0:W-:Y:S04]  /*33950*/  STS.U8 [R5+UR9+0x10b00], R6 ;  /* 0x010b000605007988 */ /* 0x0101e80008000009 */
[----:B0-----:R-:W4:Y:S01]  /*33960*/  LDL.LU R6, [R1+0x348] ;  /* 0x0003480001067983 */ /* 0x001f220000300800 */
[----:B---3--:R-:W-:-:S04]  /*33970*/  IADD3 R3, P4, PT, R3, UR18, RZ ;  /* 0x0000001203037c10 */ /* 0x008fc8000ff9e0ff */
[----:B------:R-:W-:Y:S01]  /*33980*/  IADD3.X R7, PT, PT, R7, UR50, RZ, P4, !PT ;  /* 0x0000003207077c10 */ /* 0x000fe2000a7fe4ff */
[----:B------:R-:W-:-:S04]  /*33990*/  @!P3 IMAD.MOV.U32 R10, RZ, RZ, R3 ;  /* 0x000000ffff0ab224 */ /* 0x000fc800078e0003 */
[----:B------:R-:W-:Y:S01]  /*339a0*/  @!P3 IMAD.MOV.U32 R11, RZ, RZ, R7 ;  /* 0x000000ffff0bb224 */ /* 0x000fe200078e0007 */
[----:B------:R-:W-:Y:S04]  /*339b0*/  STL [R1+0x2c0], R3 ;  /* 0x0002c00301007387 */ /* 0x000fe80000100800 */
[----:B------:R0:W3:Y:S01]  /*339c0*/  @!P3 LDG.E.U8 R144, desc[UR20][R10.64] ;  /* 0x000000140a90b981 */ /* 0x0000e2000c1e1100 */
[----:B------:R-:W-:Y:S02]  /*339d0*/  IADD3 R82, P5, PT, R82, UR18, RZ ;  /* 0x0000001252527c10 */ /* 0x000fe4000ffbe0ff */
[----:B------:R-:W-:-:S03]  /*339e0*/  IADD3 R0, P4, PT, R0, UR18, RZ ;  /* 0x0000001200007c10 */ /* 0x000fc6000ff9e0ff */
[----:B------:R-:W-:Y:S04]  /*339f0*/  STL [R1+0x2c8], R82 ;  /* 0x0002c85201007387 */ /* 0x000fe80000100800 */
[----:B------:R-:W-:Y:S04]  /*33a00*/  STL [R1+0x2bc], R7 ;  /* 0x0002bc0701007387 */ /* 0x000fe80000100800 */
[----:B------:R1:W-:Y:S04]  /*33a10*/  STS.U8 [R5+UR9+0x11b00], R8 ;  /* 0x011b000805007988 */ /* 0x0003e80008000009 */
[----:B------:R-:W-:Y:S04]  /*33a20*/  STL [R1+0x340], R0 ;  /* 0x0003400001007387 */ /* 0x000fe80000100800 */
[----:B-1----:R-:W3:Y:S01]  /*33a30*/  LDL.LU R8, [R1+0x344] ;  /* 0x0003440001087983 */ /* 0x002ee20000300800 */
[----:B------:R-:W-:Y:S01]  /*33a40*/  IADD3.X R83, PT, PT, R83, UR50, RZ, P5, !PT ;  /* 0x0000003253537c10 */ /* 0x000fe2000affe4ff */
[----:B0-----:R-:W-:Y:S01]  /*33a50*/  @!P2 IMAD.MOV.U32 R10, RZ, RZ, R82 ;  /* 0x000000ffff0aa224 */ /* 0x001fe200078e0052 */
[----:B------:R-:W-:-:S03]  /*33a60*/  PRMT R142, RZ, 0x7610, R142 ;  /* 0x00007610ff8e7816 */ /* 0x000fc6000000008e */
[----:B------:R-:W-:Y:S01]  /*33a70*/  @!P2 IMAD.MOV.U32 R11, RZ, RZ, R83 ;  /* 0x000000ffff0ba224 */ /* 0x000fe200078e0053 */
[----:B------:R-:W-:Y:S01]  /*33a80*/  PRMT R132, RZ, 0x7610, R132 ;  /* 0x00007610ff847816 */ /* 0x000fe20000000084 */
[----:B------:R-:W-:Y:S04]  /*33a90*/  STL [R1+0x2c4], R83 ;  /* 0x0002c45301007387 */ /* 0x000fe80000100800 */
[----:B------:R0:W3:Y:S04]  /*33aa0*/  @!P2 LDG.E.U8 R142, desc[UR20][R10.64] ;  /* 0x000000140a8ea981 */ /* 0x0000e8000c1e1100 */
[----:B------:R-:W3:Y:S04]  /*33ab0*/  LDL.LU R7, [R1+0x3c0] ;  /* 0x0003c00001077983 */ /* 0x000ee80000300800 */
[----:B------:R-:W3:Y:S01]  /*33ac0*/  LDL.LU R3, [R1+0x3c8] ;  /* 0x0003c80001037983 */ /* 0x000ee20000300800 */
[----:B0-----:R-:W-:Y:S01]  /*33ad0*/  @!P3 IMAD.MOV.U32 R10, RZ, RZ, R0 ;  /* 0x000000ffff0ab224 */ /* 0x001fe200078e0000 */
[----:B------:R-:W-:-:S02]  /*33ae0*/  PRMT R130, RZ, 0x7610, R130 ;  /* 0x00007610ff827816 */ /* 0x000fc40000000082 */
[----:B--2---:R-:W-:-:S05]  /*33af0*/  IADD3.X R2, PT, PT, R2, UR50, RZ, P4, !PT ;  /* 0x0000003202027c10 */ /* 0x004fca000a7fe4ff */
[----:B------:R-:W-:-:S05]  /*33b00*/  @!P3 IMAD.MOV.U32 R11, RZ, RZ, R2 ;  /* 0x000000ffff0bb224 */ /* 0x000fca00078e0002 */
[----:B------:R0:W2:Y:S01]  /*33b10*/  @!P3 LDG.E.U8 R132, desc[UR20][R10.64] ;  /* 0x000000140a84b981 */ /* 0x0000a2000c1e1100 */
[----:B----4-:R-:W-:-:S05]  /*33b20*/  IADD3 R6, P4, PT, R6, UR18, RZ ;  /* 0x0000001206067c10 */ /* 0x010fca000ff9e0ff */
[----:B0-----:R-:W-:Y:S01]  /*33b30*/  @!P2 IMAD.MOV.U32 R10, RZ, RZ, R6 ;  /* 0x000000ffff0aa224 */ /* 0x001fe200078e0006 */
[----:B---3--:R-:W-:Y:S04]  /*33b40*/  STL [R1+0x13d4], R144 ;  /* 0x0013d49001007387 */ /* 0x008fe80000100800 */
[----:B------:R-:W3:Y:S04]  /*33b50*/  LDL.LU R82, [R1+0x3bc] ;  /* 0x0003bc0001527983 */ /* 0x000ee80000300800 */
[----:B------:R0:W-:Y:S04]  /*33b60*/  STL [R1+0x33c], R2 ;  /* 0x00033c0201007387 */ /* 0x0001e80000100800 */
[----:B------:R-:W4:Y:S01]  /*33b70*/  LDL.LU R4, [R1+0x3c4] ;  /* 0x0003c40001047983 */ /* 0x000f220000300800 */
[----:B------:R-:W-:-:S05]  /*33b80*/  IADD3.X R8, PT, PT, R8, UR50, RZ, P4, !PT ;  /* 0x0000003208087c10 */ /* 0x000fca000a7fe4ff */
[----:B------:R-:W-:-:S05]  /*33b90*/  @!P2 IMAD.MOV.U32 R11, RZ, RZ, R8 ;  /* 0x000000ffff0ba224 */ /* 0x000fca00078e0008 */
[----:B------:R1:W4:Y:S04]  /*33ba0*/  @!P2 LDG.E.U8 R130, desc[UR20][R10.64] ;  /* 0x000000140a82a981 */ /* 0x000328000c1e1100 */
[----:B------:R-:W-:Y:S01]  /*33bb0*/  STL [R1+0x13d8], R142 ;  /* 0x0013d88e01007387 */ /* 0x000fe20000100800 */
[----:B------:R-:W-:-:S03]  /*33bc0*/  IADD3 R7, P5, PT, R7, UR18, RZ ;  /* 0x0000001207077c10 */ /* 0x000fc6000ffbe0ff */
[----:B0-----:R-:W4:Y:S01]  /*33bd0*/  LDL.LU R2, [R1+0x458] ;  /* 0x0004580001027983 */ /* 0x001f220000300800 */
[----:B------:R-:W-:-:S03]  /*33be0*/  IADD3 R3, P4, PT, R3, UR18, RZ ;  /* 0x0000001203037c10 */ /* 0x000fc6000ff9e0ff */
[----:B------:R-:W4:Y:S04]  /*33bf0*/  LDL.LU R0, [R1+0x45c] ;  /* 0x00045c0001007983 */ /* 0x000f280000300800 */
[----:B------:R-:W-:Y:S01]  /*33c00*/  STL [R1+0x348], R6 ;  /* 0x0003480601007387 */ /* 0x000fe20000100800 */
[----:B------:R-:W-:Y:S01]  /*33c10*/  PRMT R120, RZ, 0x7610, R120 ;  /* 0x00007610ff787816 */ /* 0x000fe20000000078 */
[----:B-1----:R-:W-:Y:S01]  /*33c20*/  @!P3 IMAD.MOV.U32 R10, RZ, RZ, R7 ;  /* 0x000000ffff0ab224 */ /* 0x002fe200078e0007 */
[----:B------:R-:W-:Y:S01]  /*33c30*/  PRMT R118, RZ, 0x7610, R118 ;  /* 0x00007610ff767816 */ /* 0x000fe20000000076 */
[----:B--2---:R-:W-:Y:S04]  /*33c40*/  STL [R1+0x13dc], R132 ;  /* 0x0013dc8401007387 */ /* 0x004fe80000100800 */
[----:B------:R-:W-:Y:S04]  /*33c50*/  STL [R1+0x3c0], R7 ;  /* 0x0003c00701007387 */ /* 0x000fe80000100800 */
[----:B------:R0:W-:Y:S04]  /*33c60*/  STL [R1+0x344], R8 ;  /* 0x0003440801007387 */ /* 0x0001e80000100800 */
[----:B------:R-:W-:Y:S04]  /*33c70*/  STL [R1+0x3c8], R3 ;  /* 0x0003c80301007387 */ /* 0x000fe80000100800 */
[----:B------:R-:W2:Y:S01]  /*33c80*/  LDL.LU R83, [R1+0x460] ;  /* 0x0004600001537983 */ /* 0x000ea20000300800 */
[----:B---3--:R-:W-:-:S05]  /*33c90*/  IADD3.X R82, PT, PT, R82, UR50, RZ, P5, !PT ;  /* 0x0000003252527c10 */ /* 0x008fca000affe4ff */
[----:B------:R-:W-:Y:S01]  /*33ca0*/  STL [R1+0x3bc], R82 ;  /* 0x0003bc5201007387 */ /* 0x000fe20000100800 */
[----:B------:R-:W-:Y:S01]  /*33cb0*/  @!P3 IMAD.MOV.U32 R11, RZ, RZ, R82 ;  /* 0x000000ffff0bb224 */ /* 0x000fe200078e0052 */
[----:B----4-:R-:W-:Y:S02]  /*33cc0*/  IADD3.X R4, PT, PT, R4, UR50, RZ, P4, !PT ;  /* 0x0000003204047c10 */ /* 0x010fe4000a7fe4ff */
[----:B0-----:R-:W3:Y:S04]  /*33cd0*/  LDL.LU R8, [R1+0x464] ;  /* 0x0004640001087983 */ /* 0x001ee80000300800 */
[----:B------:R0:W4:Y:S04]  /*33ce0*/  @!P3 LDG.E.U8 R120, desc[UR20][R10.64] ;  /* 0x000000140a78b981 */ /* 0x000128000c1e1100 */
[----:B------:R-:W4:Y:S01]  /*33cf0*/  LDL.LU R6, [R1+0x4dc] ;  /* 0x0004dc0001067983 */ /* 0x000f220000300800 */
[----:B0-----:R-:W-:-:S02]  /*33d00*/  @!P2 IMAD.MOV.U32 R10, RZ, RZ, R3 ;  /* 0x000000ffff0aa224 */ /* 0x001fc400078e0003 */
[----:B------:R-:W-:-:S05]  /*33d10*/  @!P2 IMAD.MOV.U32 R11, RZ, RZ, R4 ;  /* 0x000000ffff0ba224 */ /* 0x000fca00078e0004 */
[----:B------:R0:W4:Y:S04]  /*33d20*/  @!P2 LDG.E.U8 R118, desc[UR20][R10.64] ;  /* 0x000000140a76a981 */ /* 0x000128000c1e1100 */
[----:B------:R-:W-:Y:S04]  /*33d30*/  STL [R1+0x13e0], R130 ;  /* 0x0013e08201007387 */ /* 0x000fe80000100800 */
[----:B------:R-:W4:Y:S01]  /*33d40*/  LDL.LU R7, [R1+0x4d8] ;  /* 0x0004d80001077983 */ /* 0x000f220000300800 */
[----:B------:R-:W-:-:S04]  /*33d50*/  IADD3 R0, P4, PT, R0, UR18, RZ ;  /* 0x0000001200007c10 */ /* 0x000fc8000ff9e0ff */
[----:B------:R-:W-:Y:S01]  /*33d60*/  IADD3.X R2, PT, PT, R2, UR50, RZ, P4, !PT ;  /* 0x0000003202027c10 */ /* 0x000fe2000a7fe4ff */
[----:B0-----:R-:W-:Y:S01]  /*33d70*/  @!P3 IMAD.MOV.U32 R10, RZ, RZ, R0 ;  /* 0x000000ffff0ab224 */ /* 0x001fe200078e0000 */
[----:B------:R-:W-:Y:S01]  /*33d80*/  PRMT R109, RZ, 0x7610, R109 ;  /* 0x00007610ff6d7816 */ /* 0x000fe2000000006d */
[----:B------:R0:W-:Y:S02]  /*33d90*/  STL [R1+0x3c4], R4 ;  /* 0x0003c40401007387 */ /* 0x0001e40000100800 */
[----:B------:R-:W-:Y:S01]  /*33da0*/  @!P3 IMAD.MOV.U32 R11, RZ, RZ, R2 ;  /* 0x000000ffff0bb224 */ /* 0x000fe200078e0002 */
[----:B------:R-:W-:-:S04]  /*33db0*/  PRMT R108, RZ, 0x7610, R108 ;  /* 0x00007610ff6c7816 */ /* 0x000fc8000000006c */
[----:B------:R1:W4:Y:S01]  /*33dc0*/  @!P3 LDG.E.U8 R109, desc[UR20][R10.64] ;  /* 0x000000140a6db981 */ /* 0x000322000c1e1100 */
[----:B------:R-:W-:Y:S02]  /*33dd0*/  PRMT R80, RZ, 0x7610, R80 ;  /* 0x00007610ff507816 */ /* 0x000fe40000000050 */
[----:B---3--:R-:W-:-:S04]  /*33de0*/  IADD3 R8, P5, PT, R8, UR18, RZ ;  /* 0x0000001208087c10 */ /* 0x008fc8000ffbe0ff */
[----:B--2---:R-:W-:Y:S01]  /*33df0*/  IADD3.X R83, PT, PT, R83, UR50, RZ, P5, !PT ;  /* 0x0000003253537c10 */ /* 0x004fe2000affe4ff */
[----:B----4-:R-:W-:Y:S01]  /*33e00*/  STL [R1+0x13e4], R120 ;  /* 0x0013e47801007387 */ /* 0x010fe20000100800 */
[----:B------:R-:W-:-:S03]  /*33e10*/  IADD3 R6, P4, PT, R6, UR18, RZ ;  /* 0x0000001206067c10 */ /* 0x000fc6000ff9e0ff */
[----:B0-----:R-:W2:Y:S01]  /*33e20*/  LDL.LU R4, [R1+0x4e0] ;  /* 0x0004e00001047983 */ /* 0x001ea20000300800 */
[----:B-1----:R-:W-:Y:S02]  /*33e30*/  @!P2 IMAD.MOV.U32 R10, RZ, RZ, R8 ;  /* 0x000000ffff0aa224 */ /* 0x002fe400078e0008 */
[----:B------:R-:W-:Y:S01]  /*33e40*/  @!P2 IMAD.MOV.U32 R11, RZ, RZ, R83 ;  /* 0x000000ffff0ba224 */ /* 0x000fe200078e0053 */
[----:B------:R-:W3:Y:S04]  /*33e50*/  LDL.LU R3, [R1+0x4e4] ;  /* 0x0004e40001037983 */ /* 0x000ee80000300800 */
[----:B------:R-:W-:Y:S04]  /*33e60*/  STL [R1+0x45c], R0 ;  /* 0x00045c0001007387 */ /* 0x000fe80000100800 */
[----:B------:R0:W-:Y:S04]  /*33e70*/  STL [R1+0x13e8], R118 ;  /* 0x0013e87601007387 */ /* 0x0001e80000100800 */
[----:B------:R-:W-:Y:S01]  /*33e80*/  STL [R1+0x464], R8 ;  /* 0x0004640801007387 */ /* 0x000fe20000100800 */
[----:B------:R-:W-:-:S03]  /*33e90*/  IADD3.X R7, PT, PT, R7, UR50, RZ, P4, !PT ;  /* 0x0000003207077c10 */ /* 0x000fc6000a7fe4ff */
[----:B------:R1:W-:Y:S04]  /*33ea0*/  STL [R1+0x458], R2 ;  /* 0x0004580201007387 */ /* 0x0003e80000100800 */
[----:B------:R-:W-:Y:S04]  /*33eb0*/  STL [R1+0x4dc], R6 ;  /* 0x0004dc0601007387 */ /* 0x000fe80000100800 */
[----:B0-----:R-:W4:Y:S04]  /*33ec0*/  LDL.LU R118, [R1+0x558] ;  /* 0x0005580001767983 */ /* 0x001f280000300800 */
[----:B------:R0:W4:Y:S04]  /*33ed0*/  @!P2 LDG.E.U8 R108, desc[UR20][R10.64] ;  /* 0x000000140a6ca981 */ /* 0x000128000c1e1100 */
[----:B------:R1:W-:Y:S04]  /*33ee0*/  STL [R1+0x460], R83 ;  /* 0x0004605301007387 */ /* 0x0003e80000100800 */
[----:B------:R-:W4:Y:S01]  /*33ef0*/  LDL.LU R82, [R1+0x55c] ;  /* 0x00055c0001527983 */ /* 0x000f220000300800 */
[----:B0-----:R-:W-:-:S02]  /*33f00*/  @!P3 IMAD.MOV.U32 R10, RZ, RZ, R6 ;  /* 0x000000ffff0ab224 */ /* 0x001fc400078e0006 */
[----:B------:R-:W-:Y:S01]  /*33f10*/  @!P3 IMAD.MOV.U32 R11, RZ, RZ, R7 ;  /* 0x000000ffff0bb224 */ /* 0x000fe200078e0007 */
[----:B-1----:R-:W4:Y:S04]  /*33f20*/  LDL.LU R2, [R1+0x560] ;  /* 0x0005600001027983 */ /* 0x002f280000300800 */
[----:B------:R-:W4:Y:S04]  /*33f30*/  LDL.LU R0, [R1+0x564] ;  /* 0x0005640001007983 */ /* 0x000f280000300800 */
[----:B------:R0:W4:Y:S04]  /*33f40*/  @!P3 LDG.E.U8 R80, desc[UR20][R10.64] ;  /* 0x000000140a50b981 */ /* 0x000128000c1e1100 */
[----:B------:R-:W-:Y:S01]  /*33f50*/  STL [R1+0x13ec], R109 ;  /* 0x0013ec6d01007387 */ /* 0x000fe20000100800 */
[----:B------:R-:W-:-:S03]  /*33f60*/  PRMT R79, RZ, 0x7610, R79 ;  /* 0x00007610ff4f7816 */ /* 0x000fc6000000004f */
[----:B------:R-:W4:Y:S04]  /*33f70*/  LDL.LU R83, [R1+0x5d8] ;  /* 0x0005d80001537983 */ /* 0x000f280000300800 */
[----:B------:R1:W-:Y:S04]  /*33f80*/  STL [R1+0x4d8], R7 ;  /* 0x0004d80701007387 */ /* 0x0003e80000100800 */
[----:B------:R-:W4:Y:S01]  /*33f90*/  LDL.LU R8, [R1+0x5dc] ;  /* 0x0005dc0001087983 */ /* 0x000f220000300800 */
[----:B---3--:R-:W-:-:S04]  /*33fa0*/  IADD3 R3, P4, PT, R3, UR18, RZ ;  /* 0x0000001203037c10 */ /* 0x008fc8000ff9e0ff */
[----:B--2---:R-:W-:Y:S01]  /*33fb0*/  IADD3.X R4, PT, PT, R4, UR50, RZ, P4, !PT ;  /* 0x0000003204047c10 */ /* 0x004fe2000a7fe4ff */
[----:B0-----:R-:W-:-:S04]  /*33fc0*/  @!P2 IMAD.MOV.U32 R10, RZ, RZ, R3 ;  /* 0x000000ffff0aa224 */ /* 0x001fc800078e0003 */
[----:B------:R-:W-:-:S05]  /*33fd0*/  @!P2 IMAD.MOV.U32 R11, RZ, RZ, R4 ;  /* 0x000000ffff0ba224 */ /* 0x000fca00078e0004 */
[----:B------:R0:W2:Y:S04]  /*33fe0*/  @!P2 LDG.E.U8 R79, desc[UR20][R10.64] ;  /* 0x000000140a4fa981 */ /* 0x0000a8000c1e1100 */
[----:B----4-:R-:W-:Y:S04]  /*33ff0*/  STL [R1+0x13f0], R108 ;  /* 0x0013f06c01007387 */ /* 0x010fe80000100800 */
[----:B-1----:R-:W3:Y:S01]  /*34000*/  LDL.LU R7, [R1+0x5e0] ;  /* 0x0005e00001077983 */ /* 0x002ee20000300800 */
[----:B------:R-:W-:-:S03]  /*34010*/  IADD3 R82, P5, PT, R82, UR18, RZ ;  /* 0x0000001252527c10 */ /* 0x000fc6000ffbe0ff */
[----:B------:R-:W4:Y:S01]  /*34020*/  LDL.LU R6, [R1+0x5e4] ;  /* 0x0005e40001067983 */ /* 0x000f220000300800 */
[----:B------:R-:W-:-:S03]  /*34030*/  IADD3.X R118, PT, PT, R118, UR50, RZ, P5, !PT ;  /* 0x0000003276767c10 */ /* 0x000fc6000affe4ff */
[----:B------:R-:W-:Y:S01]  /*34040*/  STL [R1+0x4e4], R3 ;  /* 0x0004e40301007387 */ /* 0x000fe20000100800 */
[----:B------:R-:W-:-:S03]  /*34050*/  IADD3 R0, P4, PT, R0, UR18, RZ ;  /* 0x0000001200007c10 */ /* 0x000fc6000ff9e0ff */
[----:B------:R-:W-:Y:S04]  /*34060*/  STL [R1+0x13f4], R80 ;  /* 0x0013f45001007387 */ /* 0x000fe80000100800 */
[----:B------:R-:W-:Y:S04]  /*34070*/  STL [R1+0x55c], R82 ;  /* 0x00055c5201007387 */ /* 0x000fe80000100800 */
[----:B------:R1:W-:Y:S04]  /*34080*/  STL [R1+0x4e0], R4 ;  /* 0x0004e00401007387 */ /* 0x0003e80000100800 */
[----:B------:R-:W-:Y:S04]  /*34090*/  STL [R1+0x564], R0 ;  /* 0x0005640001007387 */ /* 0x000fe80000100800 */
[----:B-1----:R-:W3:Y:S04]  /*340a0*/  LDL.LU R4, [R1+0x658] ;  /* 0x0006580001047983 */ /* 0x002ee80000300800 */
[----:B------:R-:W-:Y:S04]  /*340b0*/  STL [R1+0x558], R118 ;  /* 0x0005587601007387 */ /* 0x000fe80000100800 */
[----:B------:R-:W3:Y:S01]  /*340c0*/  LDL.LU R3, [R1+0x65c] ;  /* 0x00065c0001037983 */ /* 0x000ee20000300800 */
[----:B------:R-:W-:Y:S01]  /*340d0*/  PRMT R78, RZ, 0x7610, R78 ;  /* 0x00007610ff4e7816 */ /* 0x000fe2000000004e */
[----:B0-----:R-:W-:Y:S01]  /*340e0*/  @!P3 IMAD.MOV.U32 R10, RZ, RZ, R82 ;  /* 0x000000ffff0ab224 */ /* 0x001fe200078e0052 */
[----:B------:R-:W-:Y:S01]  /*340f0*/  IADD3.X R2, PT, PT, R2, UR50, RZ, P4, !PT ;  /* 0x0000003202027c10 */ /* 0x000fe2000a7fe4ff */
[----:B------:R-:W-:Y:S01]  /*34100*/  @!P3 IMAD.MOV.U32 R11, RZ, RZ, R118 ;  /* 0x000000ffff0bb224 */ /* 0x000fe200078e0076 */
[----:B------:R-:W-:-:S02]  /*34110*/  IADD3 R8, P4, PT, R8, UR18, RZ ;  /* 0x0000001208087c10 */ /* 0x000fc4000ff9e0ff */
[----:B------:R-:W-:Y:S02]  /*34120*/  PRMT R77, RZ, 0x7610, R77 ;  /* 0x00007610ff4d7816 */ /* 0x000fe4000000004d */
[----:B------:R0:W3:Y:S01]  /*34130*/  @!P3 LDG.E.U8 R78, desc[UR20][R10.64] ;  /* 0x000000140a4eb981 */ /* 0x0000e2000c1e1100 */
[----:B------:R-:W-:Y:S01]  /*34140*/  IADD3.X R83, PT, PT, R83, UR50, RZ, P4, !PT ;  /* 0x0000003253537c10 */ /* 0x000fe2000a7fe4ff */
[----:B0-----:R-:W-:Y:S02]  /*34150*/  @!P2 IMAD.MOV.U32 R11, RZ, RZ, R2 ;  /* 0x000000ffff0ba224 */ /* 0x001fe400078e0002 */
[----:B------:R-:W-:-:S05]  /*34160*/  @!P2 IMAD.MOV.U32 R10, RZ, RZ, R0 ;  /* 0x000000ffff0aa224 */ /* 0x000fca00078e0000 */
[----:B------:R0:W3:Y:S02]  /*34170*/  @!P2 LDG.E.U8 R77, desc[UR20][R10.64] ;  /* 0x000000140a4da981 */ /* 0x0000e4000c1e1100 */
[----:B0-----:R-:W-:Y:S02]  /*34180*/  @!P3 IMAD.MOV.U32 R10, RZ, RZ, R8 ;  /* 0x000000ffff0ab224 */ /* 0x001fe400078e0008 */
[----:B--2---:R-:W-:Y:S04]  /*34190*/  STL [R1+0x13f8], R79 ;  /* 0x0013f84f01007387 */ /* 0x004fe80000100800 */
[----:B------:R-:W2:Y:S04]  /*341a0*/  LDL.LU R82, [R1+0x660] ;  /* 0x0006600001527983 */ /* 0x000ea80000300800 */
[----:B------:R0:W-:Y:S04]  /*341b0*/  STL [R1+0x560], R2 ;  /* 0x0005600201007387 */ /* 0x0001e80000100800 */
[----:B------:R-:W2:Y:S04]  /*341c0*/  LDL.LU R80, [R1+0x664] ;  /* 0x0006640001507983 */ /* 0x000ea80000300800 */
[----:B0-----:R-:W2:Y:S04]  /*341d0*/  LDL.LU R2, [R1+0x6d8] ;  /* 0x0006d80001027983 */ /* 0x001ea80000300800 */
[----:B------:R-:W2:Y:S01]  /*341e0*/  LDL.LU R0, [R1+0x6dc] ;  /* 0x0006dc0001007983 */ /* 0x000ea20000300800 */
[----:B----4-:R-:W-:-:S03]  /*341f0*/  IADD3 R6, P5, PT, R6, UR18, RZ ;  /* 0x0000001206067c10 */ /* 0x010fc6000ffbe0ff */
[----:B------:R0:W-:Y:S01]  /*34200*/  STL [R1+0x5dc], R8 ;  /* 0x0005dc0801007387 */ /* 0x0001e20000100800 */
[----:B---3--:R-:W-:-:S03]  /*34210*/  IADD3.X R7, PT, PT, R7, UR50, RZ, P5, !PT ;  /* 0x0000003207077c10 */ /* 0x008fc6000affe4ff */
[----:B------:R-:W-:Y:S04]  /*34220*/  STL [R1+0x5e4], R6 ;  /* 0x0005e40601007387 */ /* 0x000fe80000100800 */
[----:B------:R-:W-:Y:S01]  /*34230*/  STL [R1+0x5d8], R83 ;  /* 0x0005d85301007387 */ /* 0x000fe20000100800 */
[----:B------:R-:W-:-:S05]  /*34240*/  IADD3 R3, P4, PT, R3, UR18, RZ ;  /* 0x0000001203037c10 */ /* 0x000fca000ff9e0ff */
[----:B------:R-:W-:Y:S04]  /*34250*/  STL [R1+0x65c], R3 ;  /* 0x00065c0301007387 */ /* 0x000fe80000100800 */
[----:B------:R-:W3:Y:S04]  /*34260*/  LDL.LU R79, [R1+0x6e0] ;  /* 0x0006e000014f7983 */ /* 0x000ee80000300800 */
[----:B------:R1:W-:Y:S04]  /*34270*/  STL [R1+0x5e0], R7 ;  /* 0x0005e00701007387 */ /* 0x0003e80000100800 */
[----:B0-----:R-:W4:Y:S01]  /*34280*/  LDL.LU R8, [R1+0x6e4] ;  /* 0x0006e40001087983 */ /* 0x001f220000300800 */
[----:B------:R-:W-:Y:S01]  /*34290*/  PRMT R76, RZ, 0x7610, R76 ;  /* 0x00007610ff4c7816 */ /* 0x000fe2000000004c */
[----:B------:R-:W-:Y:S01]  /*342a0*/  @!P3 IMAD.MOV.U32 R11, RZ, RZ, R83 ;  /* 0x000000ffff0bb224 */ /* 0x000fe200078e0053 */
[----:B------:R-:W-:-:S02]  /*342b0*/  PRMT R75, RZ, 0x7610, R75 ;  /* 0x00007610ff4b7816 */ /* 0x000fc4000000004b */
[----:B------:R-:W-:Y:S02]  /*342c0*/  IADD3.X R4, PT, PT, R4, UR50, RZ, P4, !PT ;  /* 0x0000003204047c10 */ /* 0x000fe4000a7fe4ff */
[----:B------:R0:W3:Y:S01]  /*342d0*/  @!P3 LDG.E.U8 R76, desc[UR20][R10.64] ;  /* 0x000000140a4cb981 */ /* 0x0000e2000c1e1100 */
[----:B------:R-:W-:Y:S01]  /*342e0*/  PRMT R74, RZ, 0x7610, R74 ;  /* 0x00007610ff4a7816 */ /* 0x000fe2000000004a */
[----:B0-----:R-:W-:Y:S02]  /*342f0*/  @!P2 IMAD.MOV.U32 R10, RZ, RZ, R6 ;  /* 0x000000ffff0aa224 */ /* 0x001fe400078e0006 */
[----:B------:R-:W-:Y:S02]  /*34300*/  @!P2 IMAD.MOV.U32 R11, RZ, RZ, R7 ;  /* 0x000000ffff0ba224 */ /* 0x000fe400078e0007 */
[----:B-1----:R-:W3:Y:S04]  /*34310*/  LDL.LU R7, [R1+0x758] ;  /* 0x0007580001077983 */ /* 0x002ee80000300800 */
[----:B------:R0:W-:Y:S04]  /*34320*/  STL [R1+0x658], R4 ;  /* 0x0006580401007387 */ /* 0x0001e80000100800 */
[----:B------:R1:W3:Y:S04]  /*34330*/  @!P2 LDG.E.U8 R75, desc[UR20][R10.64] ;  /* 0x000000140a4ba981 */ /* 0x0002e8000c1e1100 */
[----:B------:R-:W3:Y:S01]  /*34340*/  LDL.LU R6, [R1+0x75c] ;  /* 0x00075c0001067983 */ /* 0x000ee20000300800 */
[----:B-1----:R-:W-:-:S02]  /*34350*/  @!P3 IMAD.MOV.U32 R10, RZ, RZ, R3 ;  /* 0x000000ffff0ab224 */ /* 0x002fc400078e0003 */
[----:B------:R-:W-:Y:S02]  /*34360*/  @!P3 IMAD.MOV.U32 R11, RZ, RZ, R4 ;  /* 0x000000ffff0bb224 */ /* 0x000fe400078e0004 */
[----:B0-----:R-:W3:Y:S04]  /*34370*/  LDL.LU R4, [R1+0x760] ;  /* 0x0007600001047983 */ /* 0x001ee80000300800 */
[----:B------:R-:W3:Y:S04]  /*34380*/  LDL.LU R3, [R1+0x764] ;  /* 0x0007640001037983 */ /* 0x000ee80000300800 */
[----:B------:R0:W3:Y:S01]  /*34390*/  @!P3 LDG.E.U8 R74, desc[UR20][R10.64] ;  /* 0x000000140a4ab981 */ /* 0x0000e2000c1e1100 */
[----:B--2---:R-:W-:-:S04]  /*343a0*/  IADD3 R80, P4, PT, R80, UR18, RZ ;  /* 0x0000001250507c10 */ /* 0x004fc8000ff9e0ff */
[----:B------:R-:W-:Y:S01]  /*343b0*/  IADD3.X R82, PT, PT, R82, UR50, RZ, P4, !PT ;  /* 0x0000003252527c10 */ /* 0x000fe2000a7fe4ff */
[----:B------:R-:W-:Y:S01]  /*343c0*/  STL [R1+0x664], R80 ;  /* 0x0006645001007387 */ /* 0x000fe20000100800 */
[----:B------:R-:W-:-:S03]  /*343d0*/  IADD3 R0, P5, PT, R0, UR18, RZ ;  /* 0x0000001200007c10 */ /* 0x000fc6000ffbe0ff */
[----:B0-----:R-:W-:Y:S01]  /*343e0*/  @!P2 IMAD.MOV.U32 R11, RZ, RZ, R82 ;  /* 0x000000ffff0ba224 */ /* 0x001fe200078e0052 */
[----:B------:R-:W-:Y:S01]  /*343f0*/  IADD3.X R2, PT, PT, R2, UR50, RZ, P5, !PT ;  /* 0x0000003202027c10 */ /* 0x000fe2000affe4ff */
[----:B------:R-:W-:Y:S01]  /*34400*/  STL [R1+0x6dc], R0 ;  /* 0x0006dc0001007387 */ /* 0x000fe20000100800 */
[----:B------:R-:W-:-:S03]  /*34410*/  @!P2 IMAD.MOV.U32 R10, RZ, RZ, R80 ;  /* 0x000000ffff0aa224 */ /* 0x000fc600078e0050 */
[----:B------:R0:W-:Y:S01]  /*34420*/  STL [R1+0x660], R82 ;  /* 0x0006605201007387 */ /* 0x0001e20000100800 */
[----:B----4-:R-:W-:-:S05]  /*34430*/  IADD3 R8, P4, PT, R8, UR18, RZ ;  /* 0x0000001208087c10 */ /* 0x010fca000ff9e0ff */
[----:B------:R-:W-:Y:S04]  /*34440*/  STL [R1+0x6e4], R8 ;  /* 0x0006e40801007387 */ /* 0x000fe80000100800 */
[----:B0-----:R-:W2:Y:S04]  /*34450*/  LDL.LU R82, [R1+0x7d8] ;  /* 0x0007d80001527983 */ /* 0x001ea80000300800 */
[----:B------:R0:W-:Y:S04]  /*34460*/  STL [R1+0x6d8], R2 ;  /* 0x0006d80201007387 */ /* 0x0001e80000100800 */
[----:B------:R-:W4:Y:S01]  /*34470*/  LDL.LU R80, [R1+0x7dc] ;  /* 0x0007dc0001507983 */ /* 0x000f220000300800 */
[----:B------:R-:W-:-:S02]  /*34480*/  PRMT R73, RZ, 0x7610, R73 ;  /* 0x00007610ff497816 */ /* 0x000fc40000000049 */
[----:B------:R-:W-:Y:S02]  /*34490*/  PRMT R72, RZ, 0x7610, R72 ;  /* 0x00007610ff487816 */ /* 0x000fe40000000048 */
[----:B---3--:R-:W-:Y:S02]  /*344a0*/  IADD3.X R79, PT, PT, R79, UR50, RZ, P4, !PT ;  /* 0x000000324f4f7c10 */ /* 0x008fe4000a7fe4ff */
[----:B------:R1:W3:Y:S01]  /*344b0*/  @!P2 LDG.E.U8 R73, desc[UR20][R10.64] ;  /* 0x000000140a49a981 */ /* 0x0002e2000c1e1100 */
[----:B------:R-:W-:Y:S01]  /*344c0*/  PRMT R71, RZ, 0x7610, R71 ;  /* 0x00007610ff477816 */ /* 0x000fe20000000047 */
[----:B-1----:R-:W-:Y:S02]  /*344d0*/  @!P3 IMAD.MOV.U32 R10, RZ, RZ, R0 ;  /* 0x000000ffff0ab224 */ /* 0x002fe400078e0000 */
[----:B------:R-:W-:Y:S01]  /*344e0*/  @!P3 IMAD.MOV.U32 R11, RZ, RZ, R2 ;  /* 0x000000ffff0bb224 */ /* 0x000fe200078e0002 */
[----:B------:R-:W-:Y:S01]  /*344f0*/  IADD3 R6, P4, PT, R6, UR18, RZ ;  /* 0x0000001206067c10 */ /* 0x000fe2000ff9e0ff */
[----:B0-----:R-:W2:Y:S03]  /*34500*/  LDL.LU R2, [R1+0x7e0] ;  /* 0x0007e00001027983 */ /* 0x001ea60000300800 */
[----:B------:R-:W-:Y:S01]  /*34510*/  IADD3.X R7, PT, PT, R7, UR50, RZ, P4, !PT ;  /* 0x0000003207077c10 */ /* 0x000fe2000a7fe4ff */
[----:B------:R0:W-:Y:S04]  /*34520*/  STL [R1+0x6e0], R79 ;  /* 0x0006e04f01007387 */ /* 0x0001e80000100800 */
[----:B------:R1:W3:Y:S01]  /*34530*/  @!P3 LDG.E.U8 R72, desc[UR20][R10.64] ;  /* 0x000000140a48b981 */ /* 0x0002e2000c1e1100 */
[----:B------:R-:W-:-:S03]  /*34540*/  IADD3 R3, P5, PT, R3, UR18, RZ ;  /* 0x0000001203037c10 */ /* 0x000fc6000ffbe0ff */
[----:B------:R-:W3:Y:S01]  /*34550*/  LDL.LU R0, [R1+0x7e4] ;  /* 0x0007e40001007983 */ /* 0x000ee20000300800 */
[----:B------:R-:W-:Y:S01]  /*34560*/  IADD3.X R4, PT, PT, R4, UR50, RZ, P5, !PT ;  /* 0x0000003204047c10 */ /* 0x000fe2000affe4ff */
[----:B-1----:R-:W-:Y:S02]  /*34570*/  @!P2 IMAD.MOV.U32 R10, RZ, RZ, R8 ;  /* 0x000000ffff0aa224 */ /* 0x002fe400078e0008 */
[----:B------:R-:W-:Y:S02]  /*34580*/  @!P2 IMAD.MOV.U32 R11, RZ, RZ, R79 ;  /* 0x000000ffff0ba224 */ /* 0x000fe400078e004f */
[----:B0-----:R-:W3:Y:S04]  /*34590*/  LDL.LU R79, [R1+0x858] ;  /* 0x00085800014f7983 */ /* 0x001ee80000300800 */
[----:B------:R-:W3:Y:S04]  /*345a0*/  LDL.LU R8, [R1+0x85c] ;  /* 0x00085c0001087983 */ /* 0x000ee80000300800 */
[----:B------:R-:W-:Y:S04]  /*345b0*/  STL [R1+0x75c], R6 ;  /* 0x00075c0601007387 */ /* 0x000fe80000100800 */
[----:B------:R-:W-:Y:S04]  /*345c0*/  STL [R1+0x764], R3 ;  /* 0x0007640301007387 */ /* 0x000fe80000100800 */
[----:B------:R0:W3:Y:S04]  /*345d0*/  @!P2 LDG.E.U8 R71, desc[UR20][R10.64] ;  /* 0x000000140a47a981 */ /* 0x0000e8000c1e1100 */
[----:B------:R1:W-:Y:S01]  /*345e0*/  STL [R1+0x758], R7 ;  /* 0x0007580701007387 */ /* 0x0003e20000100800 */
[----:B0-----:R-:W-:-:S02]  /*345f0*/  @!P3 IMAD.MOV.U32 R11, RZ, RZ, R7 ;  /* 0x000000ffff0bb224 */ /* 0x001fc400078e0007 */
[----:B------:R-:W-:Y:S01]  /*34600*/  @!P3 IMAD.MOV.U32 R10, RZ, RZ, R6 ;  /* 0x000000ffff0ab224 */ /* 0x000fe200078e0006 */
[----:B----4-:R-:W-:-:S05]  /*34610*/  IADD3 R80, P4, PT, R80, UR18, RZ ;  /* 0x0000001250507c10 */ /* 0x010fca000ff9e0ff */
[----:B------:R-:W-:Y:S04]  /*34620*/  STL [R1+0x7dc], R80 ;  /* 0x0007dc5001007387 */ /* 0x000fe80000100800 */
[----:B-1----:R-:W4:Y:S04]  /*34630*/  LDL.LU R7, [R1+0x860] ;  /* 0x0008600001077983 */ /* 0x002f280000300800 */
[----:B------:R0:W-:Y:S04]  /*34640*/  STL [R1+0x760], R4 ;  /* 0x0007600401007387 */ /* 0x0001e80000100800 */
[----:B------:R-:W4:Y:S01]  /*34650*/  LDL.LU R6, [R1+0x864] ;  /* 0x0008640001067983 */ /* 0x000f220000300800 */
[----:B------:R-:W-:-:S02]  /*34660*/  PRMT R70, RZ, 0x7610, R70 ;  /* 0x00007610ff467816 */ /* 0x000fc40000000046 */
[----:B------:R-:W-:Y:S02]  /*34670*/  PRMT R69, RZ, 0x7610, R69 ;  /* 0x00007610ff457816 */ /* 0x000fe40000000045 */
[----:B--2---:R-:W-:Y:S02]  /*34680*/  IADD3.X R82, PT, PT, R82, UR50, RZ, P4, !PT ;  /* 0x0000003252527c10 */ /* 0x004fe4000a7fe4ff */
[----:B------:R1:W2:Y:S01]  /*34690*/  @!P3 LDG.E.U8 R70, desc[UR20][R10.64] ;  /* 0x000000140a46b981 */ /* 0x0002a2000c1e1100 */
[----:B------:R-:W-:Y:S01]  /*346a0*/  PRMT R68, RZ, 0x7610, R68 ;  /* 0x00007610ff447816 */ /* 0x000fe20000000044 */
[----:B-1----:R-:W-:Y:S02]  /*346b0*/  @!P2 IMAD.MOV.U32 R10, RZ, RZ, R3 ;  /* 0x000000ffff0aa224 */ /* 0x002fe400078e0003 */
[----:B------:R-:W-:Y:S01]  /*346c0*/  @!P2 IMAD.MOV.U32 R11, RZ, RZ, R4 ;  /* 0x000000ffff0ba224 */ /* 0x000fe200078e0004 */
[----:B---3--:R-:W-:Y:S01]  /*346d0*/  IADD3 R0, P4, PT, R0, UR18, RZ ;  /* 0x0000001200007c10 */ /* 0x008fe2000ff9e0ff */
[----:B0-----:R-:W3:Y:S03]  /*346e0*/  LDL.LU R4, [R1+0x8d8] ;  /* 0x0008d80001047983 */ /* 0x001ee60000300800 */
[----:B------:R-:W-:Y:S01]  /*346f0*/  IADD3.X R2, PT, PT, R2, UR50, RZ, P4, !PT ;  /* 0x0000003202027c10 */ /* 0x000fe2000a7fe4ff */
[----:B------:R0:W-:Y:S04]  /*34700*/  STL [R1+0x7d8], R82 ;  /* 0x0007d85201007387 */ /* 0x0001e80000100800 */
[----:B------:R1:W2:Y:S01]  /*34710*/  @!P2 LDG.E.U8 R69, desc[UR20][R10.64] ;  /* 0x000000140a45a981 */ /* 0x0002a2000c1e1100 */
[----:B------:R-:W-:-:S03]  /*34720*/  IADD3 R8, P5, PT, R8, UR18, RZ ;  /* 0x0000001208087c10 */ /* 0x000fc6000ffbe0ff */
[----:B------:R-:W2:Y:S01]  /*34730*/  LDL.LU R3, [R1+0x8dc] ;  /* 0x0008dc0001037983 */ /* 0x000ea20000300800 */
        /* <DEDUP_REMOVED lines=18> */
[----:B------:R-:W-:Y:S02]  /*34860*/  IADD3.X R7, PT, PT, R7, UR50, RZ, P4, !PT ;  /* 0x0000003207077c10 */ /* 0x000fe4000a7fe4ff */
[----:B------:R1:W4:Y:S01]  /*34870*/  @!P2 LDG.E.U8 R67, desc[UR20][R10.64] ;  /* 0x000000140a43a981 */ /* 0x000322000c1e1100 */
[----:B------:R-:W-:Y:S01]  /*34880*/  PRMT R65, RZ, 0x7610, R65 ;  /* 0x00007610ff417816 */ /* 0x000fe20000000041 */
[----:B-1----:R-:W-:Y:S02]  /*34890*/  @!P3 IMAD.MOV.U32 R10, RZ, RZ, R8 ;  /* 0x000000ffff0ab224 */ /* 0x002fe400078e0008 */
[----:B------:R-:W-:Y:S01]  /*348a0*/  @!P3 IMAD.MOV.U32 R11, RZ, RZ, R79 ;  /* 0x000000ffff0bb224 */ /* 0x000fe200078e004f */
[----:B--2---:R-:W-:Y:S01]  /*348b0*/  IADD3 R3, P4, PT, R3, UR18, RZ ;  /* 0x0000001203037c10 */ /* 0x004fe2000ff9e0ff */
[----:B0-----:R-:W2:Y:S03]  /*348c0*/  LDL.LU R79, [R1+0x960] ;  /* 0x00096000014f7983 */ /* 0x001ea60000300800 */
[----:B---3--:R-:W-:Y:S01]  /*348d0*/  IADD3.X R4, PT, PT, R4, UR50, RZ, P4, !PT ;  /* 0x0000003204047c10 */ /* 0x008fe2000a7fe4ff */
[----:B------:R0:W-:Y:S04]  /*348e0*/  STL [R1+0x860], R7 ;  /* 0x0008600701007387 */ /* 0x0001e80000100800 */
[----:B------:R1:W3:Y:S01]  /*348f0*/  @!P3 LDG.E.U8 R66, desc[UR20][R10.64] ;  /* 0x000000140a42b981 */ /* 0x0002e2000c1e1100 */
        /* <DEDUP_REMOVED lines=27> */
[----:B------:R-:W-:Y:S01]  /*34ab0*/  IADD3.X R79, PT, PT, R79, UR50, RZ, P4, !PT ;  /* 0x000000324f4f7c10 */ /* 0x000fe2000a7fe4ff */
[----:B------:R0:W-:Y:S04]  /*34ac0*/  STL [R1+0x958], R2 ;  /* 0x0009580201007387 */ /* 0x0001e80000100800 */
[----:B------:R1:W2:Y:S01]  /*34ad0*/  @!P2 LDG.E.U8 R63, desc[UR20][R10.64] ;  /* 0x000000140a3fa981 */ /* 0x0002a2000c1e1100 */
[----:B---3--:R-:W-:-:S03]  /*34ae0*/  IADD3 R6, P5, PT, R6, UR18, RZ ;  /* 0x0000001206067c10 */ /* 0x008fc6000ffbe0ff */
[----:B------:R-:W3:Y:S01]  /*34af0*/  LDL.LU R80, [R1+0xa5c] ;  /* 0x000a5c0001507983 */ /* 0x000ee20000300800 */
[----:B------:R-:W-:Y:S01]  /*34b00*/  IADD3.X R7, PT, PT, R7, UR50, RZ, P5, !PT ;  /* 0x0000003207077c10 */ /* 0x000fe2000affe4ff */
[----:B-1----:R-:W-:Y:S02]  /*34b10*/  @!P3 IMAD.MOV.U32 R10, RZ, RZ, R0 ;  /* 0x000000ffff0ab224 */ /* 0x002fe400078e0000 */
[----:B------:R-:W-:Y:S02]  /*34b20*/  @!P3 IMAD.MOV.U32 R11, RZ, RZ, R2 ;  /* 0x000000ffff0bb224 */ /* 0x000fe400078e0002 */
[----:B0-----:R-:W2:Y:S04]  /*34b30*/  LDL.LU R2, [R1+0xa60] ;  /* 0x000a600001027983 */ /* 0x001ea80000300800 */
[----:B------:R-:W2:Y:S04]  /*34b40*/  LDL.LU R0, [R1+0xa64] ;  /* 0x000a640001007983 */ /* 0x000ea80000300800 */
[----:B------:R-:W-:Y:S04]  /*34b50*/  STL [R1+0x964], R8 ;  /* 0x0009640801007387 */ /* 0x000fe80000100800 */
[----:B------:R-:W-:Y:S04]  /*34b60*/  STL [R1+0x9dc], R6 ;  /* 0x0009dc0601007387 */ /* 0x000fe80000100800 */
[----:B------:R0:W2:Y:S04]  /*34b70*/  @!P3 LDG.E.U8 R62, desc[UR20][R10.64] ;  /* 0x000000140a3eb981 */ /* 0x0000a8000c1e1100 */
        /* <DEDUP_REMOVED lines=15> */
[----:B---3--:R-:W-:Y:S01]  /*34c70*/  IADD3 R80, P5, PT, R80, UR18, RZ ;  /* 0x0000001250507c10 */ /* 0x008fe2000ffbe0ff */
[----:B0-----:R-:W3:Y:S03]  /*34c80*/  LDL.LU R7, [R1+0x2d4] ;  /* 0x0002d40001077983 */ /* 0x001ee60000300800 */
[----:B--2---:R-:W-:Y:S01]  /*34c90*/  IADD3.X R82, PT, PT, R82, UR50, RZ, P5, !PT ;  /* 0x0000003252527c10 */ /* 0x004fe2000affe4ff */
        /* <DEDUP_REMOVED lines=606> */
[----:B------:R-:W-:Y:S01]  /*37280*/  @!P2 IMAD.MOV.U32 R10, RZ, RZ, R3 ;  /* 0x000000ffff0aa224 */ /* 0x000fe200078e0003 */
[----:B0-----:R-:W2:Y:S04]  /*37290*/  LDL.LU R4, [R1+0xa78] ;  /* 0x000a780001047983 */ /* 0x001ea80000300800 */
[----:B------:R-:W2:Y:S04]  /*372a0*/  LDL.LU R3, [R1+0xa7c] ;  /* 0x000a7c0001037983 */ /* 0x000ea80000300800 */
[----:B------:R0:W-:Y:S04]  /*372b0*/  STL [R1+0x97c], R80 ;  /* 0x00097c5001007387 */ /* 0x0001e80000100800 */
[----:B------:R-:W-:Y:S04]  /*372c0*/  STL [R1+0x984], R0 ;  /* 0x0009840001007387 */ /* 0x000fe80000100800 */
[----:B------:R-:W-:Y:S04]  /*372d0*/  STL [R1+0x978], R82 ;  /* 0x0009785201007387 */ /* 0x000fe80000100800 */
[----:B------:R1:W2:Y:S02]  /*372e0*/  @!P2 LDG.E.U8 R15, desc[UR20][R10.64] ;  /* 0x000000140a0fa981 */ /* 0x0002a4000c1e1100 */
[----:B-1----:R-:W-:Y:S01]  /*372f0*/  @!P3 IMAD.MOV.U32 R10, RZ, RZ, R80 ;  /* 0x000000ffff0ab224 */ /* 0x002fe200078e0050 */
[----:B----4-:R-:W-:-:S05]  /*37300*/  IADD3 R8, P4, PT, R8, UR18, RZ ;  /* 0x0000001208087c10 */ /* 0x010fca000ff9e0ff */
[----:B------:R-:W-:Y:S04]  /*37310*/  STL [R1+0x9fc], R8 ;  /* 0x0009fc0801007387 */ /* 0x000fe80000100800 */
[----:B------:R-:W4:Y:S04]  /*37320*/  LDL.LU R108, [R1+0xa80] ;  /* 0x000a8000016c7983 */ /* 0x000f280000300800 */
[----:B------:R1:W-:Y:S04]  /*37330*/  STL [R1+0x980], R2 ;  /* 0x0009800201007387 */ /* 0x0003e80000100800 */
[----:B0-----:R-:W4:Y:S01]  /*37340*/  LDL.LU R80, [R1+0xa84] ;  /* 0x000a840001507983 */ /* 0x001f220000300800 */
[----:B------:R-:W-:Y:S01]  /*37350*/  PRMT R14, RZ, 0x7610, R14 ;  /* 0x00007610ff0e7816 */ /* 0x000fe2000000000e */
[----:B------:R-:W-:Y:S01]  /*37360*/  @!P3 IMAD.MOV.U32 R11, RZ, RZ, R82 ;  /* 0x000000ffff0bb224 */ /* 0x000fe200078e0052 */
[----:B------:R-:W-:-:S02]  /*37370*/  PRMT R13, RZ, 0x7610, R13 ;  /* 0x00007610ff0d7816 */ /* 0x000fc4000000000d */
[----:B------:R-:W-:Y:S02]  /*37380*/  IADD3.X R79, PT, PT, R79, UR50, RZ, P4, !PT ;  /* 0x000000324f4f7c10 */ /* 0x000fe4000a7fe4ff */
[----:B------:R0:W4:Y:S02]  /*37390*/  @!P3 LDG.E.U8 R14, desc[UR20][R10.64] ;  /* 0x000000140a0eb981 */ /* 0x000124000c1e1100 */
[----:B0-----:R-:W-:Y:S02]  /*373a0*/  @!P2 IMAD.MOV.U32 R10, RZ, RZ, R0 ;  /* 0x000000ffff0aa224 */ /* 0x001fe400078e0000 */
[----:B------:R-:W-:Y:S01]  /*373b0*/  @!P2 IMAD.MOV.U32 R11, RZ, RZ, R2 ;  /* 0x000000ffff0ba224 */ /* 0x000fe200078e0002 */
[----:B---3--:R-:W-:Y:S01]  /*373c0*/  IADD3 R6, P4, PT, R6, UR18, RZ ;  /* 0x0000001206067c10 */ /* 0x008fe2000ff9e0ff */
[----:B-1----:R-:W3:Y:S03]  /*373d0*/  LDL.LU R2, [R1+0x2ec] ;  /* 0x0002ec0001027983 */ /* 0x002ee60000300800 */
[----:B--2---:R-:W-:Y:S01]  /*373e0*/  IADD3.X R7, PT, PT, R7, UR50, RZ, P4, !PT ;  /* 0x0000003207077c10 */ /* 0x004fe2000a7fe4ff */
[----:B------:R0:W-:Y:S04]  /*373f0*/  STL [R1+0x9f8], R79 ;  /* 0x0009f84f01007387 */ /* 0x0001e80000100800 */
[----:B------:R1:W2:Y:S01]  /*37400*/  @!P2 LDG.E.U8 R13, desc[UR20][R10.64] ;  /* 0x000000140a0da981 */ /* 0x0002a2000c1e1100 */
[----:B------:R-:W-:-:S03]  /*37410*/  IADD3 R3, P5, PT, R3, UR18, RZ ;  /* 0x0000001203037c10 */ /* 0x000fc6000ffbe0ff */
[----:B------:R-:W2:Y:S01]  /*37420*/  LDL.LU R0, [R1+0x2f0] ;  /* 0x0002f00001007983 */ /* 0x000ea20000300800 */
[----:B------:R-:W-:Y:S01]  /*37430*/  IADD3.X R4, PT, PT, R4, UR50, RZ, P5, !PT ;  /* 0x0000003204047c10 */ /* 0x000fe2000affe4ff */
[----:B-1----:R-:W-:Y:S02]  /*37440*/  @!P3 IMAD.MOV.U32 R11, RZ, RZ, R79 ;  /* 0x000000ffff0bb224 */ /* 0x002fe400078e004f */
[----:B------:R-:W-:Y:S01]  /*37450*/  @!P3 IMAD.MOV.U32 R10, RZ, RZ, R8 ;  /* 0x000000ffff0ab224 */ /* 0x000fe200078e0008 */
[----:B0-----:R-:W3:Y:S04]  /*37460*/  LDL.LU R79, [R1+0x2f4] ;  /* 0x0002f400014f7983 */ /* 0x001ee80000300800 */
[----:B------:R-:W3:Y:S01]  /*37470*/  LDL.LU R8, [R1+0x2f8] ;  /* 0x0002f80001087983 */ /* 0x000ee20000300800 */
[----:B------:R-:W-:-:S03]  /*37480*/  @!P2 IMAD.MOV.U32 R83, RZ, RZ, R7 ;  /* 0x000000ffff53a224 */ /* 0x000fc600078e0007 */
[----:B------:R-:W-:Y:S04]  /*37490*/  STL [R1+0xa04], R6 ;  /* 0x000a040601007387 */ /* 0x000fe80000100800 */
[----:B------:R-:W-:Y:S01]  /*374a0*/  STL [R1+0xa7c], R3 ;  /* 0x000a7c0301007387 */ /* 0x000fe20000100800 */
[----:B------:R-:W-:-:S03]  /*374b0*/  @!P2 IMAD.MOV.U32 R82, RZ, RZ, R6 ;  /* 0x000000ffff52a224 */ /* 0x000fc600078e0006 */
[----:B------:R0:W-:Y:S01]  /*374c0*/  STL [R1+0xa00], R7 ;  /* 0x000a000701007387 */ /* 0x0001e20000100800 */
[----:B----4-:R-:W-:-:S05]  /*374d0*/  IADD3 R80, P4, PT, R80, UR18, RZ ;  /* 0x0000001250507c10 */ /* 0x010fca000ff9e0ff */
[----:B------:R-:W-:Y:S04]  /*374e0*/  STL [R1+0xa84], R80 ;  /* 0x000a845001007387 */ /* 0x000fe80000100800 */
[----:B0-----:R-:W4:Y:S04]  /*374f0*/  LDL.LU R7, [R1+0x36c] ;  /* 0x00036c0001077983 */ /* 0x001f280000300800 */
[----:B------:R0:W-:Y:S04]  /*37500*/  STL [R1+0xa78], R4 ;  /* 0x000a780401007387 */ /* 0x0001e80000100800 */
[----:B------:R-:W4:Y:S01]  /*37510*/  LDL.LU R6, [R1+0x370] ;  /* 0x0003700001067983 */ /* 0x000f220000300800 */
[----:B------:R-:W-:-:S06]  /*37520*/  PRMT R12, RZ, 0x7610, R12 ;  /* 0x00007610ff0c7816 */ /* 0x000fcc000000000c */
[----:B------:R1:W4:Y:S01]  /*37530*/  @!P3 LDG.E.U8 R12, desc[UR20][R10.64] ;  /* 0x000000140a0cb981 */ /* 0x000322000c1e1100 */
[----:B------:R-:W-:Y:S02]  /*37540*/  IADD3.X R108, PT, PT, R108, UR50, RZ, P4, !PT ;  /* 0x000000326c6c7c10 */ /* 0x000fe4000a7fe4ff */
[----:B-1----:R-:W-:Y:S02]  /*37550*/  PRMT R11, RZ, 0x7610, R11 ;  /* 0x00007610ff0b7816 */ /* 0x002fe4000000000b */
[----:B------:R-:W-:-:S04]  /*37560*/  PRMT R10, RZ, 0x7610, R10 ;  /* 0x00007610ff0a7816 */ /* 0x000fc8000000000a */
[----:B------:R1:W4:Y:S01]  /*37570*/  @!P2 LDG.E.U8 R11, desc[UR20][R82.64] ;  /* 0x00000014520ba981 */ /* 0x000322000c1e1100 */
[----:B--2---:R-:W-:Y:S02]  /*37580*/  IADD3 R0, P4, PT, R0, UR18, RZ ;  /* 0x0000001200007c10 */ /* 0x004fe4000ff9e0ff */
[----:B------:R-:W-:Y:S01]  /*37590*/  PRMT R9, RZ, 0x7610, R9 ;  /* 0x00007610ff097816 */ /* 0x000fe20000000009 */
[----:B-1----:R-:W-:Y:S02]  /*375a0*/  @!P3 IMAD.MOV.U32 R82, RZ, RZ, R3 ;  /* 0x000000ffff52b224 */ /* 0x002fe400078e0003 */
[----:B------:R-:W-:Y:S01]  /*375b0*/  @!P3 IMAD.MOV.U32 R83, RZ, RZ, R4 ;  /* 0x000000ffff53b224 */ /* 0x000fe200078e0004 */
[----:B---3--:R-:W-:Y:S01]  /*375c0*/  IADD3 R8, P5, PT, R8, UR18, RZ ;  /* 0x0000001208087c10 */ /* 0x008fe2000ffbe0ff */
[----:B0-----:R-:W2:Y:S01]  /*375d0*/  LDL.LU R4, [R1+0x374] ;  /* 0x0003740001047983 */ /* 0x001ea20000300800 */
[----:B------:R-:W-:-:S03]  /*375e0*/  IADD3.X R2, PT, PT, R2, UR50, RZ, P4, !PT ;  /* 0x0000003202027c10 */ /* 0x000fc6000a7fe4ff */
[----:B------:R0:W-:Y:S04]  /*375f0*/  STL [R1+0xa80], R108 ;  /* 0x000a806c01007387 */ /* 0x0001e80000100800 */
[----:B------:R1:W3:Y:S01]  /*37600*/  @!P3 LDG.E.U8 R10, desc[UR20][R82.64] ;  /* 0x00000014520ab981 */ /* 0x0002e2000c1e1100 */
[----:B------:R-:W-:-:S03]  /*37610*/  IADD3.X R79, PT, PT, R79, UR50, RZ, P5, !PT ;  /* 0x000000324f4f7c10 */ /* 0x000fc6000affe4ff */
[----:B------:R-:W2:Y:S01]  /*37620*/  LDL.LU R3, [R1+0x378] ;  /* 0x0003780001037983 */ /* 0x000ea20000300800 */
        /* <DEDUP_REMOVED lines=21> */
[----:B------:R-:W-:Y:S02]  /*37780*/  @!P2 IMAD.MOV.U32 R83, RZ, RZ, R79 ;  /* 0x000000ffff53a224 */ /* 0x000fe400078e004f */
[----:B0-----:R-:W4:Y:S04]  /*37790*/  LDL.LU R79, [R1+0x488] ;  /* 0x00048800014f7983 */ /* 0x001f280000300800 */
[----:B------:R0:W-:Y:S04]  /*377a0*/  STL [R1+0x36c], R7 ;  /* 0x00036c0701007387 */ /* 0x0001e80000100800 */
[----:B------:R1:W4:Y:S01]  /*377b0*/  @!P2 LDG.E.U8 R97, desc[UR20][R82.64] ;  /* 0x000000145261a981 */ /* 0x000322000c1e1100 */
[----:B--2---:R-:W-:-:S03]  /*377c0*/  IADD3 R3, P4, PT, R3, UR18, RZ ;  /* 0x0000001203037c10 */ /* 0x004fc6000ff9e0ff */
[----:B------:R-:W2:Y:S01]  /*377d0*/  LDL.LU R8, [R1+0x48c] ;  /* 0x00048c0001087983 */ /* 0x000ea20000300800 */
[----:B------:R-:W-:Y:S01]  /*377e0*/  IADD3.X R4, PT, PT, R4, UR50, RZ, P4, !PT ;  /* 0x0000003204047c10 */ /* 0x000fe2000a7fe4ff */
[----:B-1----:R-:W-:Y:S02]  /*377f0*/  @!P3 IMAD.MOV.U32 R82, RZ, RZ, R6 ;  /* 0x000000ffff52b224 */ /* 0x002fe400078e0006 */
[----:B------:R-:W-:Y:S02]  /*37800*/  @!P3 IMAD.MOV.U32 R83, RZ, RZ, R7 ;  /* 0x000000ffff53b224 */ /* 0x000fe400078e0007 */
[----:B0-----:R-:W2:Y:S01]  /*37810*/  LDL.LU R7, [R1+0x490] ;  /* 0x0004900001077983 */ /* 0x001ea20000300800 */
[----:B---3--:R-:W-:-:S03]  /*37820*/  IADD3 R80, P5, PT, R80, UR18, RZ ;  /* 0x0000001250507c10 */ /* 0x008fc6000ffbe0ff */
[----:B------:R-:W3:Y:S01]  /*37830*/  LDL.LU R6, [R1+0x494] ;  /* 0x0004940001067983 */ /* 0x000ee20000300800 */
[----:B------:R-:W-:-:S03]  /*37840*/  IADD3.X R108, PT, PT, R108, UR50, RZ, P5, !PT ;  /* 0x000000326c6c7c10 */ /* 0x000fc6000affe4ff */
        /* <DEDUP_REMOVED lines=126> */
[----:B------:R-:W-:-:S06]  /*38030*/  PRMT R98, RZ, 0x7610, R98 ;  /* 0x00007610ff627816 */ /* 0x000fcc0000000062 */
[----:B------:R0:W2:Y:S02]  /*38040*/  @!P2 LDG.E.U8 R98, desc[UR20][R82.64] ;  /* 0x000000145262a981 */ /* 0x0000a4000c1e1100 */
[----:B0-----:R-:W-:Y:S02]  /*38050*/  @!P3 IMAD.MOV.U32 R83, RZ, RZ, R79 ;  /* 0x000000ffff53b224 */ /* 0x001fe400078e004f */
[----:B------:R-:W-:Y:S01]  /*38060*/  @!P3 IMAD.MOV.U32 R82, RZ, RZ, R8 ;  /* 0x000000ffff52b224 */ /* 0x000fe200078e0008 */
[----:B----4-:R-:W-:-:S05]  /*38070*/  IADD3 R6, P4, PT, R6, UR18, RZ ;  /* 0x0000001206067c10 */ /* 0x010fca000ff9e0ff */
[----:B------:R-:W-:Y:S04]  /*38080*/  STL [R1+0x714], R6 ;  /* 0x0007140601007387 */ /* 0x000fe80000100800 */
[----:B-1----:R-:W4:Y:S04]  /*38090*/  LDL.LU R2, [R1+0x808] ;  /* 0x0008080001027983 */ /* 0x002f280000300800 */
[----:B------:R0:W-:Y:S04]  /*380a0*/  STL [R1+0x708], R79 ;  /* 0x0007084f01007387 */ /* 0x0001e80000100800 */
[----:B------:R-:W4:Y:S01]  /*380b0*/  LDL.LU R0, [R1+0x80c] ;  /* 0x00080c0001007983 */ /* 0x000f220000300800 */
[----:B------:R-:W-:-:S03]  /*380c0*/  IADD3.X R7, PT, PT, R7, UR50, RZ, P4, !PT ;  /* 0x0000003207077c10 */ /* 0x000fc6000a7fe4ff */
[----:B0-----:R-:W4:Y:S04]  /*380d0*/  LDL.LU R79, [R1+0x810] ;  /* 0x00081000014f7983 */ /* 0x001f280000300800 */
[----:B------:R0:W-:Y:S04]  /*380e0*/  STL [R1+0x710], R7 ;  /* 0x0007100701007387 */ /* 0x0001e80000100800 */
[----:B------:R-:W4:Y:S01]  /*380f0*/  LDL.LU R8, [R1+0x814] ;  /* 0x0008140001087983 */ /* 0x000f220000300800 */
[----:B------:R-:W-:Y:S02]  /*38100*/  PRMT R99, RZ, 0x7610, R99 ;  /* 0x00007610ff637816 */ /* 0x000fe40000000063 */
[----:B---3--:R-:W-:-:S04]  /*38110*/  IADD3 R3, P4, PT, R3, UR18, RZ ;  /* 0x0000001203037c10 */ /* 0x008fc8000ff9e0ff */
[----:B------:R1:W3:Y:S01]  /*38120*/  @!P3 LDG.E.U8 R99, desc[UR20][R82.64] ;  /* 0x000000145263b981 */ /* 0x0002e2000c1e1100 */
[----:B------:R-:W-:Y:S02]  /*38130*/  PRMT R101, RZ, 0x7610, R101 ;  /* 0x00007610ff657816 */ /* 0x000fe40000000065 */
[----:B--2---:R-:W-:Y:S01]  /*38140*/  IADD3.X R4, PT, PT, R4, UR50, RZ, P4, !PT ;  /* 0x0000003204047c10 */ /* 0x004fe2000a7fe4ff */
[----:B-1----:R-:W-:Y:S01]  /*38150*/  @!P2 IMAD.MOV.U32 R83, RZ, RZ, R7 ;  /* 0x000000ffff53a224 */ /* 0x002fe200078e0007 */
[----:B------:R-:W-:Y:S01]  /*38160*/  IADD3 R80, P5, PT, R80, UR18, RZ ;  /* 0x0000001250507c10 */ /* 0x000fe2000ffbe0ff */
[----:B------:R-:W-:Y:S01]  /*38170*/  @!P2 IMAD.MOV.U32 R82, RZ, RZ, R6 ;  /* 0x000000ffff52a224 */ /* 0x000fe200078e0006 */
[----:B0-----:R-:W2:Y:S04]  /*38180*/  LDL.LU R7, [R1+0x888] ;  /* 0x0008880001077983 */ /* 0x001ea80000300800 */
[----:B------:R-:W2:Y:S01]  /*38190*/  LDL.LU R6, [R1+0x88c] ;  /* 0x00088c0001067983 */ /* 0x000ea20000300800 */
[----:B------:R-:W-:-:S03]  /*381a0*/  IADD3.X R108, PT, PT, R108, UR50, RZ, P5, !PT ;  /* 0x000000326c6c7c10 */ /* 0x000fc6000affe4ff */
[----:B------:R-:W-:Y:S04]  /*381b0*/  STL [R1+0x78c], R3 ;  /* 0x00078c0301007387 */ /* 0x000fe80000100800 */
[----:B------:R-:W-:Y:S04]  /*381c0*/  STL [R1+0x794], R80 ;  /* 0x0007945001007387 */ /* 0x000fe80000100800 */
[----:B------:R0:W3:Y:S04]  /*381d0*/  @!P2 LDG.E.U8 R101, desc[UR20][R82.64] ;  /* 0x000000145265a981 */ /* 0x0000e8000c1e1100 */
[----:B------:R1:W-:Y:S01]  /*381e0*/  STL [R1+0x788], R4 ;  /* 0x0007880401007387 */ /* 0x0003e20000100800 */
[----:B------:R-:W-:Y:S01]  /*381f0*/  PRMT R104, RZ, 0x7610, R104 ;  /* 0x00007610ff687816 */ /* 0x000fe20000000068 */
[----:B0-----:R-:W-:-:S02]  /*38200*/  @!P3 IMAD.MOV.U32 R83, RZ, RZ, R4 ;  /* 0x000000ffff53b224 */ /* 0x001fc400078e0004 */
[----:B------:R-:W-:Y:S01]  /*38210*/  @!P3 IMAD.MOV.U32 R82, RZ, RZ, R3 ;  /* 0x000000ffff52b224 */ /* 0x000fe200078e0003 */
[----:B------:R-:W-:-:S04]  /*38220*/  PRMT R105, RZ, 0x7610, R105 ;  /* 0x00007610ff697816 */ /* 0x000fc80000000069 */
[----:B------:R0:W3:Y:S02]  /*38230*/  @!P3 LDG.E.U8 R104, desc[UR20][R82.64] ;  /* 0x000000145268b981 */ /* 0x0000e4000c1e1100 */
[----:B0-----:R-:W-:Y:S02]  /*38240*/  @!P2 IMAD.MOV.U32 R82, RZ, RZ, R80 ;  /* 0x000000ffff52a224 */ /* 0x001fe400078e0050 */
[----:B------:R-:W-:-:S05]  /*38250*/  @!P2 IMAD.MOV.U32 R83, RZ, RZ, R108 ;  /* 0x000000ffff53a224 */ /* 0x000fca00078e006c */
[----:B------:R0:W3:Y:S01]  /*38260*/  @!P2 LDG.E.U8 R105, desc[UR20][R82.64] ;  /* 0x000000145269a981 */ /* 0x0000e2000c1e1100 */
[----:B----4-:R-:W-:-:S05]  /*38270*/  IADD3 R0, P4, PT, R0, UR18, RZ ;  /* 0x0000001200007c10 */ /* 0x010fca000ff9e0ff */
[----:B------:R-:W-:Y:S04]  /*38280*/  STL [R1+0x80c], R0 ;  /* 0x00080c0001007387 */ /* 0x000fe80000100800 */
[----:B-1----:R-:W4:Y:S04]  /*38290*/  LDL.LU R4, [R1+0x890] ;  /* 0x0008900001047983 */ /* 0x002f280000300800 */
[----:B------:R1:W-:Y:S04]  /*382a0*/  STL [R1+0x790], R108 ;  /* 0x0007906c01007387 */ /* 0x0003e80000100800 */
[----:B------:R-:W3:Y:S01]  /*382b0*/  LDL.LU R3, [R1+0x894] ;  /* 0x0008940001037983 */ /* 0x000ee20000300800 */
[----:B------:R-:W-:-:S02]  /*382c0*/  IADD3.X R2, PT, PT, R2, UR50, RZ, P4, !PT ;  /* 0x0000003202027c10 */ /* 0x000fc4000a7fe4ff */
[----:B------:R-:W-:Y:S01]  /*382d0*/  IADD3 R8, P5, PT, R8, UR18, RZ ;  /* 0x0000001208087c10 */ /* 0x000fe2000ffbe0ff */
[----:B-1----:R-:W4:Y:S02]  /*382e0*/  LDL.LU R108, [R1+0x908] ;  /* 0x00090800016c7983 */ /* 0x002f240000300800 */
[----:B0-----:R-:W-:Y:S02]  /*382f0*/  @!P3 IMAD.MOV.U32 R83, RZ, RZ, R2 ;  /* 0x000000ffff53b224 */ /* 0x001fe400078e0002 */
[----:B------:R-:W4:Y:S01]  /*38300*/  LDL.LU R80, [R1+0x90c] ;  /* 0x00090c0001507983 */ /* 0x000f220000300800 */
[----:B------:R-:W-:-:S03]  /*38310*/  @!P3 IMAD.MOV.U32 R82, RZ, RZ, R0 ;  /* 0x000000ffff52b224 */ /* 0x000fc600078e0000 */
[----:B------:R0:W-:Y:S04]  /*38320*/  STL [R1+0x808], R2 ;  /* 0x0008080201007387 */ /* 0x0001e80000100800 */
[----:B0-----:R-:W4:Y:S04]  /*38330*/  LDL.LU R2, [R1+0x910] ;  /* 0x0009100001027983 */ /* 0x001f280000300800 */
[----:B------:R-:W-:Y:S04]  /*38340*/  STL [R1+0x814], R8 ;  /* 0x0008140801007387 */ /* 0x000fe80000100800 */
[----:B------:R-:W4:Y:S01]  /*38350*/  LDL.LU R0, [R1+0x914] ;  /* 0x0009140001007983 */ /* 0x000f220000300800 */
[----:B--2---:R-:W-:-:S02]  /*38360*/  IADD3 R6, P4, PT, R6, UR18, RZ ;  /* 0x0000001206067c10 */ /* 0x004fc4000ff9e0ff */
[----:B------:R-:W-:Y:S02]  /*38370*/  PRMT R107, RZ, 0x7610, R107 ;  /* 0x00007610ff6b7816 */ /* 0x000fe4000000006b */
[----:B------:R-:W-:Y:S02]  /*38380*/  IADD3.X R79, PT, PT, R79, UR50, RZ, P5, !PT ;  /* 0x000000324f4f7c10 */ /* 0x000fe4000affe4ff */
[----:B------:R-:W-:Y:S01]  /*38390*/  IADD3.X R7, PT, PT, R7, UR50, RZ, P4, !PT ;  /* 0x0000003207077c10 */ /* 0x000fe2000a7fe4ff */
[----:B------:R-:W-:Y:S01]  /*383a0*/  STL [R1+0x88c], R6 ;  /* 0x00088c0601007387 */ /* 0x000fe20000100800 */
[----:B------:R-:W-:-:S03]  /*383b0*/  PRMT R110, RZ, 0x7610, R110 ;  /* 0x00007610ff6e7816 */ /* 0x000fc6000000006e */
[----:B------:R0:W2:Y:S04]  /*383c0*/  @!P3 LDG.E.U8 R107, desc[UR20][R82.64] ;  /* 0x00000014526bb981 */ /* 0x0000a8000c1e1100 */
[----:B------:R1:W-:Y:S04]  /*383d0*/  STL [R1+0x810], R79 ;  /* 0x0008104f01007387 */ /* 0x0003e80000100800 */
[----:B------:R3:W-:Y:S01]  /*383e0*/  STL [R1+0x888], R7 ;  /* 0x0008880701007387 */ /* 0x0007e20000100800 */
[----:B0-----:R-:W-:Y:S02]  /*383f0*/  @!P2 IMAD.MOV.U32 R82, RZ, RZ, R8 ;  /* 0x000000ffff52a224 */ /* 0x001fe400078e0008 */
[----:B------:R-:W-:-:S02]  /*38400*/  @!P2 IMAD.MOV.U32 R83, RZ, RZ, R79 ;  /* 0x000000ffff53a224 */ /* 0x000fc400078e004f */
[----:B-1----:R-:W2:Y:S04]  /*38410*/  LDL.LU R79, [R1+0x988] ;  /* 0x00098800014f7983 */ /* 0x002ea80000300800 */
[----:B------:R-:W2:Y:S01]  /*38420*/  LDL.LU R8, [R1+0x98c] ;  /* 0x00098c0001087983 */ /* 0x000ea20000300800 */
[----:B------:R-:W-:-:S03]  /*38430*/  PRMT R111, RZ, 0x7610, R111 ;  /* 0x00007610ff6f7816 */ /* 0x000fc6000000006f */
[----:B------:R0:W2:Y:S01]  /*38440*/  @!P2 LDG.E.U8 R110, desc[UR20][R82.64] ;  /* 0x00000014526ea981 */ /* 0x0000a2000c1e1100 */
[----:B------:R-:W-:Y:S01]  /*38450*/  PRMT R115, RZ, 0x7610, R115 ;  /* 0x00007610ff737816 */ /* 0x000fe20000000073 */
[----:B0-----:R-:W-:Y:S02]  /*38460*/  @!P3 IMAD.MOV.U32 R83, RZ, RZ, R7 ;  /* 0x000000ffff53b224 */ /* 0x001fe400078e0007 */
[----:B------:R-:W-:-:S05]  /*38470*/  @!P3 IMAD.MOV.U32 R82, RZ, RZ, R6 ;  /* 0x000000ffff52b224 */ /* 0x000fca00078e0006 */
[----:B------:R0:W2:Y:S01]  /*38480*/  @!P3 LDG.E.U8 R111, desc[UR20][R82.64] ;  /* 0x00000014526fb981 */ /* 0x0000a2000c1e1100 */
[----:B------:R-:W-:Y:S02]  /*38490*/  PRMT R117, RZ, 0x7610, R117 ;  /* 0x00007610ff757816 */ /* 0x000fe40000000075 */
[----:B---3--:R-:W-:-:S05]  /*384a0*/  IADD3 R3, P4, PT, R3, UR18, RZ ;  /* 0x0000001203037c10 */ /* 0x008fca000ff9e0ff */
[----:B------:R-:W-:Y:S01]  /*384b0*/  STL [R1+0x894], R3 ;  /* 0x0008940301007387 */ /* 0x000fe20000100800 */
[----:B----4-:R-:W-:-:S03]  /*384c0*/  IADD3.X R4, PT, PT, R4, UR50, RZ, P4, !PT ;  /* 0x0000003204047c10 */ /* 0x010fc6000a7fe4ff */
[----:B------:R-:W3:Y:S01]  /*384d0*/  LDL.LU R7, [R1+0x990] ;  /* 0x0009900001077983 */ /* 0x000ee20000300800 */
[----:B------:R-:W-:-:S03]  /*384e0*/  IADD3 R80, P4, PT, R80, UR18, RZ ;  /* 0x0000001250507c10 */ /* 0x000fc6000ff9e0ff */
[----:B------:R-:W4:Y:S01]  /*384f0*/  LDL.LU R6, [R1+0x994] ;  /* 0x0009940001067983 */ /* 0x000f220000300800 */
[----:B0-----:R-:W-:Y:S01]  /*38500*/  @!P2 IMAD.MOV.U32 R82, RZ, RZ, R3 ;  /* 0x000000ffff52a224 */ /* 0x001fe200078e0003 */
[----:B------:R-:W-:Y:S01]  /*38510*/  IADD3.X R108, PT, PT, R108, UR50, RZ, P4, !PT ;  /* 0x000000326c6c7c10 */ /* 0x000fe2000a7fe4ff */
[----:B------:R-:W-:Y:S01]  /*38520*/  @!P2 IMAD.MOV.U32 R83, RZ, RZ, R4 ;  /* 0x000000ffff53a224 */ /* 0x000fe200078e0004 */
[----:B------:R0:W-:Y:S04]  /*38530*/  STL [R1+0x890], R4 ;  /* 0x0008900401007387 */ /* 0x0001e80000100800 */
[----:B------:R1:W3:Y:S04]  /*38540*/  @!P2 LDG.E.U8 R115, desc[UR20][R82.64] ;  /* 0x000000145273a981 */ /* 0x0002e8000c1e1100 */
[----:B0-----:R-:W3:Y:S04]  /*38550*/  LDL.LU R4, [R1+0xa08] ;  /* 0x000a080001047983 */ /* 0x001ee80000300800 */
[----:B------:R-:W3:Y:S01]  /*38560*/  LDL.LU R3, [R1+0xa0c] ;  /* 0x000a0c0001037983 */ /* 0x000ee20000300800 */
[----:B------:R-:W-:Y:S01]  /*38570*/  IADD3 R0, P4, PT, R0, UR18, RZ ;  /* 0x0000001200007c10 */ /* 0x000fe2000ff9e0ff */
[----:B-1----:R-:W-:-:S02]  /*38580*/  @!P3 IMAD.MOV.U32 R82, RZ, RZ, R80 ;  /* 0x000000ffff52b224 */ /* 0x002fc400078e0050 */
[----:B------:R-:W-:Y:S01]  /*38590*/  STL [R1+0x90c], R80 ;  /* 0x00090c5001007387 */ /* 0x000fe20000100800 */
[----:B------:R-:W-:Y:S01]  /*385a0*/  @!P3 IMAD.MOV.U32 R83, RZ, RZ, R108 ;  /* 0x000000ffff53b224 */ /* 0x000fe200078e006c */
[----:B------:R-:W-:Y:S02]  /*385b0*/  IADD3.X R2, PT, PT, R2, UR50, RZ, P4, !PT ;  /* 0x0000003202027c10 */ /* 0x000fe4000a7fe4ff */
[----:B------:R0:W-:Y:S04]  /*385c0*/  STL [R1+0x908], R108 ;  /* 0x0009086c01007387 */ /* 0x0001e80000100800 */
[----:B------:R1:W3:Y:S04]  /*385d0*/  @!P3 LDG.E.U8 R117, desc[UR20][R82.64] ;  /* 0x000000145275b981 */ /* 0x0002e8000c1e1100 */
[----:B0-----:R-:W3:Y:S04]  /*385e0*/  LDL.LU R108, [R1+0xa10] ;  /* 0x000a1000016c7983 */ /* 0x001ee80000300800 */
[----:B------:R-:W3:Y:S01]  /*385f0*/  LDL.LU R80, [R1+0xa14] ;  /* 0x000a140001507983 */ /* 0x000ee20000300800 */
[----:B-1----:R-:W-:-:S03]  /*38600*/  @!P2 IMAD.MOV.U32 R83, RZ, RZ, R2 ;  /* 0x000000ffff53a224 */ /* 0x002fc600078e0002 */
[----:B------:R-:W-:Y:S01]  /*38610*/  STL [R1+0x914], R0 ;  /* 0x0009140001007387 */ /* 0x000fe20000100800 */
[----:B------:R-:W-:-:S03]  /*38620*/  @!P2 IMAD.MOV.U32 R82, RZ, RZ, R0 ;  /* 0x000000ffff52a224 */ /* 0x000fc600078e0000 */
[----:B------:R0:W-:Y:S04]  /*38630*/  STL [R1+0x910], R2 ;  /* 0x0009100201007387 */ /* 0x0001e80000100800 */
[----:B0-----:R-:W3:Y:S04]  /*38640*/  LDL.LU R2, [R1+0xa88] ;  /* 0x000a880001027983 */ /* 0x001ee80000300800 */
[----:B------:R-:W3:Y:S01]  /*38650*/  LDL.LU R0, [R1+0xa8c] ;  /* 0x000a8c0001007983 */ /* 0x000ee20000300800 */
[----:B--2---:R-:W-:Y:S02]  /*38660*/  IADD3 R8, P4, PT, R8, UR18, RZ ;  /* 0x0000001208087c10 */ /* 0x004fe4000ff9e0ff */
[----:B------:R-:W-:-:S02]  /*38670*/  PRMT R119, RZ, 0x7610, R119 ;  /* 0x00007610ff777816 */ /* 0x000fc40000000077 */
[----:B------:R-:W-:Y:S01]  /*38680*/  IADD3.X R79, PT, PT, R79, UR50, RZ, P4, !PT ;  /* 0x000000324f4f7c10 */ /* 0x000fe2000a7fe4ff */
[----:B------:R-:W-:Y:S01]  /*38690*/  STL [R1+0x98c], R8 ;  /* 0x00098c0801007387 */ /* 0x000fe20000100800 */
[----:B------:R-:W-:-:S03]  /*386a0*/  PRMT R121, RZ, 0x7610, R121 ;  /* 0x00007610ff797816 */ /* 0x000fc60000000079 */
[----:B------:R0:W2:Y:S04]  /*386b0*/  @!P2 LDG.E.U8 R119, desc[UR20][R82.64] ;  /* 0x000000145277a981 */ /* 0x0000a8000c1e1100 */
[----:B------:R1:W-:Y:S01]  /*386c0*/  STL [R1+0x988], R79 ;  /* 0x0009884f01007387 */ /* 0x0003e20000100800 */
[----:B0-----:R-:W-:Y:S02]  /*386d0*/  @!P3 IMAD.MOV.U32 R82, RZ, RZ, R8 ;  /* 0x000000ffff52b224 */ /* 0x001fe400078e0008 */
[----:B------:R-:W-:Y:S02]  /*386e0*/  @!P3 IMAD.MOV.U32 R83, RZ, RZ, R79 ;  /* 0x000000ffff53b224 */ /* 0x000fe400078e004f */
[----:B-1----:R-:W2:Y:S04]  /*386f0*/  LDL.LU R79, [R1+0xa90] ;  /* 0x000a9000014f7983 */ /* 0x002ea80000300800 */
[----:B------:R-:W2:Y:S01]  /*38700*/  LDL.LU R8, [R1+0xa94] ;  /* 0x000a940001087983 */ /* 0x000ea20000300800 */
[----:B------:R-:W-:-:S03]  /*38710*/  PRMT R123, RZ, 0x7610, R123 ;  /* 0x00007610ff7b7816 */ /* 0x000fc6000000007b */
[----:B------:R0:W2:Y:S01]  /*38720*/  @!P3 LDG.E.U8 R121, desc[UR20][R82.64] ;  /* 0x000000145279b981 */ /* 0x0000a2000c1e1100 */
[----:B------:R-:W-:Y:S02]  /*38730*/  PRMT R125, RZ, 0x7610, R125 ;  /* 0x00007610ff7d7816 */ /* 0x000fe4000000007d */
[----:B------:R-:W-:Y:S02]  /*38740*/  PRMT R127, RZ, 0x7610, R127 ;  /* 0x00007610ff7f7816 */ /* 0x000fe4000000007f */
[----:B----4-:R-:W-:-:S04]  /*38750*/  IADD3 R6, P4, PT, R6, UR18, RZ ;  /* 0x0000001206067c10 */ /* 0x010fc8000ff9e0ff */
[----:B---3--:R-:W-:Y:S01]  /*38760*/  IADD3.X R7, PT, PT, R7, UR50, RZ, P4, !PT ;  /* 0x0000003207077c10 */ /* 0x008fe2000a7fe4ff */
[----:B------:R-:W-:Y:S01]  /*38770*/  STL [R1+0x994], R6 ;  /* 0x0009940601007387 */ /* 0x000fe20000100800 */
[----:B0-----:R-:W-:-:S03]  /*38780*/  @!P2 IMAD.MOV.U32 R82, RZ, RZ, R6 ;  /* 0x000000ffff52a224 */ /* 0x001fc600078e0006 */
[----:B------:R0:W-:Y:S01]  /*38790*/  STL [R1+0x990], R7 ;  /* 0x0009900701007387 */ /* 0x0001e20000100800 */
[----:B------:R-:W-:-:S05]  /*387a0*/  @!P2 IMAD.MOV.U32 R83, RZ, RZ, R7 ;  /* 0x000000ffff53a224 */ /* 0x000fca00078e0007 */
[----:B------:R1:W3:Y:S01]  /*387b0*/  @!P2 LDG.E.U8 R123, desc[UR20][R82.64] ;  /* 0x00000014527ba981 */ /* 0x0002e2000c1e1100 */
[----:B------:R-:W-:-:S03]  /*387c0*/  IADD3 R3, P4, PT, R3, UR18, RZ ;  /* 0x0000001203037c10 */ /* 0x000fc6000ff9e0ff */
[----:B0-----:R-:W4:Y:S01]  /*387d0*/  LDL.LU R7, [R1+0x2fc] ;  /* 0x0002fc0001077983 */ /* 0x001f220000300800 */
[----:B------:R-:W-:-:S03]  /*387e0*/  IADD3.X R4, PT, PT, R4, UR50, RZ, P4, !PT ;  /* 0x0000003204047c10 */ /* 0x000fc6000a7fe4ff */
[----:B------:R-:W3:Y:S01]  /*387f0*/  LDL.LU R6, [R1+0x300] ;  /* 0x0003000001067983 */ /* 0x000ee20000300800 */
[----:B-1----:R-:W-:-:S03]  /*38800*/  @!P3 IMAD.MOV.U32 R82, RZ, RZ, R3 ;  /* 0x000000ffff52b224 */ /* 0x002fc600078e0003 */
[----:B------:R-:W-:Y:S01]  /*38810*/  STL [R1+0xa0c], R3 ;  /* 0x000a0c0301007387 */ /* 0x000fe20000100800 */
[----:B------:R-:W-:-:S03]  /*38820*/  @!P3 IMAD.MOV.U32 R83, RZ, RZ, R4 ;  /* 0x000000ffff53b224 */ /* 0x000fc600078e0004 */
[----:B------:R0:W-:Y:S04]  /*38830*/  STL [R1+0xa08], R4 ;  /* 0x000a080401007387 */ /* 0x0001e80000100800 */
[----:B------:R1:W4:Y:S01]  /*38840*/  @!P3 LDG.E.U8 R125, desc[UR20][R82.64] ;  /* 0x00000014527db981 */ /* 0x000322000c1e1100 */
[----:B------:R-:W-:-:S03]  /*38850*/  IADD3 R80, P4, PT, R80, UR18, RZ ;  /* 0x0000001250507c10 */ /* 0x000fc6000ff9e0ff */
[----:B0-----:R-:W4:Y:S01]  /*38860*/  LDL.LU R4, [R1+0x304] ;  /* 0x0003040001047983 */ /* 0x001f220000300800 */
[----:B------:R-:W-:-:S03]  /*38870*/  IADD3.X R108, PT, PT, R108, UR50, RZ, P4, !PT ;  /* 0x000000326c6c7c10 */ /* 0x000fc6000a7fe4ff */
[----:B------:R-:W4:Y:S01]  /*38880*/  LDL.LU R3, [R1+0x308] ;  /* 0x0003080001037983 */ /* 0x000f220000300800 */
        /* <DEDUP_REMOVED lines=13> */
[----:B0-----:R-:W4:Y:S04]  /*38960*/  LDL.LU R2, [R1+0x384] ;  /* 0x0003840001027983 */ /* 0x001f280000300800 */
[----:B------:R-:W4:Y:S01]  /*38970*/  LDL.LU R0, [R1+0x388] ;  /* 0x0003880001007983 */ /* 0x000f220000300800 */
        /* <DEDUP_REMOVED lines=15> */
[----:B---3--:R-:W-:-:S04]  /*38a70*/  IADD3 R6, P4, PT, R6, UR18, RZ ;  /* 0x0000001206067c10 */ /* 0x008fc8000ff9e0ff */
[----:B----4-:R-:W-:Y:S01]  /*38a80*/  IADD3.X R7, PT, PT, R7, UR50, RZ, P4, !PT ;  /* 0x0000003207077c10 */ /* 0x010fe2000a7fe4ff */
[----:B------:R-:W-:Y:S01]  /*38a90*/  STL [R1+0x300], R6 ;  /* 0x0003000601007387 */ /* 0x000fe20000100800 */
[----:B0-----:R-:W-:-:S03]  /*38aa0*/  @!P3 IMAD.MOV.U32 R82, RZ, RZ, R6 ;  /* 0x000000ffff52b224 */ /* 0x001fc600078e0006 */
[----:B------:R0:W-:Y:S01]  /*38ab0*/  STL [R1+0x2fc], R7 ;  /* 0x0002fc0701007387 */ /* 0x0001e20000100800 */
[----:B------:R-:W-:-:S05]  /*38ac0*/  @!P3 IMAD.MOV.U32 R83, RZ, RZ, R7 ;  /* 0x000000ffff53b224 */ /* 0x000fca00078e0007 */
[----:B------:R1:W3:Y:S04]  /*38ad0*/  @!P3 LDG.E.U8 R133, desc[UR20][R82.64] ;  /* 0x000000145285b981 */ /* 0x0002e8000c1e1100 */
[----:B0-----:R-:W4:Y:S01]  /*38ae0*/  LDL.LU R7, [R1+0x420] ;  /* 0x0004200001077983 */ /* 0x001f220000300800 */
[----:B------:R-:W-:-:S03]  /*38af0*/  IADD3 R3, P4, PT, R3, UR18, RZ ;  /* 0x0000001203037c10 */ /* 0x000fc6000ff9e0ff */
[----:B------:R-:W3:Y:S01]  /*38b00*/  LDL.LU R6, [R1+0x424] ;  /* 0x0004240001067983 */ /* 0x000ee20000300800 */
[----:B------:R-:W-:Y:S01]  /*38b10*/  IADD3.X R4, PT, PT, R4, UR50, RZ, P4, !PT ;  /* 0x0000003204047c10 */ /* 0x000fe2000a7fe4ff */
[----:B-1----:R-:W-:Y:S02]  /*38b20*/  @!P2 IMAD.MOV.U32 R82, RZ, RZ, R3 ;  /* 0x000000ffff52a224 */ /* 0x002fe400078e0003 */
[----:B------:R-:W-:Y:S02]  /*38b30*/  STL [R1+0x308], R3 ;  /* 0x0003080301007387 */ /* 0x000fe40000100800 */
[----:B------:R-:W-:Y:S02]  /*38b40*/  @!P2 IMAD.MOV.U32 R83, RZ, RZ, R4 ;  /* 0x000000ffff53a224 */ /* 0x000fe400078e0004 */
[----:B------:R0:W-:Y:S04]  /*38b50*/  STL [R1+0x304], R4 ;  /* 0x0003040401007387 */ /* 0x0001e80000100800 */
[----:B------:R1:W4:Y:S04]  /*38b60*/  @!P2 LDG.E.U8 R135, desc[UR20][R82.64] ;  /* 0x000000145287a981 */ /* 0x000328000c1e1100 */
[----:B0-----:R-:W4:Y:S01]  /*38b70*/  LDL.LU R4, [R1+0x498] ;  /* 0x0004980001047983 */ /* 0x001f220000300800 */
[----:B------:R-:W-:-:S03]  /*38b80*/  IADD3 R80, P4, PT, R80, UR18, RZ ;  /* 0x0000001250507c10 */ /* 0x000fc6000ff9e0ff */
[----:B------:R-:W4:Y:S01]  /*38b90*/  LDL.LU R3, [R1+0x49c] ;  /* 0x00049c0001037983 */ /* 0x000f220000300800 */
[----:B------:R-:W-:Y:S01]  /*38ba0*/  IADD3.X R108, PT, PT, R108, UR50, RZ, P4, !PT ;  /* 0x000000326c6c7c10 */ /* 0x000fe2000a7fe4ff */
[----:B-1----:R-:W-:Y:S02]  /*38bb0*/  @!P3 IMAD.MOV.U32 R82, RZ, RZ, R80 ;  /* 0x000000ffff52b224 */ /* 0x002fe400078e0050 */
[----:B------:R-:W-:Y:S02]  /*38bc0*/  STL [R1+0x380], R80 ;  /* 0x0003805001007387 */ /* 0x000fe40000100800 */
[----:B------:R-:W-:Y:S02]  /*38bd0*/  @!P3 IMAD.MOV.U32 R83, RZ, RZ, R108 ;  /* 0x000000ffff53b224 */ /* 0x000fe400078e006c */
[----:B------:R-:W-:Y:S04]  /*38be0*/  STL [R1+0x37c], R108 ;  /* 0x00037c6c01007387 */ /* 0x000fe80000100800 */
[----:B------:R0:W4:Y:S01]  /*38bf0*/  @!P3 LDG.E.U8 R137, desc[UR20][R82.64] ;  /* 0x000000145289b981 */ /* 0x000122000c1e1100 */
[----:B------:R-:W-:-:S04]  /*38c00*/  IADD3 R0, P4, PT, R0, UR18, RZ ;  /* 0x0000001200007c10 */ /* 0x000fc8000ff9e0ff */
[----:B------:R-:W-:Y:S01]  /*38c10*/  IADD3.X R2, PT, PT, R2, UR50, RZ, P4, !PT ;  /* 0x0000003202027c10 */ /* 0x000fe2000a7fe4ff */
[----:B------:R-:W-:Y:S01]  /*38c20*/  STL [R1+0x388], R0 ;  /* 0x0003880001007387 */ /* 0x000fe20000100800 */
[----:B0-----:R-:W-:-:S03]  /*38c30*/  @!P2 IMAD.MOV.U32 R82, RZ, RZ, R0 ;  /* 0x000000ffff52a224 */ /* 0x001fc600078e0000 */
[----:B------:R0:W-:Y:S01]  /*38c40*/  STL [R1+0x384], R2 ;  /* 0x0003840201007387 */ /* 0x0001e20000100800 */
[----:B------:R-:W-:-:S03]  /*38c50*/  @!P2 IMAD.MOV.U32 R83, RZ, RZ, R2 ;  /* 0x000000ffff53a224 */ /* 0x000fc600078e0002 */
[----:B0-----:R-:W4:Y:S04]  /*38c60*/  LDL.LU R2, [R1+0x4a0] ;  /* 0x0004a00001027983 */ /* 0x001f280000300800 */
[----:B------:R-:W4:Y:S01]  /*38c70*/  LDL.LU R0, [R1+0x4a4] ;  /* 0x0004a40001007983 */ /* 0x000f220000300800 */
[----:B--2---:R-:W-:-:S04]  /*38c80*/  IADD3 R8, P4, PT, R8, UR18, RZ ;  /* 0x0000001208087c10 */ /* 0x004fc8000ff9e0ff */
[----:B------:R-:W-:Y:S01]  /*38c90*/  IADD3.X R79, PT, PT, R79, UR50, RZ, P4, !PT ;  /* 0x000000324f4f7c10 */ /* 0x000fe2000a7fe4ff */
[----:B------:R-:W-:Y:S04]  /*38ca0*/  STL [R1+0x41c], R8 ;  /* 0x00041c0801007387 */ /* 0x000fe80000100800 */
[----:B------:R0:W-:Y:S04]  /*38cb0*/  STL [R1+0x3fc], R79 ;  /* 0x0003fc4f01007387 */ /* 0x0001e80000100800 */
[----:B------:R-:W2:Y:S01]  /*38cc0*/  LDL.LU R130, [R1+0x518] ;  /* 0x0005180001827983 */ /* 0x000ea20000300800 */
[----:B------:R-:W-:-:S03]  /*38cd0*/  PRMT R139, RZ, 0x7610, R139 ;  /* 0x00007610ff8b7816 */ /* 0x000fc6000000008b */
[----:B------:R-:W2:Y:S01]  /*38ce0*/  LDL.LU R120, [R1+0x51c] ;  /* 0x00051c0001787983 */ /* 0x000ea20000300800 */
[----:B------:R-:W-:-:S03]  /*38cf0*/  PRMT R141, RZ, 0x7610, R141 ;  /* 0x00007610ff8d7816 */ /* 0x000fc6000000008d */
[----:B------:R1:W2:Y:S01]  /*38d00*/  @!P2 LDG.E.U8 R139, desc[UR20][R82.64] ;  /* 0x00000014528ba981 */ /* 0x0002a2000c1e1100 */
[----:B------:R-:W-:Y:S01]  /*38d10*/  PRMT R143, RZ, 0x7610, R143 ;  /* 0x00007610ff8f7816 */ /* 0x000fe2000000008f */
[----:B-1----:R-:W-:Y:S02]  /*38d20*/  @!P3 IMAD.MOV.U32 R82, RZ, RZ, R8 ;  /* 0x000000ffff52b224 */ /* 0x002fe400078e0008 */
[----:B------:R-:W-:-:S05]  /*38d30*/  @!P3 IMAD.MOV.U32 R83, RZ, RZ, R79 ;  /* 0x000000ffff53b224 */ /* 0x000fca00078e004f */
[----:B------:R1:W2:Y:S01]  /*38d40*/  @!P3 LDG.E.U8 R141, desc[UR20][R82.64] ;  /* 0x00000014528db981 */ /* 0x0002a2000c1e1100 */
[----:B------:R-:W-:Y:S02]  /*38d50*/  PRMT R145, RZ, 0x7610, R145 ;  /* 0x00007610ff917816 */ /* 0x000fe40000000091 */
[----:B---3--:R-:W-:-:S04]  /*38d60*/  IADD3 R6, P4, PT, R6, UR18, RZ ;  /* 0x0000001206067c10 */ /* 0x008fc8000ff9e0ff */
[----:B----4-:R-:W-:Y:S01]  /*38d70*/  IADD3.X R7, PT, PT, R7, UR50, RZ, P4, !PT ;  /* 0x0000003207077c10 */ /* 0x010fe2000a7fe4ff */
[----:B------:R-:W-:Y:S04]  /*38d80*/  STL [R1+0x424], R6 ;  /* 0x0004240601007387 */ /* 0x000fe80000100800 */
[----:B------:R3:W-:Y:S04]  /*38d90*/  STL [R1+0x420], R7 ;  /* 0x0004200701007387 */ /* 0x0007e80000100800 */
[----:B------:R-:W4:Y:S04]  /*38da0*/  LDL.LU R118, [R1+0x520] ;  /* 0x0005200001767983 */ /* 0x000f280000300800 */
[----:B------:R-:W4:Y:S04]  /*38db0*/  LDL.LU R109, [R1+0x524] ;  /* 0x00052400016d7983 */ /* 0x000f280000300800 */
[----:B------:R-:W4:Y:S01]  /*38dc0*/  LDL.LU R108, [R1+0x598] ;  /* 0x00059800016c7983 */ /* 0x000f220000300800 */
[----:B------:R-:W-:-:S03]  /*38dd0*/  IADD3 R3, P4, PT, R3, UR18, RZ ;  /* 0x0000001203037c10 */ /* 0x000fc6000ff9e0ff */
[----:B------:R-:W4:Y:S01]  /*38de0*/  LDL.LU R80, [R1+0x59c] ;  /* 0x00059c0001507983 */ /* 0x000f220000300800 */
[----:B------:R-:W-:-:S03]  /*38df0*/  IADD3.X R4, PT, PT, R4, UR50, RZ, P4, !PT ;  /* 0x0000003204047c10 */ /* 0x000fc6000a7fe4ff */
[----:B------:R-:W-:Y:S01]  /*38e00*/  STL [R1+0x49c], R3 ;  /* 0x00049c0301007387 */ /* 0x000fe20000100800 */
[----:B-1----:R-:W-:-:S03]  /*38e10*/  @!P2 IMAD.MOV.U32 R82, RZ, RZ, R6 ;  /* 0x000000ffff52a224 */ /* 0x002fc600078e0006 */
[----:B------:R1:W-:Y:S01]  /*38e20*/  STL [R1+0x498], R4 ;  /* 0x0004980401007387 */ /* 0x0003e20000100800 */
[----:B------:R-:W-:-:S03]  /*38e30*/  @!P2 IMAD.MOV.U32 R83, RZ, RZ, R7 ;  /* 0x000000ffff53a224 */ /* 0x000fc600078e0007 */
[----:B0-----:R-:W4:Y:S04]  /*38e40*/  LDL.LU R79, [R1+0x5a0] ;  /* 0x0005a000014f7983 */ /* 0x001f280000300800 */
[----:B------:R-:W4:Y:S04]  /*38e50*/  LDL.LU R8, [R1+0x5a4] ;  /* 0x0005a40001087983 */ /* 0x000f280000300800 */
[----:B---3--:R-:W3:Y:S04]  /*38e60*/  LDL.LU R7, [R1+0x618] ;  /* 0x0006180001077983 */ /* 0x008ee80000300800 */
[----:B------:R-:W3:Y:S04]  /*38e70*/  LDL.LU R6, [R1+0x61c] ;  /* 0x00061c0001067983 */ /* 0x000ee80000300800 */
[----:B------:R0:W3:Y:S01]  /*38e80*/  @!P2 LDG.E.U8 R143, desc[UR20][R82.64] ;  /* 0x00000014528fa981 */ /* 0x0000e2000c1e1100 */
[----:B------:R-:W-:-:S04]  /*38e90*/  IADD3 R0, P4, PT, R0, UR18, RZ ;  /* 0x0000001200007c10 */ /* 0x000fc8000ff9e0ff */
[----:B------:R-:W-:Y:S01]  /*38ea0*/  IADD3.X R2, PT, PT, R2, UR50, RZ, P4, !PT ;  /* 0x0000003202027c10 */ /* 0x000fe2000a7fe4ff */
[----:B0-----:R-:W-:Y:S01]  /*38eb0*/  @!P3 IMAD.MOV.U32 R82, RZ, RZ, R3 ;  /* 0x000000ffff52b224 */ /* 0x001fe200078e0003 */
[----:B------:R-:W-:Y:S01]  /*38ec0*/  STL [R1+0x4a4], R0 ;  /* 0x0004a40001007387 */ /* 0x000fe20000100800 */
[----:B------:R-:W-:-:S03]  /*38ed0*/  @!P3 IMAD.MOV.U32 R83, RZ, RZ, R4 ;  /* 0x000000ffff53b224 */ /* 0x000fc600078e0004 */
[----:B------:R0:W-:Y:S04]  /*38ee0*/  STL [R1+0x4a0], R2 ;  /* 0x0004a00201007387 */ /* 0x0001e80000100800 */
[----:B-1----:R-:W3:Y:S04]  /*38ef0*/  LDL.LU R4, [R1+0x620] ;  /* 0x0006200001047983 */ /* 0x002ee80000300800 */
[----:B------:R-:W3:Y:S04]  /*38f00*/  LDL.LU R3, [R1+0x624] ;  /* 0x0006240001037983 */ /* 0x000ee80000300800 */
[----:B------:R1:W3:Y:S02]  /*38f10*/  @!P3 LDG.E.U8 R145, desc[UR20][R82.64] ;  /* 0x000000145291b981 */ /* 0x0002e4000c1e1100 */
[----:B-1----:R-:W-:-:S02]  /*38f20*/  @!P2 IMAD.MOV.U32 R83, RZ, RZ, R2 ;  /* 0x000000ffff53a224 */ /* 0x002fc400078e0002 */
[----:B------:R-:W-:Y:S01]  /*38f30*/  @!P2 IMAD.MOV.U32 R82, RZ, RZ, R0 ;  /* 0x000000ffff52a224 */ /* 0x000fe200078e0000 */
[----:B0-----:R-:W3:Y:S04]  /*38f40*/  LDL.LU R2, [R1+0x698] ;  /* 0x0006980001027983 */ /* 0x001ee80000300800 */
[----:B------:R-:W3:Y:S01]  /*38f50*/  LDL.LU R0, [R1+0x69c] ;  /* 0x00069c0001007983 */ /* 0x000ee20000300800 */
[----:B--2---:R-:W-:-:S04]  /*38f60*/  IADD3 R120, P4, PT, R120, UR18, RZ ;  /* 0x0000001278787c10 */ /* 0x004fc8000ff9e0ff */
[----:B------:R-:W-:Y:S02]  /*38f70*/  IADD3.X R130, PT, PT, R130, UR50, RZ, P4, !PT ;  /* 0x0000003282827c10 */ /* 0x000fe4000a7fe4ff */
[----:B------:R-:W-:Y:S02]  /*38f80*/  PRMT R146, RZ, 0x7610, R146 ;  /* 0x00007610ff927816 */ /* 0x000fe40000000092 */
[----:B------:R-:W-:-:S04]  /*38f90*/  PRMT R148, RZ, 0x7610, R148 ;  /* 0x00007610ff947816 */ /* 0x000fc80000000094 */
[----:B------:R0:W2:Y:S01]  /*38fa0*/  @!P2 LDG.E.U8 R146, desc[UR20][R82.64] ;  /* 0x000000145292a981 */ /* 0x0000a2000c1e1100 */
[----:B------:R-:W-:Y:S01]  /*38fb0*/  PRMT R149, RZ, 0x7610, R149 ;  /* 0x00007610ff957816 */ /* 0x000fe20000000095 */
[----:B0-----:R-:W-:Y:S02]  /*38fc0*/  @!P3 IMAD.MOV.U32 R82, RZ, RZ, R120 ;  /* 0x000000ffff52b224 */ /* 0x001fe400078e0078 */
[----:B------:R-:W-:Y:S01]  /*38fd0*/  @!P3 IMAD.MOV.U32 R83, RZ, RZ, R130 ;  /* 0x000000ffff53b224 */ /* 0x000fe200078e0082 */
[----:B------:R-:W-:Y:S04]  /*38fe0*/  STL [R1+0x51c], R120 ;  /* 0x00051c7801007387 */ /* 0x000fe80000100800 */
[----:B------:R0:W2:Y:S01]  /*38ff0*/  @!P3 LDG.E.U8 R148, desc[UR20][R82.64] ;  /* 0x000000145294b981 */ /* 0x0000a2000c1e1100 */
[----:B------:R-:W-:-:S03]  /*39000*/  PRMT R150, RZ, 0x7610, R150 ;  /* 0x00007610ff967816 */ /* 0x000fc60000000096 */
[----:B------:R-:W-:Y:S01]  /*39010*/  STL [R1+0x518], R130 ;  /* 0x0005188201007387 */ /* 0x000fe20000100800 */
[----:B------:R-:W-:Y:S02]  /*39020*/  PRMT R151, RZ, 0x7610, R151 ;  /* 0x00007610ff977816 */ /* 0x000fe40000000097 */
[----:B------:R-:W-:Y:S01]  /*39030*/  PRMT R152, RZ, 0x7610, R152 ;  /* 0x00007610ff987816 */ /* 0x000fe20000000098 */
[----:B------:R-:W-:Y:S01]  /*39040*/  STS.U8 [R5+UR9+0x11f00], R161 ;  /* 0x011f00a105007988 */ /* 0x000fe20008000009 */
[----:B------:R-:W-:-:S03]  /*39050*/  PRMT R153, RZ, 0x7610, R153 ;  /* 0x00007610ff997816 */ /* 0x000fc60000000099 */
[----:B------:R-:W-:Y:S04]  /*39060*/  STS.U8 [R5+UR9+0x10700], R156 ;  /* 0x0107009c05007988 */ /* 0x000fe80008000009 */
[----:B------:R-:W-:Y:S04]  /*39070*/  STS.U8 [R5+UR9+0x10f00], R165 ;  /* 0x010f00a505007988 */ /* 0x000fe80008000009 */
[----:B------:R-:W-:Y:S04]  /*39080*/  STS.U8 [R5+UR9+0x11300], R159 ;  /* 0x0113009f05007988 */ /* 0x000fe80008000009 */
[----:B------:R-:W-:Y:S01]  /*39090*/  STS.U8 [R5+UR9+0x11700], R160 ;  /* 0x011700a005007988 */ /* 0x000fe20008000009 */
[----:B----4-:R-:W-:-:S04]  /*390a0*/  IADD3 R109, P4, PT, R109, UR18, RZ ;  /* 0x000000126d6d7c10 */ /* 0x010fc8000ff9e0ff */
[----:B------:R-:W-:Y:S02]  /*390b0*/  IADD3.X R118, PT, PT, R118, UR50, RZ, P4, !PT ;  /* 0x0000003276767c10 */ /* 0x000fe4000a7fe4ff */
[----:B------:R-:W-:-:S04]  /*390c0*/  IADD3 R80, P4, PT, R80, UR18, RZ ;  /* 0x0000001250507c10 */ /* 0x000fc8000ff9e0ff */
[----:B------:R-:W-:Y:S01]  /*390d0*/  IADD3.X R108, PT, PT, R108, UR50, RZ, P4, !PT ;  /* 0x000000326c6c7c10 */ /* 0x000fe2000a7fe4ff */
[----:B0-----:R-:W-:Y:S01]  /*390e0*/  @!P2 IMAD.MOV.U32 R82, RZ, RZ, R109 ;  /* 0x000000ffff52a224 */ /* 0x001fe200078e006d */
[----:B------:R-:W-:-:S04]  /*390f0*/  IADD3 R8, P4, PT, R8, UR18, RZ ;  /* 0x0000001208087c10 */ /* 0x000fc8000ff9e0ff */
[----:B------:R-:W-:Y:S02]  /*39100*/  IADD3.X R79, PT, PT, R79, UR50, RZ, P4, !PT ;  /* 0x000000324f4f7c10 */ /* 0x000fe4000a7fe4ff */
[----:B---3--:R-:W-:Y:S01]  /*39110*/  IADD3 R6, P4, PT, R6, UR18, RZ ;  /* 0x0000001206067c10 */ /* 0x008fe2000ff9e0ff */
[----:B------:R-:W-:-:S03]  /*39120*/  @!P2 IMAD.MOV.U32 R83, RZ, RZ, R118 ;  /* 0x000000ffff53a224 */ /* 0x000fc600078e0076 */
[----:B------:R-:W-:Y:S01]  /*39130*/  IADD3.X R7, PT, PT, R7, UR50, RZ, P4, !PT ;  /* 0x0000003207077c10 */ /* 0x000fe2000a7fe4ff */
[----:B------:R0:W-:Y:S04]  /*39140*/  STL [R1+0x524], R109 ;  /* 0x0005246d01007387 */ /* 0x0001e80000100800 */
[----:B------:R-:W-:Y:S04]  /*39150*/  STL [R1+0x520], R118 ;  /* 0x0005207601007387 */ /* 0x000fe80000100800 */
[----:B------:R1:W3:Y:S04]  /*39160*/  @!P2 LDG.E.U8 R149, desc[UR20][R82.64] ;  /* 0x000000145295a981 */ /* 0x0002e8000c1e1100 */
[----:B------:R-:W-:Y:S04]  /*39170*/  STL [R1+0x59c], R80 ;  /* 0x00059c5001007387 */ /* 0x000fe80000100800 */
[----:B------:R4:W-:Y:S01]  /*39180*/  STL [R1+0x598], R108 ;  /* 0x0005986c01007387 */ /* 0x0009e20000100800 */
[----:B-1----:R-:W-:-:S02]  /*39190*/  @!P3 IMAD.MOV.U32 R82, RZ, RZ, R80 ;  /* 0x000000ffff52b224 */ /* 0x002fc400078e0050 */
[----:B------:R-:W-:Y:S01]  /*391a0*/  @!P3 IMAD.MOV.U32 R83, RZ, RZ, R108 ;  /* 0x000000ffff53b224 */ /* 0x000fe200078e006c */
[----:B------:R-:W-:Y:S01]  /*391b0*/  STL [R1+0x5a4], R8 ;  /* 0x0005a40801007387 */ /* 0x000fe20000100800 */
[----:B------:R-:W-:-:S03]  /*391c0*/  IADD3 R3, P4, PT, R3, UR18, RZ ;  /* 0x0000001203037c10 */ /* 0x000fc6000ff9e0ff */
[----:B------:R1:W2:Y:S01]  /*391d0*/  @!P3 LDG.E.U8 R150, desc[UR20][R82.64] ;  /* 0x000000145296b981 */ /* 0x0002a2000c1e1100 */
[----:B------:R-:W-:-:S03]  /*391e0*/  IADD3.X R4, PT, PT, R4, UR50, RZ, P4, !PT ;  /* 0x0000003204047c10 */ /* 0x000fc6000a7fe4ff */
[----:B------:R0:W-:Y:S04]  /*391f0*/  STL [R1+0x5a0], R79 ;  /* 0x0005a04f01007387 */ /* 0x0001e80000100800 */
[----:B------:R-:W-:Y:S01]  /*39200*/  STL [R1+0x61c], R6 ;  /* 0x00061c0601007387 */ /* 0x000fe20000100800 */
[----:B-1----:R-:W-:-:S03]  /*39210*/  @!P2 IMAD.MOV.U32 R82, RZ, RZ, R8 ;  /* 0x000000ffff52a224 */ /* 0x002fc600078e0008 */
[----:B------:R-:W-:Y:S01]  /*39220*/  STL [R1+0x618], R7 ;  /* 0x0006180701007387 */ /* 0x000fe20000100800 */
[----:B------:R-:W-:Y:S01]  /*39230*/  @!P2 IMAD.MOV.U32 R83, RZ, RZ, R79 ;  /* 0x000000ffff53a224 */ /* 0x000fe200078e004f */
[----:B------:R-:W-:Y:S02]  /*39240*/  IADD3 R0, P4, PT, R0, UR18, RZ ;  /* 0x0000001200007c10 */ /* 0x000fe4000ff9e0ff */
[----:B------:R-:W-:Y:S02]  /*39250*/  STL [R1+0x624], R3 ;  /* 0x0006240301007387 */ /* 0x000fe40000100800 */
[----:B------:R-:W-:Y:S02]  /*39260*/  IADD3.X R2, PT, PT, R2, UR50, RZ, P4, !PT ;  /* 0x0000003202027c10 */ /* 0x000fe4000a7fe4ff */
[----:B------:R1:W-:Y:S04]  /*39270*/  STL [R1+0x620], R4 ;  /* 0x0006200401007387 */ /* 0x0003e80000100800 */
[----:B------:R1:W-:Y:S04]  /*39280*/  STL [R1+0x69c], R0 ;  /* 0x00069c0001007387 */ /* 0x0003e80000100800 */
[----:B------:R1:W-:Y:S04]  /*39290*/  STL [R1+0x698], R2 ;  /* 0x0006980201007387 */ /* 0x0003e80000100800 */
[----:B0-----:R-:W2:Y:S04]  /*392a0*/  LDL.LU R109, [R1+0x6a0] ;  /* 0x0006a000016d7983 */ /* 0x001ea80000300800 */
[----:B----4-:R-:W4:Y:S04]  /*392b0*/  LDL.LU R108, [R1+0x6a4] ;  /* 0x0006a400016c7983 */ /* 0x010f280000300800 */
[----:B------:R0:W2:Y:S04]  /*392c0*/  @!P2 LDG.E.U8 R151, desc[UR20][R82.64] ;  /* 0x000000145297a981 */ /* 0x0000a8000c1e1100 */
[----:B------:R-:W3:Y:S04]  /*392d0*/  LDL.LU R80, [R1+0xaac] ;  /* 0x000aac0001507983 */ /* 0x000ee80000300800 */
[----:B------:R-:W3:Y:S01]  /*392e0*/  LDL.LU R79, [R1+0xab0] ;  /* 0x000ab000014f7983 */ /* 0x000ee20000300800 */
[----:B0-----:R-:W-:-:S02]  /*392f0*/  @!P3 IMAD.MOV.U32 R82, RZ, RZ, R6 ;  /* 0x000000ffff52b224 */ /* 0x001fc400078e0006 */
[----:B------:R-:W-:Y:S01]  /*39300*/  @!P3 IMAD.MOV.U32 R83, RZ, RZ, R7 ;  /* 0x000000ffff53b224 */ /* 0x000fe200078e0007 */
[----:B------:R-:W3:Y:S04]  /*39310*/  LDL.LU R120, [R1+0x188] ;  /* 0x0001880001787983 */ /* 0x000ee80000300800 */
[----:B------:R-:W3:Y:S04]  /*39320*/  LDL.LU R130, [R1+0x180] ;  /* 0x0001800001827983 */ /* 0x000ee80000300800 */
[----:B------:R-:W3:Y:S04]  /*39330*/  LDL.LU R132, [R1+0x178] ;  /* 0x0001780001847983 */ /* 0x000ee80000300800 */
[----:B------:R-:W3:Y:S04]  /*39340*/  LDL.LU R142, [R1+0x170] ;  /* 0x00017000018e7983 */ /* 0x000ee80000300800 */
[----:B------:R0:W3:Y:S04]  /*39350*/  @!P3 LDG.E.U8 R152, desc[UR20][R82.64] ;  /* 0x000000145298b981 */ /* 0x0000e8000c1e1100 */
[----:B------:R-:W3:Y:S04]  /*39360*/  LDL.LU R144, [R1+0x168] ;  /* 0x0001680001907983 */ /* 0x000ee80000300800 */
[----:B------:R-:W3:Y:S01]  /*39370*/  LDL.LU R161, [R1+0x160] ;  /* 0x0001600001a17983 */ /* 0x000ee20000300800 */
[----:B0-----:R-:W-:-:S03]  /*39380*/  @!P2 IMAD.MOV.U32 R83, RZ, RZ, R4 ;  /* 0x000000ffff53a224 */ /* 0x001fc600078e0004 */
[----:B-1----:R-:W3:Y:S01]  /*39390*/  LDL.LU R4, [R1+0x158] ;  /* 0x0001580001047983 */ /* 0x002ee20000300800 */
[----:B------:R-:W-:-:S03]  /*393a0*/  @!P2 IMAD.MOV.U32 R82, RZ, RZ, R3 ;  /* 0x000000ffff52a224 */ /* 0x000fc600078e0003 */
[----:B------:R-:W3:Y:S04]  /*393b0*/  LDL.LU R162, [R1+0x150] ;  /* 0x0001500001a27983 */ /* 0x000ee80000300800 */
[----:B------:R-:W3:Y:S04]  /*393c0*/  LDL.LU R154, [R1+0x148] ;  /* 0x00014800019a7983 */ /* 0x000ee80000300800 */
[----:B------:R-:W3:Y:S04]  /*393d0*/  LDL.LU R163, [R1+0x140] ;  /* 0x0001400001a37983 */ /* 0x000ee80000300800 */
        /* <DEDUP_REMOVED lines=8> */
[----:B------:R-:W3:Y:S04]  /*39460*/  LDL.LU R0, [R1+0x104] ;  /* 0x0001040001007983 */ /* 0x000ee80000300800 */
[----:B------:R-:W3:Y:S04]  /*39470*/  LDL.LU R8, [R1+0xfc] ;  /* 0x0000fc0001087983 */ /* 0x000ee80000300800 */
[----:B------:R-:W3:Y:S04]  /*39480*/  LDL.LU R7, [R1+0xf4] ;  /* 0x0000f40001077983 */ /* 0x000ee80000300800 */
[----:B------:R-:W3:Y:S01]  /*39490*/  LDL.LU R6, [R1+0xec] ;  /* 0x0000ec0001067983 */ /* 0x000ee20000300800 */
[----:B------:R-:W-:-:S03]  /*394a0*/  @!P3 IMAD.MOV.U32 R83, RZ, RZ, R2 ;  /* 0x000000ffff53b224 */ /* 0x000fc600078e0002 */
[----:B------:R-:W3:Y:S04]  /*394b0*/  LDL.LU R3, [R1+0xe4] ;  /* 0x0000e40001037983 */ /* 0x000ee80000300800 */
[----:B------:R-:W3:Y:S01]  /*394c0*/  LDL.LU R2, [R1+0xac] ;  /* 0x0000ac0001027983 */ /* 0x000ee20000300800 */
[----:B----4-:R-:W-:-:S04]  /*394d0*/  IADD3 R108, P4, PT, R108, UR18, RZ ;  /* 0x000000126c6c7c10 */ /* 0x010fc8000ff9e0ff */
[----:B--2---:R-:W-:Y:S01]  /*394e0*/  IADD3.X R109, PT, PT, R109, UR50, RZ, P4, !PT ;  /* 0x000000326d6d7c10 */ /* 0x004fe2000a7fe4ff */
[----:B------:R-:W-:Y:S01]  /*394f0*/  STL [R1+0x6a4], R108 ;  /* 0x0006a46c01007387 */ /* 0x000fe20000100800 */
[----:B---3--:R-:W-:-:S03]  /*39500*/  IADD3 R79, P4, PT, R79, UR18, RZ ;  /* 0x000000124f4f7c10 */ /* 0x008fc6000ff9e0ff */
[----:B------:R-:W-:Y:S01]  /*39510*/  STL [R1+0x6a0], R109 ;  /* 0x0006a06d01007387 */ /* 0x000fe20000100800 */
[----:B------:R-:W-:-:S03]  /*39520*/  IADD3.X R80, PT, PT, R80, UR50, RZ, P4, !PT ;  /* 0x0000003250507c10 */ /* 0x000fc6000a7fe4ff */
[----:B------:R-:W-:Y:S04]  /*39530*/  STL [R1+0xab0], R79 ;  /* 0x000ab04f01007387 */ /* 0x000fe80000100800 */
[----:B------:R-:W-:Y:S04]  /*39540*/  STL [R1+0xaac], R80 ;  /* 0x000aac5001007387 */ /* 0x000fe80000100800 */
[----:B------:R0:W-:Y:S04]  /*39550*/  STS.U8 [R5+UR9+0x16f00], R6 ;  /* 0x016f000605007988 */ /* 0x0001e80008000009 */
[----:B0-----:R-:W2:Y:S01]  /*39560*/  LDL.LU R6, [R1+0x94] ;  /* 0x0000940001067983 */ /* 0x001ea20000300800 */
[----:B------:R-:W-:-:S02]  /*39570*/  PRMT R157, RZ, 0x7610, R157 ;  /* 0x00007610ff9d7816 */ /* 0x000fc4000000009d */
[----:B------:R-:W-:-:S04]  /*39580*/  PRMT R158, RZ, 0x7610, R158 ;  /* 0x00007610ff9e7816 */ /* 0x000fc8000000009e */
[----:B------:R0:W3:Y:S02]  /*39590*/  @!P3 LDG.E.U8 R157, desc[UR20][R82.64] ;  /* 0x00000014529db981 */ /* 0x0000e4000c1e1100 */
[----:B0-----:R-:W-:Y:S02]  /*395a0*/  @!P2 IMAD.MOV.U32 R82, RZ, RZ, R108 ;  /* 0x000000ffff52a224 */ /* 0x001fe400078e006c */
[----:B------:R-:W-:-:S05]  /*395b0*/  @!P2 IMAD.MOV.U32 R83, RZ, RZ, R109 ;  /* 0x000000ffff53a224 */ /* 0x000fca00078e006d */
[----:B------:R0:W4:Y:S04]  /*395c0*/  @!P2 LDG.E.U8 R158, desc[UR20][R82.64] ;  /* 0x00000014529ea981 */ /* 0x000128000c1e1100 */
[----:B------:R1:W-:Y:S01]  /*395d0*/  STS.U8 [R5+UR9+0x12300], R120 ;  /* 0x0123007805007988 */ /* 0x0003e20008000009 */
[----:B0-----:R-:W-:Y:S02]  /*395e0*/  @!P3 IMAD.MOV.U32 R82, RZ, RZ, R79 ;  /* 0x000000ffff52b224 */ /* 0x001fe400078e004f */
[----:B------:R-:W-:Y:S01]  /*395f0*/  @!P3 IMAD.MOV.U32 R83, RZ, RZ, R80 ;  /* 0x000000ffff53b224 */ /* 0x000fe200078e0050 */
[----:B------:R-:W3:Y:S04]  /*39600*/  LDL.LU R79, [R1+0x1a8] ;  /* 0x0001a800014f7983 */ /* 0x000ee80000300800 */
[----:B------:R-:W3:Y:S04]  /*39610*/  LDL.LU R80, [R1+0x1a4] ;  /* 0x0001a40001507983 */ /* 0x000ee80000300800 */
[----:B------:R-:W3:Y:S04]  /*39620*/  LDL.LU R108, [R1+0x1a0] ;  /* 0x0001a000016c7983 */ /* 0x000ee80000300800 */
[----:B------:R-:W3:Y:S04]  /*39630*/  LDL.LU R109, [R1+0x19c] ;  /* 0x00019c00016d7983 */ /* 0x000ee80000300800 */
[----:B------:R-:W3:Y:S04]  /*39640*/  LDL.LU R118, [R1+0x198] ;  /* 0x0001980001767983 */ /* 0x000ee80000300800 */
[----:B------:R0:W-:Y:S04]  /*39650*/  STS.U8 [R5+UR9+0x12700], R130 ;  /* 0x0127008205007988 */ /* 0x0001e80008000009 */
[----:B-1----:R-:W3:Y:S04]  /*39660*/  LDL.LU R120, [R1+0x194] ;  /* 0x0001940001787983 */ /* 0x002ee80000300800 */
[----:B------:R1:W-:Y:S04]  /*39670*/  STS.U8 [R5+UR9+0x12b00], R132 ;  /* 0x012b008405007988 */ /* 0x0003e80008000009 */
[----:B0-----:R-:W3:Y:S04]  /*39680*/  LDL.LU R130, [R1+0x190] ;  /* 0x0001900001827983 */ /* 0x001ee80000300800 */
[----:B------:R0:W-:Y:S04]  /*39690*/  STS.U8 [R5+UR9+0x12f00], R142 ;  /* 0x012f008e05007988 */ /* 0x0001e80008000009 */
[----:B-1----:R-:W3:Y:S04]  /*396a0*/  LDL.LU R132, [R1+0x18c] ;  /* 0x00018c0001847983 */ /* 0x002ee80000300800 */
[----:B------:R1:W-:Y:S04]  /*396b0*/  STS.U8 [R5+UR9+0x13300], R144 ;  /* 0x0133009005007988 */ /* 0x0003e80008000009 */
[----:B0-----:R-:W3:Y:S04]  /*396c0*/  LDL.LU R142, [R1+0x184] ;  /* 0x00018400018e7983 */ /* 0x001ee80000300800 */
[----:B------:R0:W-:Y:S04]  /*396d0*/  STS.U8 [R5+UR9+0x15f00], R160 ;  /* 0x015f00a005007988 */ /* 0x0001e80008000009 */
[----:B-1----:R-:W3:Y:S04]  /*396e0*/  LDL.LU R144, [R1+0x17c] ;  /* 0x00017c0001907983 */ /* 0x002ee80000300800 */
[----:B------:R1:W-:Y:S04]  /*396f0*/  STS.U8 [R5+UR9+0x16300], R0 ;  /* 0x0163000005007988 */ /* 0x0003e80008000009 */
[----:B0-----:R-:W3:Y:S01]  /*39700*/  LDL.LU R160, [R1+0x174] ;  /* 0x0001740001a07983 */ /* 0x001ee20000300800 */
[----:B------:R-:W-:-:S03]  /*39710*/  PRMT R147, RZ, 0x7610, R147 ;  /* 0x00007610ff937816 */ /* 0x000fc60000000093 */
        /* <DEDUP_REMOVED lines=18> */
[----:B------:R-:W3:Y:S04]  /*39840*/  @!P3 LDG.E.U8 R147, desc[UR20][R82.64] ;  /* 0x000000145293b981 */ /* 0x000ee8000c1e1100 */
[----:B0-----:R-:W3:Y:S04]  /*39850*/  LDL.LU R159, [R1+0x11c] ;  /* 0x00011c00019f7983 */ /* 0x001ee80000300800 */
[----:B------:R0:W-:Y:S04]  /*39860*/  STS.U8 [R5+UR9+0x13700], R161 ;  /* 0x013700a105007988 */ /* 0x0001e80008000009 */
[----:B------:R-:W3:Y:S04]  /*39870*/  LDL.LU R82, [R1+0x114] ;  /* 0x0001140001527983 */ /* 0x000ee80000300800 */
[----:B------:R-:W3:Y:S04]  /*39880*/  LDL.LU R83, [R1+0x108] ;  /* 0x0001080001537983 */ /* 0x000ee80000300800 */
        /* <DEDUP_REMOVED lines=8> */
[----:B0-----:R-:W3:Y:S04]  /*39910*/  LDL.LU R165, [R1+0xb4] ;  /* 0x0000b40001a57983 */ /* 0x001ee80000300800 */
[----:B--2---:R0:W-:Y:S04]  /*39920*/  STS.U8 [R5+UR9+0x17b00], R6 ;  /* 0x017b000605007988 */ /* 0x0041e80008000009 */
[----:B0-----:R-:W2:Y:S04]  /*39930*/  LDL.LU R6, [R1+0x13fc] ;  /* 0x0013fc0001067983 */ /* 0x001ea80000300800 */
[----:B--2---:R0:W-:Y:S02]  /*39940*/  STS.U8 [R5+UR9+0x17f00], R6 ;  /* 0x017f000605007988 */ /* 0x0041e40008000009 */
[----:B0-----:R-:W0:Y:S02]  /*39950*/  S2R R6, SR_TID.X ;  /* 0x0000000000067919 */ /* 0x001e240000002100 */
[----:B------:R-:W2:Y:S01]  /*39960*/  LDL.LU R5, [R1+0x144] ;  /* 0x0001440001057983 */ /* 0x000ea20000300800 */
[----:B0-----:R-:W-:-:S04]  /*39970*/  LOP3.LUT R6, R6, 0x7f, RZ, 0xc0, !PT ;  /* 0x0000007f06067812 */ /* 0x001fc800078ec0ff */
[----:B------:R-:W-:-:S05]  /*39980*/  LOP3.LUT R6, R6, 0x70, RZ, 0x3c, !PT ;  /* 0x0000007006067812 */ /* 0x000fca00078e3cff */
[----:B---3--:R0:W-:Y:S04]  /*39990*/  STS.U8 [R6+UR9+0x10380], R79 ;  /* 0x0103804f06007988 */ /* 0x0081e80008000009 */
        /* <DEDUP_REMOVED lines=26> */
[----:B0-----:R-:W5:Y:S04]  /*39b40*/  LDL.LU R8, [R1+0x13c8] ;  /* 0x0013c80001087983 */ /* 0x001f680000300800 */
[----:B-1----:R-:W5:Y:S04]  /*39b50*/  LDL.LU R7, [R1+0x13c4] ;  /* 0x0013c40001077983 */ /* 0x002f680000300800 */
[----:B------:R-:W4:Y:S04]  /*39b60*/  LDL.LU R3, [R1+0x13c0] ;  /* 0x0013c00001037983 */ /* 0x000f280000300800 */
[----:B------:R0:W-:Y:S04]  /*39b70*/  STS.U8 [R6+UR9+0x13f80], R2 ;  /* 0x013f800206007988 */ /* 0x0001e80008000009 */
        /* <DEDUP_REMOVED lines=13> */
[----:B--2---:R-:W-:Y:S04]  /*39c50*/  STS.U8 [R6+UR9+0x14380], R5 ;  /* 0x0143800506007988 */ /* 0x004fe80008000009 */
[----:B---3--:R-:W-:Y:S04]  /*39c60*/  STS.U8 [R6+UR9+0x17f80], R0 ;  /* 0x017f800006007988 */ /* 0x008fe80008000009 */
[----:B----4-:R-:W-:Y:S04]  /*39c70*/  STS.U8 [R6+UR9+0x17b80], R3 ;  /* 0x017b800306007988 */ /* 0x010fe80008000009 */
[----:B------:R0:W-:Y:S04]  /*39c80*/  STS.U8 [R6+UR9+0x17780], R2 ;  /* 0x0177800206007988 */ /* 0x0001e80008000009 */
        /* <DEDUP_REMOVED lines=13> */
[----:B------:R-:W-:Y:S04]  /*39d60*/  STS.U8 [R160+UR9+0x1d800], R75 ;  /* 0x01d8004ba0007988 */ /* 0x000fe80008000009 */
[----:B0-----:R-:W5:Y:S04]  /*39d70*/  LDL.LU R2, [R1+0x13b8] ;  /* 0x0013b80001027983 */ /* 0x001f680000300800 */
[----:B------:R-:W-:Y:S04]  /*39d80*/  STS.U8 [R160+UR9+0x19c00], R74 ;  /* 0x019c004aa0007988 */ /* 0x000fe80008000009 */
[----:B------:R-:W5:Y:S04]  /*39d90*/  LDL.LU R3, [R1+0x13b4] ;  /* 0x0013b40001037983 */ /* 0x000f680000300800 */
[----:B------:R0:W-:Y:S04]  /*39da0*/  STS.U8 [R160+UR9+0x1dc00], R73 ;  /* 0x01dc0049a0007988 */ /* 0x0001e80008000009 */
[----:B------:R-:W5:Y:S04]  /*39db0*/  LDL.LU R0, [R1+0x13b0] ;  /* 0x0013b00001007983 */ /* 0x000f680000300800 */
[----:B------:R2:W-:Y:S04]  /*39dc0*/  STS.U8 [R160+UR9+0x1a000], R72 ;  /* 0x01a00048a0007988 */ /* 0x0005e80008000009 */
[----:B------:R3:W-:Y:S04]  /*39dd0*/  STS.U8 [R160+UR9+0x1e000], R71 ;  /* 0x01e00047a0007988 */ /* 0x0007e80008000009 */
[----:B-1----:R-:W4:Y:S04]  /*39de0*/  LDL.LU R76, [R1+0x30c] ;  /* 0x00030c00014c7983 */ /* 0x002f280000300800 */
[----:B------:R1:W-:Y:S04]  /*39df0*/  STS.U8 [R160+UR9+0x1a400], R70 ;  /* 0x01a40046a0007988 */ /* 0x0003e80008000009 */
[----:B0-----:R-:W4:Y:S04]  /*39e00*/  LDL.LU R73, [R1+0x310] ;  /* 0x0003100001497983 */ /* 0x001f280000300800 */
[----:B------:R-:W-:Y:S04]  /*39e10*/  STS.U8 [R160+UR9+0x1e400], R69 ;  /* 0x01e40045a0007988 */ /* 0x000fe80008000009 */
[----:B--2---:R-:W2:Y:S04]  /*39e20*/  LDL.LU R72, [R1+0x314] ;  /* 0x0003140001487983 */ /* 0x004ea80000300800 */
[----:B------:R-:W-:Y:S04]  /*39e30*/  STS.U8 [R160+UR9+0x1a800], R68 ;  /* 0x01a80044a0007988 */ /* 0x000fe80008000009 */
[----:B---3--:R-:W3:Y:S04]  /*39e40*/  LDL.LU R71, [R1+0x318] ;  /* 0x0003180001477983 */ /* 0x008ee80000300800 */
[----:B------:R0:W-:Y:S04]  /*39e50*/  STS.U8 [R160+UR9+0x1e800], R67 ;  /* 0x01e80043a0007988 */ /* 0x0001e80008000009 */
[----:B-1----:R-:W2:Y:S04]  /*39e60*/  LDL.LU R70, [R1+0x31c] ;  /* 0x00031c0001467983 */ /* 0x002ea80000300800 */
[----:B0-----:R-:W2:Y:S01]  /*39e70*/  LDL.LU R67, [R1+0x320] ;  /* 0x0003200001437983 */ /* 0x001ea20000300800 */
[----:B------:R-:W0:Y:S01]  /*39e80*/  S2R R159, SR_TID.X ;  /* 0x00000000009f7919 */ /* 0x000e220000002100 */
[----:B------:R-:W1:Y:S02]  /*39e90*/  S2R R156, SR_TID.X ;  /* 0x00000000009c7919 */ /* 0x000e640000002100 */
[----:B------:R0:W-:Y:S04]  /*39ea0*/  STS.U8 [R160+UR9+0x1ac00], R66 ;  /* 0x01ac0042a0007988 */ /* 0x0001e80008000009 */
[----:B------:R0:W-:Y:S04]  /*39eb0*/  STS.U8 [R160+UR9+0x1ec00], R65 ;  /* 0x01ec0041a0007988 */ /* 0x0001e80008000009 */
[----:B------:R0:W-:Y:S04]  /*39ec0*/  STS.U8 [R160+UR9+0x1b000], R64 ;  /* 0x01b00040a0007988 */ /* 0x0001e80008000009 */
[----:B------:R-:W-:Y:S04]  /*39ed0*/  STS.U8 [R160+UR9+0x1f000], R63 ;  /* 0x01f0003fa0007988 */ /* 0x000fe80008000009 */
[----:B0-----:R-:W2:Y:S04]  /*39ee0*/  LDL.LU R66, [R1+0x324] ;  /* 0x0003240001427983 */ /* 0x001ea80000300800 */
[----:B------:R-:W-:Y:S04]  /*39ef0*/  STS.U8 [R160+UR9+0x1b400], R62 ;  /* 0x01b4003ea0007988 */ /* 0x000fe80008000009 */
[----:B------:R-:W2:Y:S04]  /*39f00*/  LDL.LU R65, [R1+0x328] ;  /* 0x0003280001417983 */ /* 0x000ea80000300800 */
[----:B------:R0:W-:Y:S04]  /*39f10*/  STS.U8 [R160+UR9+0x1f400], R61 ;  /* 0x01f4003da0007988 */ /* 0x0001e80008000009 */
[----:B------:R-:W2:Y:S04]  /*39f20*/  LDL.LU R64, [R1+0x32c] ;  /* 0x00032c0001407983 */ /* 0x000ea80000300800 */
[----:B------:R1:W-:Y:S04]  /*39f30*/  STS.U8 [R160+UR9+0x1b800], R60 ;  /* 0x01b8003ca0007988 */ /* 0x0003e80008000009 */
[----:B0-----:R-:W2:Y:S04]  /*39f40*/  LDL.LU R61, [R1+0x330] ;  /* 0x00033000013d7983 */ /* 0x001ea80000300800 */
[----:B------:R0:W-:Y:S04]  /*39f50*/  STS.U8 [R160+UR9+0x1f800], R59 ;  /* 0x01f8003ba0007988 */ /* 0x0001e80008000009 */
[----:B-1----:R-:W2:Y:S04]  /*39f60*/  LDL.LU R60, [R1+0x334] ;  /* 0x00033400013c7983 */ /* 0x002ea80000300800 */
[----:B0-----:R-:W2:Y:S01]  /*39f70*/  LDL.LU R59, [R1+0x338] ;  /* 0x00033800013b7983 */ /* 0x001ea20000300800 */
[----:B------:R-:W-:-:S02]  /*39f80*/  LOP3.LUT R159, R159, 0x7f, RZ, 0xc0, !PT ;  /* 0x0000007f9f9f7812 */ /* 0x000fc400078ec0ff */
[----:B------:R-:W-:Y:S01]  /*39f90*/  LOP3.LUT R156, R156, 0x7f, RZ, 0xc0, !PT ;  /* 0x0000007f9c9c7812 */ /* 0x000fe200078ec0ff */
[----:B------:R0:W-:Y:S01]  /*39fa0*/  STS.U8 [R160+UR9+0x1bc00], R58 ;  /* 0x01bc003aa0007988 */ /* 0x0001e20008000009 */
[----:B------:R-:W-:Y:S02]  /*39fb0*/  LOP3.LUT R159, R159, 0x10, RZ, 0x3c, !PT ;  /* 0x000000109f9f7812 */ /* 0x000fe400078e3cff */
[----:B------:R-:W-:Y:S01]  /*39fc0*/  LOP3.LUT R156, R156, 0x20, RZ, 0x3c, !PT ;  /* 0x000000209c9c7812 */ /* 0x000fe200078e3cff */
[----:B------:R-:W-:Y:S04]  /*39fd0*/  STS.U8 [R160+UR9+0x1fc00], R57 ;  /* 0x01fc0039a0007988 */ /* 0x000fe80008000009 */
[----:B0-----:R-:W2:Y:S04]  /*39fe0*/  LDL.LU R58, [R1+0x3a0] ;  /* 0x0003a000013a7983 */ /* 0x001ea80000300800 */
        /* <DEDUP_REMOVED lines=34> */
[----:B------:R0:W-:Y:S04]  /*3a210*/  STS.U8 [R156+UR9+0x1e900], R19 ;  /* 0x01e900139c007988 */ /* 0x0001e80008000009 */
[----:B------:R0:W-:Y:S01]  /*3a220*/  STS.U8 [R156+UR9+0x1dd00], R25 ;  /* 0x01dd00199c007988 */ /* 0x0001e20008000009 */
[----:B----4-:R-:W-:-:S04]  /*3a230*/  IADD3 R73, P6, PT, R73, UR18, RZ ;  /* 0x0000001249497c10 */ /* 0x010fc8000ffde0ff */
[----:B------:R-:W-:Y:S01]  /*3a240*/  IADD3.X R76, PT, PT, R76, UR50, RZ, P6, !PT ;  /* 0x000000324c4c7c10 */ /* 0x000fe2000b7fe4ff */
[----:B------:R-:W-:Y:S01]  /*3a250*/  STL [R1+0x310], R73 ;  /* 0x0003104901007387 */ /* 0x000fe20000100800 */
[----:B---3--:R-:W-:-:S04]  /*3a260*/  IADD3 R71, P5, PT, R71, UR18, RZ ;  /* 0x0000001247477c10 */ /* 0x008fc8000ffbe0ff */
[----:B--2---:R-:W-:Y:S02]  /*3a270*/  IADD3.X R72, PT, PT, R72, UR50, RZ, P5, !PT ;  /* 0x0000003248487c10 */ /* 0x004fe4000affe4ff */
[----:B------:R-:W-:-:S05]  /*3a280*/  IADD3 R67, P4, PT, R67, UR18, RZ ;  /* 0x0000001243437c10 */ /* 0x000fca000ff9e0ff */
[----:B------:R-:W-:Y:S01]  /*3a290*/  STL [R1+0x320], R67 ;  /* 0x0003204301007387 */ /* 0x000fe20000100800 */
[----:B------:R-:W-:-:S03]  /*3a2a0*/  IADD3.X R70, PT, PT, R70, UR50, RZ, P4, !PT ;  /* 0x0000003246467c10 */ /* 0x000fc6000a7fe4ff */
[----:B------:R-:W-:Y:S04]  /*3a2b0*/  STL [R1+0x318], R71 ;  /* 0x0003184701007387 */ /* 0x000fe80000100800 */
[----:B------:R-:W-:Y:S04]  /*3a2c0*/  STL [R1+0x30c], R76 ;  /* 0x00030c4c01007387 */ /* 0x000fe80000100800 */
[----:B------:R-:W-:Y:S04]  /*3a2d0*/  STL [R1+0x314], R72 ;  /* 0x0003144801007387 */ /* 0x000fe80000100800 */
[----:B0-----:R-:W2:Y:S04]  /*3a2e0*/  LDL.LU R18, [R1+0x390] ;  /* 0x0003900001127983 */ /* 0x001ea80000300800 */
[----:B-1----:R-:W3:Y:S04]  /*3a2f0*/  LDL.LU R28, [R1+0x398] ;  /* 0x00039800011c7983 */ /* 0x002ee80000300800 */
[----:B------:R-:W-:Y:S04]  /*3a300*/  STL [R1+0x31c], R70 ;  /* 0x00031c4601007387 */ /* 0x000fe80000100800 */
[----:B------:R-:W4:Y:S04]  /*3a310*/  LDL.LU R19, [R1+0x38c] ;  /* 0x00038c0001137983 */ /* 0x000f280000300800 */
[----:B------:R-:W4:Y:S04]  /*3a320*/  LDL.LU R34, [R1+0x394] ;  /* 0x0003940001227983 */ /* 0x000f280000300800 */
[----:B------:R-:W4:Y:S01]  /*3a330*/  LDL.LU R25, [R1+0x39c] ;  /* 0x00039c0001197983 */ /* 0x000f220000300800 */
[----:B------:R-:W-:-:S03]  /*3a340*/  IADD3 R65, P6, PT, R65, UR18, RZ ;  /* 0x0000001241417c10 */ /* 0x000fc6000ffde0ff */
[----:B------:R0:W-:Y:S04]  /*3a350*/  STS.U8 [R156+UR9+0x1fd00], R9 ;  /* 0x01fd00099c007988 */ /* 0x0001e80008000009 */
[----:B------:R1:W-:Y:S04]  /*3a360*/  STS.U8 [R156+UR9+0x1f500], R13 ;  /* 0x01f5000d9c007988 */ /* 0x0003e80008000009 */
[----:B------:R1:W-:Y:S01]  /*3a370*/  STS.U8 [R156+UR9+0x1b900], R12 ;  /* 0x01b9000c9c007988 */ /* 0x0003e20008000009 */
[----:B0-----:R-:W-:Y:S02]  /*3a380*/  PRMT R9, RZ, 0x7610, R9 ;  /* 0x00007610ff097816 */ /* 0x001fe40000000009 */
[----:B------:R-:W-:Y:S01]  /*3a390*/  IADD3 R61, P5, PT, R61, UR18, RZ ;  /* 0x000000123d3d7c10 */ /* 0x000fe2000ffbe0ff */
[----:B-1----:R-:W-:-:S02]  /*3a3a0*/  @!P3 IMAD.MOV.U32 R13, RZ, RZ, R76 ;  /* 0x000000ffff0db224 */ /* 0x002fc400078e004c */
[----:B------:R-:W-:Y:S01]  /*3a3b0*/  @!P3 IMAD.MOV.U32 R12, RZ, RZ, R73 ;  /* 0x000000ffff0cb224 */ /* 0x000fe200078e0049 */
[----:B------:R0:W-:Y:S01]  /*3a3c0*/  STS.U8 [R156+UR9+0x1bd00], R10 ;  /* 0x01bd000a9c007988 */ /* 0x0001e20008000009 */
[----:B------:R-:W-:-:S03]  /*3a3d0*/  IADD3 R59, P4, PT, R59, UR18, RZ ;  /* 0x000000123b3b7c10 */ /* 0x000fc6000ff9e0ff */
[----:B------:R1:W-:Y:S01]  /*3a3e0*/  STS.U8 [R156+UR9+0x1d500], R29 ;  /* 0x01d5001d9c007988 */ /* 0x0003e20008000009 */
[----:B------:R-:W-:Y:S02]  /*3a3f0*/  IADD3.X R66, PT, PT, R66, UR50, RZ, P6, !PT ;  /* 0x0000003242427c10 */ /* 0x000fe4000b7fe4ff */
[----:B------:R-:W-:Y:S01]  /*3a400*/  IADD3.X R64, PT, PT, R64, UR50, RZ, P5, !PT ;  /* 0x0000003240407c10 */ /* 0x000fe2000affe4ff */
[----:B------:R1:W4:Y:S01]  /*3a410*/  @!P3 LDG.E.U8 R9, desc[UR20][R12.64] ;  /* 0x000000140c09b981 */ /* 0x000322000c1e1100 */
[----:B0-----:R-:W-:-:S03]  /*3a420*/  PRMT R10, RZ, 0x7610, R10 ;  /* 0x00007610ff0a7816 */ /* 0x001fc6000000000a */
[----:B-1----:R-:W4:Y:S01]  /*3a430*/  LDL.LU R29, [R1+0x3b8] ;  /* 0x0003b800011d7983 */ /* 0x002f220000300800 */
[----:B------:R-:W-:-:S03]  /*3a440*/  @!P2 IMAD.MOV.U32 R12, RZ, RZ, R71 ;  /* 0x000000ffff0ca224 */ /* 0x000fc600078e0047 */
[----:B------:R-:W-:Y:S01]  /*3a450*/  STL [R1+0x328], R65 ;  /* 0x0003284101007387 */ /* 0x000fe20000100800 */
[----:B------:R-:W-:Y:S01]  /*3a460*/  @!P2 IMAD.MOV.U32 R13, RZ, RZ, R72 ;  /* 0x000000ffff0da224 */ /* 0x000fe200078e0048 */
[----:B------:R-:W-:Y:S02]  /*3a470*/  IADD3.X R60, PT, PT, R60, UR50, RZ, P4, !PT ;  /* 0x000000323c3c7c10 */ /* 0x000fe4000a7fe4ff */
[----:B------:R-:W-:Y:S04]  /*3a480*/  STL [R1+0x338], R59 ;  /* 0x0003383b01007387 */ /* 0x000fe80000100800 */
[----:B------:R-:W-:Y:S04]  /*3a490*/  STL [R1+0x330], R61 ;  /* 0x0003303d01007387 */ /* 0x000fe80000100800 */
[----:B------:R0:W-:Y:S04]  /*3a4a0*/  STS.U8 [R156+UR9+0x1f900], R11 ;  /* 0x01f9000b9c007988 */ /* 0x0001e80008000009 */
[----:B------:R-:W-:Y:S04]  /*3a4b0*/  STL [R1+0x324], R66 ;  /* 0x0003244201007387 */ /* 0x000fe80000100800 */
[----:B------:R1:W-:Y:S01]  /*3a4c0*/  STS.U8 [R156+UR9+0x1a500], R22 ;  /* 0x01a500169c007988 */ /* 0x0003e20008000009 */
[----:B0-----:R-:W-:-:S03]  /*3a4d0*/  PRMT R11, RZ, 0x7610, R11 ;  /* 0x00007610ff0b7816 */ /* 0x001fc6000000000b */
[----:B------:R0:W4:Y:S04]  /*3a4e0*/  @!P2 LDG.E.U8 R10, desc[UR20][R12.64] ;  /* 0x000000140c0aa981 */ /* 0x000128000c1e1100 */
[----:B------:R-:W-:Y:S04]  /*3a4f0*/  STL [R1+0x32c], R64 ;  /* 0x00032c4001007387 */ /* 0x000fe80000100800 */
[----:B-1----:R-:W4:Y:S01]  /*3a500*/  LDL.LU R22, [R1+0x3a8] ;  /* 0x0003a80001167983 */ /* 0x002f220000300800 */
[----:B0-----:R-:W-:Y:S02]  /*3a510*/  @!P3 IMAD.MOV.U32 R12, RZ, RZ, R67 ;  /* 0x000000ffff0cb224 */ /* 0x001fe400078e0043 */
[----:B------:R-:W-:Y:S01]  /*3a520*/  @!P3 IMAD.MOV.U32 R13, RZ, RZ, R70 ;  /* 0x000000ffff0db224 */ /* 0x000fe200078e0046 */
[----:B------:R-:W4:Y:S04]  /*3a530*/  LDL.LU R36, [R1+0x3b0] ;  /* 0x0003b00001247983 */ /* 0x000f280000300800 */
[----:B------:R0:W-:Y:S04]  /*3a540*/  STS.U8 [R156+UR9+0x1e100], R23 ;  /* 0x01e100179c007988 */ /* 0x0001e80008000009 */
[----:B------:R-:W-:Y:S04]  /*3a550*/  STL [R1+0x334], R60 ;  /* 0x0003343c01007387 */ /* 0x000fe80000100800 */
[----:B------:R1:W4:Y:S04]  /*3a560*/  @!P3 LDG.E.U8 R11, desc[UR20][R12.64] ;  /* 0x000000140c0bb981 */ /* 0x000328000c1e1100 */
[----:B0-----:R-:W4:Y:S04]  /*3a570*/  LDL.LU R23, [R1+0x3a4] ;  /* 0x0003a40001177983 */ /* 0x001f280000300800 */
[----:B------:R-:W4:Y:S01]  /*3a580*/  LDL.LU R37, [R1+0x3ac] ;  /* 0x0003ac0001257983 */ /* 0x000f220000300800 */
[----:B-1----:R-:W-:-:S03]  /*3a590*/  PRMT R12, RZ, 0x7610, R12 ;  /* 0x00007610ff0c7816 */ /* 0x002fc6000000000c */
[----:B------:R0:W-:Y:S04]  /*3a5a0*/  STS.U8 [R156+UR9+0x1ed00], R17 ;  /* 0x01ed00119c007988 */ /* 0x0001e80008000009 */
[----:B------:R1:W-:Y:S01]  /*3a5b0*/  STS.U8 [R156+UR9+0x1b100], R16 ;  /* 0x01b100109c007988 */ /* 0x0003e20008000009 */
[----:B------:R-:W-:Y:S01]  /*3a5c0*/  PRMT R13, RZ, 0x7610, R13 ;  /* 0x00007610ff0d7816 */ /* 0x000fe2000000000d */
[----:B0-----:R-:W-:Y:S02]  /*3a5d0*/  @!P2 IMAD.MOV.U32 R17, RZ, RZ, R66 ;  /* 0x000000ffff11a224 */ /* 0x001fe400078e0042 */
[----:B------:R0:W-:Y:S01]  /*3a5e0*/  STS.U8 [R156+UR9+0x19500], R30 ;  /* 0x0195001e9c007988 */ /* 0x0001e20008000009 */
[----:B-1----:R-:W-:-:S05]  /*3a5f0*/  @!P2 IMAD.MOV.U32 R16, RZ, RZ, R65 ;  /* 0x000000ffff10a224 */ /* 0x002fca00078e0041 */
[----:B------:R1:W4:Y:S04]  /*3a600*/  @!P2 LDG.E.U8 R12, desc[UR20][R16.64] ;  /* 0x00000014100ca981 */ /* 0x000328000c1e1100 */
[----:B0-----:R-:W4:Y:S01]  /*3a610*/  LDL.LU R30, [R1+0x3b4] ;  /* 0x0003b400011e7983 */ /* 0x001f220000300800 */
[----:B------:R-:W-:Y:S01]  /*3a620*/  IADD3 R58, P4, PT, R58, UR18, RZ ;  /* 0x000000123a3a7c10 */ /* 0x000fe2000ff9e0ff */
[----:B-1----:R-:W-:Y:S02]  /*3a630*/  @!P3 IMAD.MOV.U32 R16, RZ, RZ, R61 ;  /* 0x000000ffff10b224 */ /* 0x002fe400078e003d */
[----:B------:R-:W-:Y:S01]  /*3a640*/  @!P3 IMAD.MOV.U32 R17, RZ, RZ, R64 ;  /* 0x000000ffff11b224 */ /* 0x000fe200078e0040 */
[----:B------:R0:W-:Y:S04]  /*3a650*/  STS.U8 [R156+UR9+0x1b500], R14 ;  /* 0x01b5000e9c007988 */ /* 0x0001e80008000009 */
[----:B------:R1:W-:Y:S04]  /*3a660*/  STS.U8 [R156+UR9+0x1f100], R15 ;  /* 0x01f1000f9c007988 */ /* 0x0003e80008000009 */
[----:B------:R1:W4:Y:S01]  /*3a670*/  @!P3 LDG.E.U8 R13, desc[UR20][R16.64] ;  /* 0x00000014100db981 */ /* 0x000322000c1e1100 */
[----:B0-----:R-:W-:-:S03]  /*3a680*/  PRMT R14, RZ, 0x7610, R14 ;  /* 0x00007610ff0e7816 */ /* 0x001fc6000000000e */
[----:B------:R0:W-:Y:S01]  /*3a690*/  STS.U8 [R156+UR9+0x1d100], R31 ;  /* 0x01d1001f9c007988 */ /* 0x0001e20008000009 */
[----:B-1----:R-:W-:Y:S01]  /*3a6a0*/  PRMT R15, RZ, 0x7610, R15 ;  /* 0x00007610ff0f7816 */ /* 0x002fe2000000000f */
[----:B------:R-:W-:Y:S02]  /*3a6b0*/  @!P2 IMAD.MOV.U32 R16, RZ, RZ, R59 ;  /* 0x000000ffff10a224 */ /* 0x000fe400078e003b */
[----:B------:R-:W-:Y:S01]  /*3a6c0*/  @!P2 IMAD.MOV.U32 R17, RZ, RZ, R60 ;  /* 0x000000ffff11a224 */ /* 0x000fe200078e003c */
[----:B0-----:R-:W4:Y:S04]  /*3a6d0*/  LDL.LU R31, [R1+0x43c] ;  /* 0x00043c00011f7983 */ /* 0x001f280000300800 */
[----:B------:R0:W4:Y:S04]  /*3a6e0*/  @!P2 LDG.E.U8 R14, desc[UR20][R16.64] ;  /* 0x00000014100ea981 */ /* 0x000128000c1e1100 */
[----:B------:R1:W-:Y:S01]  /*3a6f0*/  STS.U8 [R156+UR9+0x1a100], R24 ;  /* 0x01a100189c007988 */ /* 0x0003e20008000009 */
[----:B0-----:R-:W-:-:S02]  /*3a700*/  PRMT R16, RZ, 0x7610, R16 ;  /* 0x00007610ff107816 */ /* 0x001fc40000000010 */
[----:B--2---:R-:W-:Y:S02]  /*3a710*/  IADD3 R18, P6, PT, R18, UR18, RZ ;  /* 0x0000001212127c10 */ /* 0x004fe4000ffde0ff */
[----:B---3--:R-:W-:-:S03]  /*3a720*/  IADD3 R28, P5, PT, R28, UR18, RZ ;  /* 0x000000121c1c7c10 */ /* 0x008fc6000ffbe0ff */
[----:B------:R0:W-:Y:S04]  /*3a730*/  STL [R1+0x390], R18 ;  /* 0x0003901201007387 */ /* 0x0001e80000100800 */
[----:B------:R-:W-:Y:S01]  /*3a740*/  STL [R1+0x3a0], R58 ;  /* 0x0003a03a01007387 */ /* 0x000fe20000100800 */
[----:B----4-:R-:W-:-:S03]  /*3a750*/  IADD3.X R19, PT, PT, R19, UR50, RZ, P6, !PT ;  /* 0x0000003213137c10 */ /* 0x010fc6000b7fe4ff */
[----:B------:R-:W-:Y:S01]  /*3a760*/  STL [R1+0x398], R28 ;  /* 0x0003981c01007387 */ /* 0x000fe20000100800 */
[----:B------:R-:W-:-:S03]  /*3a770*/  IADD3.X R34, PT, PT, R34, UR50, RZ, P5, !PT ;  /* 0x0000003222227c10 */ /* 0x000fc6000affe4ff */
[----:B------:R2:W-:Y:S04]  /*3a780*/  STL [R1+0x38c], R19 ;  /* 0x00038c1301007387 */ /* 0x0005e80000100800 */
[----:B------:R0:W3:Y:S01]  /*3a790*/  @!P3 LDG.E.U8 R15, desc[UR20][R18.64] ;  /* 0x00000014120fb981 */ /* 0x0000e2000c1e1100 */
[----:B------:R-:W-:-:S03]  /*3a7a0*/  IADD3.X R25, PT, PT, R25, UR50, RZ, P4, !PT ;  /* 0x0000003219197c10 */ /* 0x000fc6000a7fe4ff */
[----:B------:R-:W-:Y:S04]  /*3a7b0*/  STL [R1+0x394], R34 ;  /* 0x0003942201007387 */ /* 0x000fe80000100800 */
[----:B-1----:R-:W4:Y:S01]  /*3a7c0*/  LDL.LU R24, [R1+0x42c] ;  /* 0x00042c0001187983 */ /* 0x002f220000300800 */
[----:B0-----:R-:W-:Y:S02]  /*3a7d0*/  @!P2 IMAD.MOV.U32 R18, RZ, RZ, R28 ;  /* 0x000000ffff12a224 */ /* 0x001fe400078e001c */
[----:B--2---:R-:W-:Y:S01]  /*3a7e0*/  @!P2 IMAD.MOV.U32 R19, RZ, RZ, R34 ;  /* 0x000000ffff13a224 */ /* 0x004fe200078e0022 */
[----:B------:R-:W2:Y:S04]  /*3a7f0*/  LDL.LU R40, [R1+0x434] ;  /* 0x0004340001287983 */ /* 0x000ea80000300800 */
[----:B------:R0:W3:Y:S04]  /*3a800*/  @!P2 LDG.E.U8 R16, desc[UR20][R18.64] ;  /* 0x000000141210a981 */ /* 0x0000e8000c1e1100 */
[----:B------:R1:W-:Y:S01]  /*3a810*/  STL [R1+0x39c], R25 ;  /* 0x00039c1901007387 */ /* 0x0003e20000100800 */
[----:B0-----:R-:W-:-:S03]  /*3a820*/  @!P3 IMAD.MOV.U32 R19, RZ, RZ, R25 ;  /* 0x000000ffff13b224 */ /* 0x001fc600078e0019 */
[----:B-1----:R-:W3:Y:S04]  /*3a830*/  LDL.LU R25, [R1+0x428] ;  /* 0x0004280001197983 */ /* 0x002ee80000300800 */
[----:B------:R-:W3:Y:S04]  /*3a840*/  LDL.LU R41, [R1+0x430] ;  /* 0x0004300001297983 */ /* 0x000ee80000300800 */
[----:B------:R-:W3:Y:S01]  /*3a850*/  LDL.LU R34, [R1+0x438] ;  /* 0x0004380001227983 */ /* 0x000ee20000300800 */
[----:B------:R-:W-:Y:S01]  /*3a860*/  PRMT R17, RZ, 0x7610, R17 ;  /* 0x00007610ff117816 */ /* 0x000fe20000000011 */
[----:B------:R-:W-:Y:S01]  /*3a870*/  @!P3 IMAD.MOV.U32 R18, RZ, RZ, R58 ;  /* 0x000000ffff12b224 */ /* 0x000fe200078e003a */
[----:B------:R-:W-:Y:S01]  /*3a880*/  IADD3 R29, P4, PT, R29, UR18, RZ ;  /* 0x000000121d1d7c10 */ /* 0x000fe2000ff9e0ff */
[----:B------:R-:W3:Y:S04]  /*3a890*/  LDL.LU R35, [R1+0x454] ;  /* 0x0004540001237983 */ /* 0x000ee80000300800 */
[----:B------:R0:W3:Y:S02]  /*3a8a0*/  @!P3 LDG.E.U8 R17, desc[UR20][R18.64] ;  /* 0x000000141211b981 */ /* 0x0000e4000c1e1100 */
[----:B0-----:R-:W-:-:S02]  /*3a8b0*/  PRMT R18, RZ, 0x7610, R18 ;  /* 0x00007610ff127816 */ /* 0x001fc40000000012 */
[----:B------:R-:W-:Y:S02]  /*3a8c0*/  PRMT R19, RZ, 0x7610, R19 ;  /* 0x00007610ff137816 */ /* 0x000fe40000000013 */
[----:B------:R-:W-:Y:S02]  /*3a8d0*/  IADD3 R22, P6, PT, R22, UR18, RZ ;  /* 0x0000001216167c10 */ /* 0x000fe4000ffde0ff */
[----:B------:R-:W-:-:S03]  /*3a8e0*/  IADD3 R36, P5, PT, R36, UR18, RZ ;  /* 0x0000001224247c10 */ /* 0x000fc6000ffbe0ff */
[----:B------:R0:W-:Y:S04]  /*3a8f0*/  STL [R1+0x3a8], R22 ;  /* 0x0003a81601007387 */ /* 0x0001e80000100800 */
[----:B------:R-:W-:Y:S04]  /*3a900*/  STL [R1+0x3b8], R29 ;  /* 0x0003b81d01007387 */ /* 0x000fe80000100800 */
[----:B------:R-:W-:Y:S01]  /*3a910*/  STL [R1+0x3b0], R36 ;  /* 0x0003b02401007387 */ /* 0x000fe20000100800 */
[----:B------:R-:W-:Y:S02]  /*3a920*/  IADD3.X R23, PT, PT, R23, UR50, RZ, P6, !PT ;  /* 0x0000003217177c10 */ /* 0x000fe4000b7fe4ff */
[----:B------:R-:W-:-:S03]  /*3a930*/  IADD3.X R37, PT, PT, R37, UR50, RZ, P5, !PT ;  /* 0x0000003225257c10 */ /* 0x000fc6000affe4ff */
[----:B------:R1:W-:Y:S04]  /*3a940*/  STL [R1+0x3a4], R23 ;  /* 0x0003a41701007387 */ /* 0x0003e80000100800 */
[----:B------:R0:W3:Y:S04]  /*3a950*/  @!P2 LDG.E.U8 R18, desc[UR20][R22.64] ;  /* 0x000000141612a981 */ /* 0x0000e8000c1e1100 */
[----:B------:R1:W-:Y:S04]  /*3a960*/  STL [R1+0x3ac], R37 ;  /* 0x0003ac2501007387 */ /* 0x0003e80000100800 */
[----:B------:R-:W3:Y:S01]  /*3a970*/  LDL.LU R28, [R1+0x444] ;  /* 0x00044400011c7983 */ /* 0x000ee20000300800 */
[----:B0-----:R-:W-:-:S02]  /*3a980*/  @!P3 IMAD.MOV.U32 R22, RZ, RZ, R36 ;  /* 0x000000ffff16b224 */ /* 0x001fc400078e0024 */
[----:B-1----:R-:W-:Y:S01]  /*3a990*/  @!P3 IMAD.MOV.U32 R23, RZ, RZ, R37 ;  /* 0x000000ffff17b224 */ /* 0x002fe200078e0025 */
[----:B------:R-:W3:Y:S04]  /*3a9a0*/  LDL.LU R42, [R1+0x44c] ;  /* 0x00044c00012a7983 */ /* 0x000ee80000300800 */
[----:B------:R0:W3:Y:S01]  /*3a9b0*/  @!P3 LDG.E.U8 R19, desc[UR20][R22.64] ;  /* 0x000000141613b981 */ /* 0x0000e2000c1e1100 */
[----:B------:R-:W-:-:S05]  /*3a9c0*/  IADD3.X R30, PT, PT, R30, UR50, RZ, P4, !PT ;  /* 0x000000321e1e7c10 */ /* 0x000fca000a7fe4ff */
[----:B------:R-:W-:Y:S01]  /*3a9d0*/  STL [R1+0x3b4], R30 ;  /* 0x0003b41e01007387 */ /* 0x000fe20000100800 */
[----:B0-----:R-:W-:-:S03]  /*3a9e0*/  @!P2 IMAD.MOV.U32 R22, RZ, RZ, R29 ;  /* 0x000000ffff16a224 */ /* 0x001fc600078e001d */
[----:B------:R-:W3:Y:S04]  /*3a9f0*/  LDL.LU R29, [R1+0x440] ;  /* 0x00044000011d7983 */ /* 0x000ee80000300800 */
[----:B------:R-:W3:Y:S04]  /*3aa00*/  LDL.LU R43, [R1+0x448] ;  /* 0x00044800012b7983 */ /* 0x000ee80000300800 */
[----:B------:R-:W3:Y:S01]  /*3aa10*/  LDL.LU R36, [R1+0x450] ;  /* 0x0004500001247983 */ /* 0x000ee20000300800 */
[----:B------:R-:W-:-:S03]  /*3aa20*/  @!P2 IMAD.MOV.U32 R23, RZ, RZ, R30 ;  /* 0x000000ffff17a224 */ /* 0x000fc600078e001e */
[----:B------:R0:W-:Y:S04]  /*3aa30*/  STS.U8 [R156+UR9+0x1a900], R20 ;  /* 0x01a900149c007988 */ /* 0x0001e80008000009 */
[----:B------:R1:W-:Y:S04]  /*3aa40*/  STS.U8 [R156+UR9+0x1e500], R21 ;  /* 0x01e500159c007988 */ /* 0x0003e80008000009 */
[----:B------:R-:W3:Y:S01]  /*3aa50*/  LDL.LU R37, [R1+0x4bc] ;  /* 0x0004bc0001257983 */ /* 0x000ee20000300800 */
[----:B0-----:R-:W-:Y:S02]  /*3aa60*/  PRMT R20, RZ, 0x7610, R20 ;  /* 0x00007610ff147816 */ /* 0x001fe40000000014 */
[----:B------:R-:W-:-:S02]  /*3aa70*/  IADD3 R31, P4, PT, R31, UR18, RZ ;  /* 0x000000121f1f7c10 */ /* 0x000fc4000ff9e0ff */
[----:B-1----:R-:W-:Y:S02]  /*3aa80*/  PRMT R21, RZ, 0x7610, R21 ;  /* 0x00007610ff157816 */ /* 0x002fe40000000015 */
[----:B------:R0:W3:Y:S02]  /*3aa90*/  @!P2 LDG.E.U8 R20, desc[UR20][R22.64] ;  /* 0x000000141614a981 */ /* 0x0000e4000c1e1100 */
[----:B0-----:R-:W-:Y:S02]  /*3aaa0*/  PRMT R22, RZ, 0x7610, R22 ;  /* 0x00007610ff167816 */ /* 0x001fe40000000016 */
[----:B----4-:R-:W-:Y:S02]  /*3aab0*/  IADD3 R24, P6, PT, R24, UR18, RZ ;  /* 0x0000001218187c10 */ /* 0x010fe4000ffde0ff */
[----:B--2---:R-:W-:-:S03]  /*3aac0*/  IADD3 R40, P5, PT, R40, UR18, RZ ;  /* 0x0000001228287c10 */ /* 0x004fc6000ffbe0ff */
[----:B------:R0:W-:Y:S04]  /*3aad0*/  STL [R1+0x42c], R24 ;  /* 0x00042c1801007387 */ /* 0x0001e80000100800 */
[----:B------:R-:W-:Y:S04]  /*3aae0*/  STL [R1+0x43c], R31 ;  /* 0x00043c1f01007387 */ /* 0x000fe80000100800 */
[----:B------:R-:W-:Y:S01]  /*3aaf0*/  STL [R1+0x434], R40 ;  /* 0x0004342801007387 */ /* 0x000fe20000100800 */
[----:B---3--:R-:W-:Y:S02]  /*3ab00*/  IADD3.X R25, PT, PT, R25, UR50, RZ, P6, !PT ;  /* 0x0000003219197c10 */ /* 0x008fe4000b7fe4ff */
[----:B------:R-:W-:-:S03]  /*3ab10*/  IADD3.X R41, PT, PT, R41, UR50, RZ, P5, !PT ;  /* 0x0000003229297c10 */ /* 0x000fc6000affe4ff */
[----:B------:R1:W-:Y:S04]  /*3ab20*/  STL [R1+0x428], R25 ;  /* 0x0004281901007387 */ /* 0x0003e80000100800 */
[----:B------:R0:W2:Y:S01]  /*3ab30*/  @!P3 LDG.E.U8 R21, desc[UR20][R24.64] ;  /* 0x000000141815b981 */ /* 0x0000a2000c1e1100 */
[----:B------:R-:W-:-:S03]  /*3ab40*/  IADD3.X R34, PT, PT, R34, UR50, RZ, P4, !PT ;  /* 0x0000003222227c10 */ /* 0x000fc6000a7fe4ff */
[----:B------:R3:W-:Y:S04]  /*3ab50*/  STL [R1+0x430], R41 ;  /* 0x0004302901007387 */ /* 0x0007e80000100800 */
[----:B------:R-:W4:Y:S01]  /*3ab60*/  LDL.LU R30, [R1+0x4ac] ;  /* 0x0004ac00011e7983 */ /* 0x000f220000300800 */
[----:B0-----:R-:W-:Y:S02]  /*3ab70*/  @!P2 IMAD.MOV.U32 R24, RZ, RZ, R40 ;  /* 0x000000ffff18a224 */ /* 0x001fe400078e0028 */
[----:B-1----:R-:W-:Y:S01]  /*3ab80*/  @!P2 IMAD.MOV.U32 R25, RZ, RZ, R41 ;  /* 0x000000ffff19a224 */ /* 0x002fe200078e0029 */
[----:B------:R-:W2:Y:S04]  /*3ab90*/  LDL.LU R46, [R1+0x4b4] ;  /* 0x0004b400012e7983 */ /* 0x000ea80000300800 */
[----:B------:R0:W2:Y:S04]  /*3aba0*/  @!P2 LDG.E.U8 R22, desc[UR20][R24.64] ;  /* 0x000000141816a981 */ /* 0x0000a8000c1e1100 */
[----:B------:R1:W-:Y:S01]  /*3abb0*/  STL [R1+0x438], R34 ;  /* 0x0004382201007387 */ /* 0x0003e20000100800 */
[----:B0-----:R-:W-:-:S03]  /*3abc0*/  @!P3 IMAD.MOV.U32 R24, RZ, RZ, R31 ;  /* 0x000000ffff18b224 */ /* 0x001fc600078e001f */
[----:B------:R-:W2:Y:S04]  /*3abd0*/  LDL.LU R31, [R1+0x4a8] ;  /* 0x0004a800011f7983 */ /* 0x000ea80000300800 */
[----:B------:R-:W2:Y:S04]  /*3abe0*/  LDL.LU R47, [R1+0x4b0] ;  /* 0x0004b000012f7983 */ /* 0x000ea80000300800 */
[----:B------:R-:W2:Y:S01]  /*3abf0*/  LDL.LU R40, [R1+0x4b8] ;  /* 0x0004b80001287983 */ /* 0x000ea20000300800 */
[----:B------:R-:W-:Y:S01]  /*3ac00*/  PRMT R23, RZ, 0x7610, R23 ;  /* 0x00007610ff177816 */ /* 0x000fe20000000017 */
[----:B------:R-:W-:Y:S01]  /*3ac10*/  @!P3 IMAD.MOV.U32 R25, RZ, RZ, R34 ;  /* 0x000000ffff19b224 */ /* 0x000fe200078e0022 */
[----:B------:R-:W-:Y:S01]  /*3ac20*/  IADD3 R35, P4, PT, R35, UR18, RZ ;  /* 0x0000001223237c10 */ /* 0x000fe2000ff9e0ff */
[----:B---3--:R-:W3:Y:S04]  /*3ac30*/  LDL.LU R41, [R1+0x4d4] ;  /* 0x0004d40001297983 */ /* 0x008ee80000300800 */
        /* <DEDUP_REMOVED lines=11> */
[----:B------:R0:W3:Y:S01]  /*3acf0*/  @!P2 LDG.E.U8 R24, desc[UR20][R28.64] ;  /* 0x000000141c18a981 */ /* 0x0000e2000c1e1100 */
[----:B------:R-:W-:-:S03]  /*3ad00*/  IADD3.X R36, PT, PT, R36, UR50, RZ, P4, !PT ;  /* 0x0000003224247c10 */ /* 0x000fc6000a7fe4ff */
[----:B------:R0:W-:Y:S04]  /*3ad10*/  STL [R1+0x448], R43 ;  /* 0x0004482b01007387 */ /* 0x0001e80000100800 */
[----:B-1----:R-:W3:Y:S01]  /*3ad20*/  LDL.LU R34, [R1+0x4c4] ;  /* 0x0004c40001227983 */ /* 0x002ee20000300800 */
[----:B0-----:R-:W-:Y:S02]  /*3ad30*/  @!P3 IMAD.MOV.U32 R28, RZ, RZ, R42 ;  /* 0x000000ffff1cb224 */ /* 0x001fe400078e002a */
[----:B------:R-:W-:Y:S01]  /*3ad40*/  @!P3 IMAD.MOV.U32 R29, RZ, RZ, R43 ;  /* 0x000000ffff1db224 */ /* 0x000fe200078e002b */
[----:B------:R-:W3:Y:S04]  /*3ad50*/  LDL.LU R48, [R1+0x4cc] ;  /* 0x0004cc0001307983 */ /* 0x000ee80000300800 */
[----:B------:R0:W3:Y:S04]  /*3ad60*/  @!P3 LDG.E.U8 R25, desc[UR20][R28.64] ;  /* 0x000000141c19b981 */ /* 0x0000e8000c1e1100 */
[----:B------:R-:W-:Y:S01]  /*3ad70*/  STL [R1+0x450], R36 ;  /* 0x0004502401007387 */ /* 0x000fe20000100800 */
[----:B0-----:R-:W-:-:S03]  /*3ad80*/  @!P2 IMAD.MOV.U32 R28, RZ, RZ, R35 ;  /* 0x000000ffff1ca224 */ /* 0x001fc600078e0023 */
[----:B------:R-:W3:Y:S04]  /*3ad90*/  LDL.LU R35, [R1+0x4c0] ;  /* 0x0004c00001237983 */ /* 0x000ee80000300800 */
[----:B------:R-:W3:Y:S04]  /*3ada0*/  LDL.LU R49, [R1+0x4c8] ;  /* 0x0004c80001317983 */ /* 0x000ee80000300800 */
[----:B------:R-:W3:Y:S01]  /*3adb0*/  LDL.LU R42, [R1+0x4d0] ;  /* 0x0004d000012a7983 */ /* 0x000ee20000300800 */
[----:B------:R-:W-:Y:S01]  /*3adc0*/  IADD3 R37, P4, PT, R37, UR18, RZ ;  /* 0x0000001225257c10 */ /* 0x000fe2000ff9e0ff */
[----:B------:R-:W-:-:S02]  /*3add0*/  @!P2 IMAD.MOV.U32 R29, RZ, RZ, R36 ;  /* 0x000000ffff1da224 */ /* 0x000fc400078e0024 */
[----:B------:R0:W-:Y:S04]  /*3ade0*/  STS.U8 [R156+UR9+0x19d00], R26 ;  /* 0x019d001a9c007988 */ /* 0x0001e80008000009 */
[----:B------:R1:W-:Y:S04]  /*3adf0*/  STS.U8 [R156+UR9+0x1d900], R27 ;  /* 0x01d9001b9c007988 */ /* 0x0003e80008000009 */
[----:B------:R-:W3:Y:S01]  /*3ae00*/  LDL.LU R43, [R1+0x53c] ;  /* 0x00053c00012b7983 */ /* 0x000ee20000300800 */
[----:B0-----:R-:W-:Y:S02]  /*3ae10*/  PRMT R26, RZ, 0x7610, R26 ;  /* 0x00007610ff1a7816 */ /* 0x001fe4000000001a */
[----:B-1----:R-:W-:-:S04]  /*3ae20*/  PRMT R27, RZ, 0x7610, R27 ;  /* 0x00007610ff1b7816 */ /* 0x002fc8000000001b */
[----:B------:R0:W3:Y:S02]  /*3ae30*/  @!P2 LDG.E.U8 R26, desc[UR20][R28.64] ;  /* 0x000000141c1aa981 */ /* 0x0000e4000c1e1100 */
[----:B0-----:R-:W-:Y:S02]  /*3ae40*/  PRMT R28, RZ, 0x7610, R28 ;  /* 0x00007610ff1c7816 */ /* 0x001fe4000000001c */
[----:B----4-:R-:W-:Y:S02]  /*3ae50*/  IADD3 R30, P6, PT, R30, UR18, RZ ;  /* 0x000000121e1e7c10 */ /* 0x010fe4000ffde0ff */
[----:B--2---:R-:W-:-:S03]  /*3ae60*/  IADD3 R46, P5, PT, R46, UR18, RZ ;  /* 0x000000122e2e7c10 */ /* 0x004fc6000ffbe0ff */
[----:B------:R0:W-:Y:S04]  /*3ae70*/  STL [R1+0x4ac], R30 ;  /* 0x0004ac1e01007387 */ /* 0x0001e80000100800 */
[----:B------:R-:W-:Y:S04]  /*3ae80*/  STL [R1+0x4bc], R37 ;  /* 0x0004bc2501007387 */ /* 0x000fe80000100800 */
[----:B------:R-:W-:Y:S01]  /*3ae90*/  STL [R1+0x4b4], R46 ;  /* 0x0004b42e01007387 */ /* 0x000fe20000100800 */
[----:B------:R-:W-:Y:S02]  /*3aea0*/  IADD3.X R31, PT, PT, R31, UR50, RZ, P6, !PT ;  /* 0x000000321f1f7c10 */ /* 0x000fe4000b7fe4ff */
[----:B------:R-:W-:-:S03]  /*3aeb0*/  IADD3.X R47, PT, PT, R47, UR50, RZ, P5, !PT ;  /* 0x000000322f2f7c10 */ /* 0x000fc6000affe4ff */
[----:B------:R1:W-:Y:S04]  /*3aec0*/  STL [R1+0x4a8], R31 ;  /* 0x0004a81f01007387 */ /* 0x0003e80000100800 */
[----:B------:R0:W2:Y:S01]  /*3aed0*/  @!P3 LDG.E.U8 R27, desc[UR20][R30.64] ;  /* 0x000000141e1bb981 */ /* 0x0000a2000c1e1100 */
[----:B------:R-:W-:-:S03]  /*3aee0*/  IADD3.X R40, PT, PT, R40, UR50, RZ, P4, !PT ;  /* 0x0000003228287c10 */ /* 0x000fc6000a7fe4ff */
[----:B------:R4:W-:Y:S04]  /*3aef0*/  STL [R1+0x4b0], R47 ;  /* 0x0004b02f01007387 */ /* 0x0009e80000100800 */
[----:B------:R-:W2:Y:S01]  /*3af00*/  LDL.LU R36, [R1+0x52c] ;  /* 0x00052c0001247983 */ /* 0x000ea20000300800 */
        /* <DEDUP_REMOVED lines=11> */
[----:B---3--:R-:W-:Y:S01]  /*3afc0*/  IADD3 R41, P4, PT, R41, UR18, RZ ;  /* 0x0000001229297c10 */ /* 0x008fe2000ff9e0ff */
[----:B----4-:R-:W3:Y:S04]  /*3afd0*/  LDL.LU R47, [R1+0x554] ;  /* 0x00055400012f7983 */ /* 0x010ee80000300800 */
[----:B------:R0:W4:Y:S02]  /*3afe0*/  @!P3 LDG.E.U8 R29, desc[UR20][R30.64] ;  /* 0x000000141e1db981 */ /* 0x000124000c1e1100 */
        /* <DEDUP_REMOVED lines=10> */
[----:B------:R0:W4:Y:S01]  /*3b090*/  @!P2 LDG.E.U8 R30, desc[UR20][R34.64] ;  /* 0x00000014221ea981 */ /* 0x000122000c1e1100 */
[----:B------:R-:W-:-:S03]  /*3b0a0*/  IADD3.X R42, PT, PT, R42, UR50, RZ, P4, !PT ;  /* 0x000000322a2a7c10 */ /* 0x000fc6000a7fe4ff */
[----:B------:R0:W-:Y:S04]  /*3b0b0*/  STL [R1+0x4c8], R49 ;  /* 0x0004c83101007387 */ /* 0x0001e80000100800 */
[----:B-1----:R-:W4:Y:S01]  /*3b0c0*/  LDL.LU R40, [R1+0x544] ;  /* 0x0005440001287983 */ /* 0x002f220000300800 */
[----:B0-----:R-:W-:Y:S02]  /*3b0d0*/  @!P3 IMAD.MOV.U32 R34, RZ, RZ, R48 ;  /* 0x000000ffff22b224 */ /* 0x001fe400078e0030 */
[----:B------:R-:W-:Y:S01]  /*3b0e0*/  @!P3 IMAD.MOV.U32 R35, RZ, RZ, R49 ;  /* 0x000000ffff23b224 */ /* 0x000fe200078e0031 */
[----:B------:R-:W4:Y:S04]  /*3b0f0*/  LDL.LU R54, [R1+0x54c] ;  /* 0x00054c0001367983 */ /* 0x000f280000300800 */
[----:B------:R0:W4:Y:S04]  /*3b100*/  @!P3 LDG.E.U8 R31, desc[UR20][R34.64] ;  /* 0x00000014221fb981 */ /* 0x000128000c1e1100 */
[----:B------:R-:W-:Y:S01]  /*3b110*/  STL [R1+0x4d0], R42 ;  /* 0x0004d02a01007387 */ /* 0x000fe20000100800 */
[----:B0-----:R-:W-:-:S03]  /*3b120*/  @!P2 IMAD.MOV.U32 R34, RZ, RZ, R41 ;  /* 0x000000ffff22a224 */ /* 0x001fc600078e0029 */
[----:B------:R-:W4:Y:S04]  /*3b130*/  LDL.LU R41, [R1+0x540] ;  /* 0x0005400001297983 */ /* 0x000f280000300800 */
[----:B------:R-:W4:Y:S04]  /*3b140*/  LDL.LU R55, [R1+0x548] ;  /* 0x0005480001377983 */ /* 0x000f280000300800 */
[----:B------:R-:W4:Y:S01]  /*3b150*/  LDL.LU R48, [R1+0x550] ;  /* 0x0005500001307983 */ /* 0x000f220000300800 */
[----:B------:R-:W-:Y:S01]  /*3b160*/  IADD3 R43, P4, PT, R43, UR18, RZ ;  /* 0x000000122b2b7c10 */ /* 0x000fe2000ff9e0ff */
[----:B------:R-:W-:-:S02]  /*3b170*/  @!P2 IMAD.MOV.U32 R35, RZ, RZ, R42 ;  /* 0x000000ffff23a224 */ /* 0x000fc400078e002a */
[----:B------:R0:W-:Y:S01]  /*3b180*/  STS.U8 [R156+UR9+0x19100], R32 ;  /* 0x019100209c007988 */ /* 0x0001e20008000009 */
[----:B------:R-:W-:-:S03]  /*3b190*/  PRMT R33, RZ, 0x7610, R33 ;  /* 0x00007610ff217816 */ /* 0x000fc60000000021 */
[----:B------:R-:W4:Y:S01]  /*3b1a0*/  LDL.LU R49, [R1+0x5bc] ;  /* 0x0005bc0001317983 */ /* 0x000f220000300800 */
[----:B0-----:R-:W-:-:S06]  /*3b1b0*/  PRMT R32, RZ, 0x7610, R32 ;  /* 0x00007610ff207816 */ /* 0x001fcc0000000020 */
[----:B------:R0:W4:Y:S02]  /*3b1c0*/  @!P2 LDG.E.U8 R32, desc[UR20][R34.64] ;  /* 0x000000142220a981 */ /* 0x000124000c1e1100 */
[----:B0-----:R-:W-:Y:S02]  /*3b1d0*/  PRMT R34, RZ, 0x7610, R34 ;  /* 0x00007610ff227816 */ /* 0x001fe40000000022 */
[----:B--2---:R-:W-:Y:S02]  /*3b1e0*/  IADD3 R36, P6, PT, R36, UR18, RZ ;  /* 0x0000001224247c10 */ /* 0x004fe4000ffde0ff */
[----:B------:R-:W-:-:S03]  /*3b1f0*/  IADD3 R52, P5, PT, R52, UR18, RZ ;  /* 0x0000001234347c10 */ /* 0x000fc6000ffbe0ff */
        /* <DEDUP_REMOVED lines=22> */
[----:B------:R-:W3:Y:S04]  /*3b360*/  LDL.LU R53, [R1+0x5d4] ;  /* 0x0005d40001357983 */ /* 0x000ee80000300800 */
[----:B------:R0:W3:Y:S02]  /*3b370*/  @!P3 LDG.E.U8 R35, desc[UR20][R36.64] ;  /* 0x000000142423b981 */ /* 0x0000e4000c1e1100 */
[----:B0-----:R-:W-:-:S02]  /*3b380*/  PRMT R36, RZ, 0x7610, R36 ;  /* 0x00007610ff247816 */ /* 0x001fc40000000024 */
[----:B------:R-:W-:Y:S02]  /*3b390*/  PRMT R37, RZ, 0x7610, R37 ;  /* 0x00007610ff257816 */ /* 0x000fe40000000025 */
[----:B----4-:R-:W-:Y:S02]  /*3b3a0*/  IADD3 R40, P6, PT, R40, UR18, RZ ;  /* 0x0000001228287c10 */ /* 0x010fe4000ffde0ff */
        /* <DEDUP_REMOVED lines=12> */
[----:B----4-:R-:W-:Y:S01]  /*3b470*/  @!P3 IMAD.MOV.U32 R41, RZ, RZ, R55 ;  /* 0x000000ffff29b224 */ /* 0x010fe200078e0037 */
[----:B------:R-:W4:Y:S04]  /*3b480*/  LDL.LU R60, [R1+0x5cc] ;  /* 0x0005cc00013c7983 */ /* 0x000f280000300800 */
[----:B------:R0:W4:Y:S04]  /*3b490*/  @!P3 LDG.E.U8 R37, desc[UR20][R40.64] ;  /* 0x000000142825b981 */ /* 0x000128000c1e1100 */
[----:B------:R1:W-:Y:S01]  /*3b4a0*/  STL [R1+0x550], R48 ;  /* 0x0005503001007387 */ /* 0x0003e20000100800 */
[----:B0-----:R-:W-:-:S03]  /*3b4b0*/  @!P2 IMAD.MOV.U32 R40, RZ, RZ, R47 ;  /* 0x000000ffff28a224 */ /* 0x001fc600078e002f */
[----:B------:R-:W4:Y:S04]  /*3b4c0*/  LDL.LU R47, [R1+0x5c0] ;  /* 0x0005c000012f7983 */ /* 0x000f280000300800 */
[----:B------:R-:W4:Y:S04]  /*3b4d0*/  LDL.LU R61, [R1+0x5c8] ;  /* 0x0005c800013d7983 */ /* 0x000f280000300800 */
[----:B------:R-:W4:Y:S01]  /*3b4e0*/  LDL.LU R54, [R1+0x5d0] ;  /* 0x0005d00001367983 */ /* 0x000f220000300800 */
[----:B------:R-:W-:Y:S01]  /*3b4f0*/  PRMT R38, RZ, 0x7610, R38 ;  /* 0x00007610ff267816 */ /* 0x000fe20000000026 */
[----:B------:R-:W-:Y:S01]  /*3b500*/  @!P2 IMAD.MOV.U32 R41, RZ, RZ, R48 ;  /* 0x000000ffff29a224 */ /* 0x000fe200078e0030 */
[----:B------:R-:W-:Y:S01]  /*3b510*/  IADD3 R49, P4, PT, R49, UR18, RZ ;  /* 0x0000001231317c10 */ /* 0x000fe2000ff9e0ff */
[----:B------:R-:W4:Y:S01]  /*3b520*/  LDL.LU R55, [R1+0x63c] ;  /* 0x00063c0001377983 */ /* 0x000f220000300800 */
[----:B------:R-:W-:-:S03]  /*3b530*/  PRMT R39, RZ, 0x7610, R39 ;  /* 0x00007610ff277816 */ /* 0x000fc60000000027 */
        /* <DEDUP_REMOVED lines=15> */
[----:B--2---:R-:W-:Y:S01]  /*3b630*/  @!P2 IMAD.MOV.U32 R43, RZ, RZ, R59 ;  /* 0x000000ffff2ba224 */ /* 0x004fe200078e003b */
        /* <DEDUP_REMOVED lines=14> */
[----:B------:R-:W-:Y:S02]  /*3b720*/  IADD3 R46, P6, PT, R46, UR18, RZ ;  /* 0x000000122e2e7c10 */ /* 0x000fe4000ffde0ff */
[----:B----4-:R-:W-:-:S03]  /*3b730*/  IADD3 R60, P5, PT, R60, UR18, RZ ;  /* 0x000000123c3c7c10 */ /* 0x010fc6000ffbe0ff */
        /* <DEDUP_REMOVED lines=26> */
[----:B------:R-:W-:Y:S02]  /*3b8e0*/  IADD3 R48, P6, PT, R48, UR18, RZ ;  /* 0x0000001230307c10 */ /* 0x000fe4000ffde0ff */
[----:B--2---:R-:W-:-:S03]  /*3b8f0*/  IADD3 R64, P5, PT, R64, UR18, RZ ;  /* 0x0000001240407c10 */ /* 0x004fc6000ffbe0ff */
        /* <DEDUP_REMOVED lines=126> */
[----:B------:R-:W-:Y:S01]  /*3c0e0*/  STL [R1+0x728], R70 ;  /* 0x0007284601007387 */ /* 0x000fe20000100800 */
[----:B0-----:R-:W-:-:S03]  /*3c0f0*/  @!P3 IMAD.MOV.U32 R60, RZ, RZ, R67 ;  /* 0x000000ffff3cb224 */ /* 0x001fc600078e0043 */
[----:B------:R-:W2:Y:S04]  /*3c100*/  LDL.LU R67, [R1+0x748] ;  /* 0x0007480001437983 */ /* 0x000ea80000300800 */
[----:B------:R-:W2:Y:S04]  /*3c110*/  LDL.LU R83, [R1+0x750] ;  /* 0x0007500001537983 */ /* 0x000ea80000300800 */
[----:B------:R-:W2:Y:S01]  /*3c120*/  LDL.LU R76, [R1+0x798] ;  /* 0x00079800014c7983 */ /* 0x000ea20000300800 */
[----:B------:R-:W0:Y:S01]  /*3c130*/  S2R R155, SR_TID.X ;  /* 0x00000000009b7919 */ /* 0x000e220000002100 */
[----:B------:R-:W-:Y:S01]  /*3c140*/  PRMT R59, RZ, 0x7610, R59 ;  /* 0x00007610ff3b7816 */ /* 0x000fe2000000003b */
[----:B------:R-:W-:Y:S01]  /*3c150*/  @!P3 IMAD.MOV.U32 R61, RZ, RZ, R70 ;  /* 0x000000ffff3db224 */ /* 0x000fe200078e0046 */
[----:B---3--:R-:W-:Y:S01]  /*3c160*/  IADD3 R71, P4, PT, R71, UR18, RZ ;  /* 0x0000001247477c10 */ /* 0x008fe2000ff9e0ff */
[----:B------:R-:W3:Y:S04]  /*3c170*/  LDL.LU R77, [R1+0x7b4] ;  /* 0x0007b400014d7983 */ /* 0x000ee80000300800 */
[----:B------:R1:W3:Y:S02]  /*3c180*/  @!P3 LDG.E.U8 R59, desc[UR20][R60.64] ;  /* 0x000000143c3bb981 */ /* 0x0002e4000c1e1100 */
[----:B-1----:R-:W-:-:S02]  /*3c190*/  PRMT R60, RZ, 0x7610, R60 ;  /* 0x00007610ff3c7816 */ /* 0x002fc4000000003c */
[----:B------:R-:W-:Y:S02]  /*3c1a0*/  PRMT R61, RZ, 0x7610, R61 ;  /* 0x00007610ff3d7816 */ /* 0x000fe4000000003d */
[----:B------:R-:W-:Y:S02]  /*3c1b0*/  IADD3 R64, P6, PT, R64, UR18, RZ ;  /* 0x0000001240407c10 */ /* 0x000fe4000ffde0ff */
[----:B----4-:R-:W-:-:S03]  /*3c1c0*/  IADD3 R78, P5, PT, R78, UR18, RZ ;  /* 0x000000124e4e7c10 */ /* 0x010fc6000ffbe0ff */
[----:B------:R1:W-:Y:S01]  /*3c1d0*/  STL [R1+0x734], R64 ;  /* 0x0007344001007387 */ /* 0x0003e20000100800 */
[----:B0-----:R-:W-:-:S03]  /*3c1e0*/  LOP3.LUT R155, R155, 0x7f, RZ, 0xc0, !PT ;  /* 0x0000007f9b9b7812 */ /* 0x001fc600078ec0ff */
[----:B------:R-:W-:Y:S04]  /*3c1f0*/  STL [R1+0x744], R71 ;  /* 0x0007444701007387 */ /* 0x000fe80000100800 */
[----:B------:R-:W-:Y:S01]  /*3c200*/  STL [R1+0x73c], R78 ;  /* 0x00073c4e01007387 */ /* 0x000fe20000100800 */
[----:B------:R-:W-:Y:S02]  /*3c210*/  IADD3.X R65, PT, PT, R65, UR50, RZ, P6, !PT ;  /* 0x0000003241417c10 */ /* 0x000fe4000b7fe4ff */
[----:B------:R-:W-:-:S03]  /*3c220*/  IADD3.X R79, PT, PT, R79, UR50, RZ, P5, !PT ;  /* 0x000000324f4f7c10 */ /* 0x000fc6000affe4ff */
[----:B------:R0:W-:Y:S01]  /*3c230*/  STL [R1+0x730], R65 ;  /* 0x0007304101007387 */ /* 0x0001e20000100800 */
[----:B------:R-:W-:-:S03]  /*3c240*/  LOP3.LUT R155, R155, 0x30, RZ, 0x3c, !PT ;  /* 0x000000309b9b7812 */ /* 0x000fc600078e3cff */
[----:B------:R1:W4:Y:S01]  /*3c250*/  @!P2 LDG.E.U8 R60, desc[UR20][R64.64] ;  /* 0x00000014403ca981 */ /* 0x000322000c1e1100 */
[----:B------:R-:W-:-:S03]  /*3c260*/  IADD3.X R72, PT, PT, R72, UR50, RZ, P4, !PT ;  /* 0x0000003248487c10 */ /* 0x000fc6000a7fe4ff */
[----:B------:R-:W-:Y:S04]  /*3c270*/  STL [R1+0x738], R79 ;  /* 0x0007384f01007387 */ /* 0x000fe80000100800 */
[----:B------:R0:W-:Y:S01]  /*3c280*/  STS.U8 [R156+UR9+0x1c500], R122 ;  /* 0x01c5007a9c007988 */ /* 0x0001e20008000009 */
[----:B-1----:R-:W-:Y:S02]  /*3c290*/  @!P3 IMAD.MOV.U32 R64, RZ, RZ, R78 ;  /* 0x000000ffff40b224 */ /* 0x002fe400078e004e */
[----:B0-----:R-:W-:Y:S01]  /*3c2a0*/  @!P3 IMAD.MOV.U32 R65, RZ, RZ, R79 ;  /* 0x000000ffff41b224 */ /* 0x001fe200078e004f */
[----:B------:R-:W4:Y:S04]  /*3c2b0*/  LDL.LU R70, [R1+0x7a4] ;  /* 0x0007a40001467983 */ /* 0x000f280000300800 */
[----:B------:R0:W4:Y:S04]  /*3c2c0*/  @!P3 LDG.E.U8 R61, desc[UR20][R64.64] ;  /* 0x00000014403db981 */ /* 0x000128000c1e1100 */
[----:B------:R-:W4:Y:S04]  /*3c2d0*/  LDL.LU R122, [R1+0x7ac] ;  /* 0x0007ac00017a7983 */ /* 0x000f280000300800 */
[----:B------:R-:W-:Y:S01]  /*3c2e0*/  STS.U8 [R156+UR9+0x18100], R136 ;  /* 0x018100889c007988 */ /* 0x000fe20008000009 */
[----:B0-----:R-:W-:-:S03]  /*3c2f0*/  @!P2 IMAD.MOV.U32 R64, RZ, RZ, R71 ;  /* 0x000000ffff40a224 */ /* 0x001fc600078e0047 */
[----:B------:R-:W-:Y:S04]  /*3c300*/  STS.U8 [R156+UR9+0x1c100], R134 ;  /* 0x01c100869c007988 */ /* 0x000fe80008000009 */
[----:B------:R-:W-:Y:S04]  /*3c310*/  STS.U8 [R156+UR9+0x18500], R124 ;  /* 0x0185007c9c007988 */ /* 0x000fe80008000009 */
[----:B------:R-:W-:Y:S04]  /*3c320*/  STS.U8 [R156+UR9+0x18900], R113 ;  /* 0x018900719c007988 */ /* 0x000fe80008000009 */
[----:B------:R-:W-:Y:S04]  /*3c330*/  STS.U8 [R156+UR9+0x1c900], R112 ;  /* 0x01c900709c007988 */ /* 0x000fe80008000009 */
[----:B------:R-:W-:Y:S04]  /*3c340*/  STS.U8 [R156+UR9+0x18d00], R102 ;  /* 0x018d00669c007988 */ /* 0x000fe80008000009 */
[----:B------:R-:W-:Y:S04]  /*3c350*/  STS.U8 [R156+UR9+0x1cd00], R88 ;  /* 0x01cd00589c007988 */ /* 0x000fe80008000009 */
[----:B------:R-:W-:Y:S04]  /*3c360*/  STL [R1+0x740], R72 ;  /* 0x0007404801007387 */ /* 0x000fe80000100800 */
[----:B------:R0:W-:Y:S04]  /*3c370*/  STS.U8 [R155+UR9+0x1f580], R123 ;  /* 0x01f5807b9b007988 */ /* 0x0001e80008000009 */
[----:B------:R-:W4:Y:S04]  /*3c380*/  LDL.LU R71, [R1+0x7a0] ;  /* 0x0007a00001477983 */ /* 0x000f280000300800 */
[----:B0-----:R-:W4:Y:S04]  /*3c390*/  LDL.LU R123, [R1+0x7a8] ;  /* 0x0007a800017b7983 */ /* 0x001f280000300800 */
        /* <DEDUP_REMOVED lines=18> */
[----:B------:R-:W-:Y:S04]  /*3c4c0*/  STL [R1+0x750], R83 ;  /* 0x0007505301007387 */ /* 0x000fe80000100800 */
        /* <DEDUP_REMOVED lines=12> */
[----:B---3--:R-:W-:-:S04]  /*3c590*/  IADD3 R77, P4, PT, R77, UR18, RZ ;  /* 0x000000124d4d7c10 */ /* 0x008fc8000ff9e0ff */
[----:B------:R0:W3:Y:S02]  /*3c5a0*/  @!P3 LDG.E.U8 R65, desc[UR20][R66.64] ;  /* 0x000000144241b981 */ /* 0x0000e4000c1e1100 */
[----:B0-----:R-:W-:Y:S02]  /*3c5b0*/  PRMT R66, RZ, 0x7610, R66 ;  /* 0x00007610ff427816 */ /* 0x001fe40000000042 */
[----:B------:R-:W-:Y:S01]  /*3c5c0*/  PRMT R67, RZ, 0x7610, R67 ;  /* 0x00007610ff437816 */ /* 0x000fe20000000043 */
[----:B------:R-:W-:Y:S04]  /*3c5d0*/  STS.U8 [R155+UR9+0x1b980], R125 ;  /* 0x01b9807d9b007988 */ /* 0x000fe80008000009 */
[----:B------:R-:W-:Y:S01]  /*3c5e0*/  STS.U8 [R155+UR9+0x1f980], R127 ;  /* 0x01f9807f9b007988 */ /* 0x000fe20008000009 */
[----:B----4-:R-:W-:-:S02]  /*3c5f0*/  IADD3 R70, P6, PT, R70, UR18, RZ ;  /* 0x0000001246467c10 */ /* 0x010fc4000ffde0ff */
[----:B------:R-:W-:-:S03]  /*3c600*/  IADD3 R122, P5, PT, R122, UR18, RZ ;  /* 0x000000127a7a7c10 */ /* 0x000fc6000ffbe0ff */
[----:B------:R0:W-:Y:S04]  /*3c610*/  STL [R1+0x7a4], R70 ;  /* 0x0007a44601007387 */ /* 0x0001e80000100800 */
[----:B------:R-:W-:Y:S04]  /*3c620*/  STL [R1+0x7b4], R77 ;  /* 0x0007b44d01007387 */ /* 0x000fe80000100800 */
[----:B------:R-:W-:Y:S01]  /*3c630*/  STL [R1+0x7ac], R122 ;  /* 0x0007ac7a01007387 */ /* 0x000fe20000100800 */
[----:B------:R-:W-:Y:S02]  /*3c640*/  PRMT R68, RZ, 0x7610, R68 ;  /* 0x00007610ff447816 */ /* 0x000fe40000000044 */
[----:B------:R-:W-:-:S02]  /*3c650*/  PRMT R69, RZ, 0x7610, R69 ;  /* 0x00007610ff457816 */ /* 0x000fc40000000045 */
[----:B------:R-:W-:Y:S02]  /*3c660*/  IADD3.X R71, PT, PT, R71, UR50, RZ, P6, !PT ;  /* 0x0000003247477c10 */ /* 0x000fe4000b7fe4ff */
[----:B------:R-:W-:-:S03]  /*3c670*/  IADD3.X R123, PT, PT, R123, UR50, RZ, P5, !PT ;  /* 0x000000327b7b7c10 */ /* 0x000fc6000affe4ff */
[----:B------:R4:W-:Y:S01]  /*3c680*/  STL [R1+0x7a0], R71 ;  /* 0x0007a04701007387 */ /* 0x0009e20000100800 */
[----:B------:R-:W-:-:S03]  /*3c690*/  IADD3.X R78, PT, PT, R78, UR50, RZ, P4, !PT ;  /* 0x000000324e4e7c10 */ /* 0x000fc6000a7fe4ff */
[----:B------:R0:W3:Y:S04]  /*3c6a0*/  @!P2 LDG.E.U8 R66, desc[UR20][R70.64] ;  /* 0x000000144642a981 */ /* 0x0000e8000c1e1100 */
[----:B------:R4:W-:Y:S04]  /*3c6b0*/  STL [R1+0x7a8], R123 ;  /* 0x0007a87b01007387 */ /* 0x0009e80000100800 */
[----:B-1----:R-:W3:Y:S01]  /*3c6c0*/  LDL.LU R76, [R1+0x7d4] ;  /* 0x0007d400014c7983 */ /* 0x002ee20000300800 */
[----:B0-----:R-:W-:Y:S02]  /*3c6d0*/  @!P3 IMAD.MOV.U32 R70, RZ, RZ, R122 ;  /* 0x000000ffff46b224 */ /* 0x001fe400078e007a */
[----:B----4-:R-:W-:Y:S01]  /*3c6e0*/  @!P3 IMAD.MOV.U32 R71, RZ, RZ, R123 ;  /* 0x000000ffff47b224 */ /* 0x010fe200078e007b */
[----:B------:R-:W4:Y:S04]  /*3c6f0*/  LDL.LU R125, [R1+0x81c] ;  /* 0x00081c00017d7983 */ /* 0x000f280000300800 */
[----:B------:R0:W-:Y:S04]  /*3c700*/  STL [R1+0x7b0], R78 ;  /* 0x0007b04e01007387 */ /* 0x0001e80000100800 */
[----:B------:R-:W4:Y:S04]  /*3c710*/  LDL.LU R83, [R1+0x824] ;  /* 0x0008240001537983 */ /* 0x000f280000300800 */
[----:B------:R1:W4:Y:S02]  /*3c720*/  @!P3 LDG.E.U8 R67, desc[UR20][R70.64] ;  /* 0x000000144643b981 */ /* 0x000324000c1e1100 */
[----:B-1----:R-:W-:-:S02]  /*3c730*/  @!P2 IMAD.MOV.U32 R70, RZ, RZ, R77 ;  /* 0x000000ffff46a224 */ /* 0x002fc400078e004d */
[----:B------:R-:W4:Y:S04]  /*3c740*/  LDL.LU R77, [R1+0x7d0] ;  /* 0x0007d000014d7983 */ /* 0x000f280000300800 */
[----:B------:R-:W4:Y:S04]  /*3c750*/  LDL.LU R127, [R1+0x818] ;  /* 0x00081800017f7983 */ /* 0x000f280000300800 */
[----:B------:R-:W4:Y:S01]  /*3c760*/  LDL.LU R123, [R1+0x820] ;  /* 0x00082000017b7983 */ /* 0x000f220000300800 */
[----:B------:R-:W-:Y:S01]  /*3c770*/  IADD3 R79, P4, PT, R79, UR18, RZ ;  /* 0x000000124f4f7c10 */ /* 0x000fe2000ff9e0ff */
[----:B------:R-:W-:-:S05]  /*3c780*/  @!P2 IMAD.MOV.U32 R71, RZ, RZ, R78 ;  /* 0x000000ffff47a224 */ /* 0x000fca00078e004e */
[----:B------:R1:W4:Y:S02]  /*3c790*/  @!P2 LDG.E.U8 R68, desc[UR20][R70.64] ;  /* 0x000000144644a981 */ /* 0x000324000c1e1100 */
[----:B-1----:R-:W-:Y:S02]  /*3c7a0*/  PRMT R70, RZ, 0x7610, R70 ;  /* 0x00007610ff467816 */ /* 0x002fe40000000046 */
[----:B------:R-:W-:Y:S01]  /*3c7b0*/  STS.U8 [R155+UR9+0x1fd80], R131 ;  /* 0x01fd80839b007988 */ /* 0x000fe20008000009 */
[----:B--2---:R-:W-:Y:S02]  /*3c7c0*/  IADD3 R72, P6, PT, R72, UR18, RZ ;  /* 0x0000001248487c10 */ /* 0x004fe4000ffde0ff */
[----:B------:R-:W-:-:S03]  /*3c7d0*/  IADD3 R124, P5, PT, R124, UR18, RZ ;  /* 0x000000127c7c7c10 */ /* 0x000fc6000ffbe0ff */
[----:B------:R1:W-:Y:S04]  /*3c7e0*/  STL [R1+0x7bc], R72 ;  /* 0x0007bc4801007387 */ /* 0x0003e80000100800 */
[----:B------:R-:W-:Y:S04]  /*3c7f0*/  STL [R1+0x7cc], R79 ;  /* 0x0007cc4f01007387 */ /* 0x000fe80000100800 */
[----:B------:R-:W-:Y:S01]  /*3c800*/  STL [R1+0x7c4], R124 ;  /* 0x0007c47c01007387 */ /* 0x000fe20000100800 */
[----:B------:R-:W-:Y:S02]  /*3c810*/  IADD3.X R73, PT, PT, R73, UR50, RZ, P6, !PT ;  /* 0x0000003249497c10 */ /* 0x000fe4000b7fe4ff */
[----:B------:R-:W-:-:S03]  /*3c820*/  IADD3.X R126, PT, PT, R126, UR50, RZ, P5, !PT ;  /* 0x000000327e7e7c10 */ /* 0x000fc6000affe4ff */
[----:B------:R2:W-:Y:S01]  /*3c830*/  STL [R1+0x7b8], R73 ;  /* 0x0007b84901007387 */ /* 0x0005e20000100800 */
[----:B------:R-:W-:-:S03]  /*3c840*/  IADD3.X R82, PT, PT, R82, UR50, RZ, P4, !PT ;  /* 0x0000003252527c10 */ /* 0x000fc6000a7fe4ff */
[----:B------:R1:W4:Y:S04]  /*3c850*/  @!P3 LDG.E.U8 R69, desc[UR20][R72.64] ;  /* 0x000000144845b981 */ /* 0x000328000c1e1100 */
[----:B------:R2:W-:Y:S04]  /*3c860*/  STL [R1+0x7c0], R126 ;  /* 0x0007c07e01007387 */ /* 0x0005e80000100800 */
[----:B0-----:R-:W4:Y:S01]  /*3c870*/  LDL.LU R78, [R1+0x82c] ;  /* 0x00082c00014e7983 */ /* 0x001f220000300800 */
[----:B-1----:R-:W-:Y:S02]  /*3c880*/  @!P2 IMAD.MOV.U32 R72, RZ, RZ, R124 ;  /* 0x000000ffff48a224 */ /* 0x002fe400078e007c */
[----:B--2---:R-:W-:Y:S01]  /*3c890*/  @!P2 IMAD.MOV.U32 R73, RZ, RZ, R126 ;  /* 0x000000ffff49a224 */ /* 0x004fe200078e007e */
[----:B------:R-:W2:Y:S04]  /*3c8a0*/  LDL.LU R130, [R1+0x834] ;  /* 0x0008340001827983 */ /* 0x000ea80000300800 */
[----:B------:R0:W-:Y:S04]  /*3c8b0*/  STL [R1+0x7c8], R82 ;  /* 0x0007c85201007387 */ /* 0x0001e80000100800 */
[----:B------:R-:W2:Y:S04]  /*3c8c0*/  LDL.LU R122, [R1+0x83c] ;  /* 0x00083c00017a7983 */ /* 0x000ea80000300800 */
[----:B------:R1:W2:Y:S02]  /*3c8d0*/  @!P2 LDG.E.U8 R70, desc[UR20][R72.64] ;  /* 0x000000144846a981 */ /* 0x0002a4000c1e1100 */
[----:B-1----:R-:W-:-:S02]  /*3c8e0*/  @!P3 IMAD.MOV.U32 R72, RZ, RZ, R79 ;  /* 0x000000ffff48b224 */ /* 0x002fc400078e004f */
[----:B------:R-:W2:Y:S04]  /*3c8f0*/  LDL.LU R79, [R1+0x828] ;  /* 0x00082800014f7983 */ /* 0x000ea80000300800 */
[----:B------:R-:W2:Y:S04]  /*3c900*/  LDL.LU R131, [R1+0x830] ;  /* 0x0008300001837983 */ /* 0x000ea80000300800 */
[----:B------:R-:W2:Y:S01]  /*3c910*/  LDL.LU R126, [R1+0x838] ;  /* 0x00083800017e7983 */ /* 0x000ea20000300800 */
[----:B------:R-:W-:Y:S01]  /*3c920*/  PRMT R71, RZ, 0x7610, R71 ;  /* 0x00007610ff477816 */ /* 0x000fe20000000047 */
[----:B------:R-:W-:-:S05]  /*3c930*/  @!P3 IMAD.MOV.U32 R73, RZ, RZ, R82 ;  /* 0x000000ffff49b224 */ /* 0x000fca00078e0052 */
[----:B------:R1:W2:Y:S01]  /*3c940*/  @!P3 LDG.E.U8 R71, desc[UR20][R72.64] ;  /* 0x000000144847b981 */ /* 0x0002a2000c1e1100 */
[----:B------:R-:W0:Y:S01]  /*3c950*/  S2R R154, SR_TID.X ;  /* 0x00000000009a7919 */ /* 0x000e220000002100 */
[----:B-1----:R-:W-:Y:S02]  /*3c960*/  PRMT R72, RZ, 0x7610, R72 ;  /* 0x00007610ff487816 */ /* 0x002fe40000000048 */
[----:B------:R-:W-:Y:S01]  /*3c970*/  PRMT R73, RZ, 0x7610, R73 ;  /* 0x00007610ff497816 */ /* 0x000fe20000000049 */
[----:B------:R-:W-:Y:S01]  /*3c980*/  STS.U8 [R155+UR9+0x1bd80], R129 ;  /* 0x01bd80819b007988 */ /* 0x000fe20008000009 */
[----:B------:R-:W-:Y:S02]  /*3c990*/  PRMT R75, RZ, 0x7610, R75 ;  /* 0x00007610ff4b7816 */ /* 0x000fe4000000004b */
[----:B---3--:R-:W-:Y:S02]  /*3c9a0*/  IADD3 R76, P6, PT, R76, UR18, RZ ;  /* 0x000000124c4c7c10 */ /* 0x008fe4000ffde0ff */
[----:B----4-:R-:W-:-:S03]  /*3c9b0*/  IADD3 R125, P5, PT, R125, UR18, RZ ;  /* 0x000000127d7d7c10 */ /* 0x010fc6000ffbe0ff */
[----:B------:R1:W-:Y:S01]  /*3c9c0*/  STL [R1+0x7d4], R76 ;  /* 0x0007d44c01007387 */ /* 0x0003e20000100800 */
[----:B------:R-:W-:-:S05]  /*3c9d0*/  IADD3 R83, P4, PT, R83, UR18, RZ ;  /* 0x0000001253537c10 */ /* 0x000fca000ff9e0ff */
        /* <DEDUP_REMOVED lines=10> */
[----:B---3--:R-:W-:Y:S01]  /*3ca80*/  @!P3 IMAD.MOV.U32 R77, RZ, RZ, R127 ;  /* 0x000000ffff4db224 */ /* 0x008fe200078e007f */
[----:B------:R-:W3:Y:S04]  /*3ca90*/  LDL.LU R124, [R1+0x84c] ;  /* 0x00084c00017c7983 */ /* 0x000ee80000300800 */
[----:B------:R0:W-:Y:S04]  /*3caa0*/  STL [R1+0x820], R123 ;  /* 0x0008207b01007387 */ /* 0x0001e80000100800 */
[----:B------:R-:W3:Y:S04]  /*3cab0*/  LDL.LU R127, [R1+0x854] ;  /* 0x00085400017f7983 */ /* 0x000ee80000300800 */
[----:B------:R1:W3:Y:S02]  /*3cac0*/  @!P3 LDG.E.U8 R73, desc[UR20][R76.64] ;  /* 0x000000144c49b981 */ /* 0x0002e4000c1e1100 */
[----:B-1----:R-:W-:-:S02]  /*3cad0*/  @!P2 IMAD.MOV.U32 R76, RZ, RZ, R83 ;  /* 0x000000ffff4ca224 */ /* 0x002fc400078e0053 */
[----:B------:R-:W3:Y:S04]  /*3cae0*/  LDL.LU R83, [R1+0x840] ;  /* 0x0008400001537983 */ /* 0x000ee80000300800 */
[----:B------:R-:W3:Y:S04]  /*3caf0*/  LDL.LU R129, [R1+0x848] ;  /* 0x0008480001817983 */ /* 0x000ee80000300800 */
[----:B------:R-:W3:Y:S01]  /*3cb00*/  LDL.LU R128, [R1+0x850] ;  /* 0x0008500001807983 */ /* 0x000ee20000300800 */
[----:B------:R-:W-:Y:S01]  /*3cb10*/  @!P2 IMAD.MOV.U32 R77, RZ, RZ, R123 ;  /* 0x000000ffff4da224 */ /* 0x000fe200078e007b */
[----:B------:R-:W-:-:S04]  /*3cb20*/  LOP3.LUT R154, R154, 0x7f, RZ, 0xc0, !PT ;  /* 0x0000007f9a9a7812 */ /* 0x000fc800078ec0ff */
        /* <DEDUP_REMOVED lines=25> */
[----:B------:R-:W-:-:S02]  /*3ccc0*/  IADD3 R78, P6, PT, R78, UR18, RZ ;  /* 0x000000124e4e7c10 */ /* 0x000fc4000ffde0ff */
[----:B--2---:R-:W-:-:S03]  /*3ccd0*/  IADD3 R130, P5, PT, R130, UR18, RZ ;  /* 0x0000001282827c10 */ /* 0x004fc6000ffbe0ff */
        /* <DEDUP_REMOVED lines=8> */
[----:B------:R1:W-:Y:S04]  /*3cd60*/  STL [R1+0x830], R131 ;  /* 0x0008308301007387 */ /* 0x0003e80000100800 */
[----:B0-----:R-:W3:Y:S04]  /*3cd70*/  LDL.LU R123, [R1+0x89c] ;  /* 0x00089c00017b7983 */ /* 0x001ee80000300800 */
[----:B------:R-:W3:Y:S04]  /*3cd80*/  LDL.LU R125, [R1+0x8a4] ;  /* 0x0008a400017d7983 */ /* 0x000ee80000300800 */
[----:B------:R1:W3:Y:S04]  /*3cd90*/  @!P3 LDG.E.U8 R75, desc[UR20][R78.64] ;  /* 0x000000144e4bb981 */ /* 0x0002e8000c1e1100 */
[----:B------:R-:W-:Y:S01]  /*3cda0*/  STL [R1+0x838], R126 ;  /* 0x0008387e01007387 */ /* 0x000fe20000100800 */
[----:B-1----:R-:W-:-:S02]  /*3cdb0*/  @!P2 IMAD.MOV.U32 R78, RZ, RZ, R130 ;  /* 0x000000ffff4ea224 */ /* 0x002fc400078e0082 */
[----:B--2---:R-:W-:Y:S01]  /*3cdc0*/  @!P2 IMAD.MOV.U32 R79, RZ, RZ, R131 ;  /* 0x000000ffff4fa224 */ /* 0x004fe200078e0083 */
[----:B------:R-:W2:Y:S04]  /*3cdd0*/  LDL.LU R130, [R1+0x8ac] ;  /* 0x0008ac0001827983 */ /* 0x000ea80000300800 */
[----:B------:R-:W2:Y:S04]  /*3cde0*/  LDL.LU R131, [R1+0x898] ;  /* 0x0008980001837983 */ /* 0x000ea80000300800 */
[----:B------:R-:W-:Y:S04]  /*3cdf0*/  STS.U8 [R155+UR9+0x1b180], R117 ;  /* 0x01b180759b007988 */ /* 0x000fe80008000009 */
[----:B------:R-:W-:Y:S04]  /*3ce00*/  STS.U8 [R155+UR9+0x1f180], R119 ;  /* 0x01f180779b007988 */ /* 0x000fe80008000009 */
[----:B------:R-:W-:Y:S04]  /*3ce10*/  STS.U8 [R155+UR9+0x1b580], R121 ;  /* 0x01b580799b007988 */ /* 0x000fe80008000009 */
[----:B------:R0:W-:Y:S04]  /*3ce20*/  STS.U8 [R154+UR9+0x18200], R133 ;  /* 0x018200859a007988 */ /* 0x0001e80008000009 */
[----:B0-----:R-:W2:Y:S04]  /*3ce30*/  LDL.LU R133, [R1+0x8a0] ;  /* 0x0008a00001857983 */ /* 0x001ea80000300800 */
[----:B------:R-:W2:Y:S01]  /*3ce40*/  LDL.LU R132, [R1+0x8a8] ;  /* 0x0008a80001847983 */ /* 0x000ea20000300800 */
[----:B------:R-:W-:-:S06]  /*3ce50*/  PRMT R74, RZ, 0x7610, R74 ;  /* 0x00007610ff4a7816 */ /* 0x000fcc000000004a */
[----:B------:R0:W2:Y:S02]  /*3ce60*/  @!P2 LDG.E.U8 R74, desc[UR20][R76.64] ;  /* 0x000000144c4aa981 */ /* 0x0000a4000c1e1100 */
[----:B0-----:R-:W-:Y:S02]  /*3ce70*/  PRMT R76, RZ, 0x7610, R76 ;  /* 0x00007610ff4c7816 */ /* 0x001fe4000000004c */
[----:B------:R-:W-:-:S04]  /*3ce80*/  PRMT R77, RZ, 0x7610, R77 ;  /* 0x00007610ff4d7816 */ /* 0x000fc8000000004d */
[----:B------:R0:W2:Y:S02]  /*3ce90*/  @!P2 LDG.E.U8 R76, desc[UR20][R78.64] ;  /* 0x000000144e4ca981 */ /* 0x0000a4000c1e1100 */
[----:B0-----:R-:W-:Y:S02]  /*3cea0*/  @!P3 IMAD.MOV.U32 R78, RZ, RZ, R122 ;  /* 0x000000ffff4eb224 */ /* 0x001fe400078e007a */
[----:B------:R-:W-:-:S05]  /*3ceb0*/  @!P3 IMAD.MOV.U32 R79, RZ, RZ, R126 ;  /* 0x000000ffff4fb224 */ /* 0x000fca00078e007e */
[----:B------:R0:W2:Y:S01]  /*3cec0*/  @!P3 LDG.E.U8 R77, desc[UR20][R78.64] ;  /* 0x000000144e4db981 */ /* 0x0000a2000c1e1100 */
[----:B----4-:R-:W-:Y:S02]  /*3ced0*/  IADD3 R82, P6, PT, R82, UR18, RZ ;  /* 0x0000001252527c10 */ /* 0x010fe4000ffde0ff */
[----:B0-----:R-:W-:Y:S02]  /*3cee0*/  PRMT R78, RZ, 0x7610, R78 ;  /* 0x00007610ff4e7816 */ /* 0x001fe4000000004e */
[----:B---3--:R-:W-:Y:S01]  /*3cef0*/  IADD3 R124, P5, PT, R124, UR18, RZ ;  /* 0x000000127c7c7c10 */ /* 0x008fe2000ffbe0ff */
[----:B------:R0:W-:Y:S01]  /*3cf00*/  STL [R1+0x844], R82 ;  /* 0x0008445201007387 */ /* 0x0001e20000100800 */
[----:B------:R-:W-:Y:S02]  /*3cf10*/  IADD3 R127, P4, PT, R127, UR18, RZ ;  /* 0x000000127f7f7c10 */ /* 0x000fe4000ff9e0ff */
[----:B------:R-:W-:-:S03]  /*3cf20*/  PRMT R79, RZ, 0x7610, R79 ;  /* 0x00007610ff4f7816 */ /* 0x000fc6000000004f */
[----:B------:R-:W-:Y:S04]  /*3cf30*/  STL [R1+0x854], R127 ;  /* 0x0008547f01007387 */ /* 0x000fe80000100800 */
[----:B------:R-:W-:Y:S01]  /*3cf40*/  STL [R1+0x84c], R124 ;  /* 0x00084c7c01007387 */ /* 0x000fe20000100800 */
[----:B------:R-:W-:Y:S02]  /*3cf50*/  IADD3.X R83, PT, PT, R83, UR50, RZ, P6, !PT ;  /* 0x0000003253537c10 */ /* 0x000fe4000b7fe4ff */
[----:B------:R-:W-:-:S03]  /*3cf60*/  IADD3.X R129, PT, PT, R129, UR50, RZ, P5, !PT ;  /* 0x0000003281817c10 */ /* 0x000fc6000affe4ff */
[----:B------:R1:W-:Y:S01]  /*3cf70*/  STL [R1+0x840], R83 ;  /* 0x0008405301007387 */ /* 0x0003e20000100800 */
[----:B------:R-:W-:-:S03]  /*3cf80*/  IADD3.X R128, PT, PT, R128, UR50, RZ, P4, !PT ;  /* 0x0000003280807c10 */ /* 0x000fc6000a7fe4ff */
[----:B------:R0:W3:Y:S04]  /*3cf90*/  @!P2 LDG.E.U8 R78, desc[UR20][R82.64] ;  /* 0x00000014524ea981 */ /* 0x0000e8000c1e1100 */
[----:B------:R4:W-:Y:S04]  /*3cfa0*/  STL [R1+0x848], R129 ;  /* 0x0008488101007387 */ /* 0x0009e80000100800 */
[----:B------:R-:W3:Y:S01]  /*3cfb0*/  LDL.LU R122, [R1+0x8b4] ;  /* 0x0008b400017a7983 */ /* 0x000ee20000300800 */
[----:B0-----:R-:W-:Y:S02]  /*3cfc0*/  @!P3 IMAD.MOV.U32 R82, RZ, RZ, R124 ;  /* 0x000000ffff52b224 */ /* 0x001fe400078e007c */
[----:B-1----:R-:W-:Y:S01]  /*3cfd0*/  @!P3 IMAD.MOV.U32 R83, RZ, RZ, R129 ;  /* 0x000000ffff53b224 */ /* 0x002fe200078e0081 */
[----:B------:R-:W3:Y:S04]  /*3cfe0*/  LDL.LU R126, [R1+0x8bc] ;  /* 0x0008bc00017e7983 */ /* 0x000ee80000300800 */
[----:B------:R0:W-:Y:S04]  /*3cff0*/  STL [R1+0x850], R128 ;  /* 0x0008508001007387 */ /* 0x0001e80000100800 */
[----:B------:R1:W3:Y:S04]  /*3d000*/  @!P3 LDG.E.U8 R79, desc[UR20][R82.64] ;  /* 0x00000014524fb981 */ /* 0x0002e8000c1e1100 */
[----:B------:R-:W3:Y:S01]  /*3d010*/  LDL.LU R124, [R1+0x8c4] ;  /* 0x0008c400017c7983 */ /* 0x000ee20000300800 */
[----:B-1----:R-:W-:-:S03]  /*3d020*/  @!P2 IMAD.MOV.U32 R82, RZ, RZ, R127 ;  /* 0x000000ffff52a224 */ /* 0x002fc600078e007f */
[----:B------:R-:W3:Y:S04]  /*3d030*/  LDL.LU R127, [R1+0x8b0] ;  /* 0x0008b000017f7983 */ /* 0x000ee80000300800 */
[----:B----4-:R-:W4:Y:S01]  /*3d040*/  LDL.LU R129, [R1+0x8b8] ;  /* 0x0008b80001817983 */ /* 0x010f220000300800 */
[----:B------:R-:W-:Y:S01]  /*3d050*/  @!P2 IMAD.MOV.U32 R83, RZ, RZ, R128 ;  /* 0x000000ffff53a224 */ /* 0x000fe200078e0080 */
[----:B------:R-:W-:Y:S02]  /*3d060*/  PRMT R80, RZ, 0x7610, R80 ;  /* 0x00007610ff507816 */ /* 0x000fe40000000050 */
[----:B0-----:R-:W4:Y:S01]  /*3d070*/  LDL.LU R128, [R1+0x8c0] ;  /* 0x0008c00001807983 */ /* 0x001f220000300800 */
[----:B------:R-:W-:-:S03]  /*3d080*/  PRMT R81, RZ, 0x7610, R81 ;  /* 0x00007610ff517816 */ /* 0x000fc60000000051 */
[----:B------:R0:W4:Y:S01]  /*3d090*/  @!P2 LDG.E.U8 R80, desc[UR20][R82.64] ;  /* 0x000000145250a981 */ /* 0x000122000c1e1100 */
[----:B------:R-:W-:Y:S02]  /*3d0a0*/  PRMT R84, RZ, 0x7610, R84 ;  /* 0x00007610ff547816 */ /* 0x000fe40000000054 */
[----:B------:R-:W-:Y:S02]  /*3d0b0*/  IADD3 R123, P6, PT, R123, UR18, RZ ;  /* 0x000000127b7b7c10 */ /* 0x000fe4000ffde0ff */
[----:B------:R-:W-:-:S03]  /*3d0c0*/  IADD3 R125, P5, PT, R125, UR18, RZ ;  /* 0x000000127d7d7c10 */ /* 0x000fc6000ffbe0ff */
[----:B0-----:R-:W-:Y:S01]  /*3d0d0*/  @!P3 IMAD.MOV.U32 R82, RZ, RZ, R123 ;  /* 0x000000ffff52b224 */ /* 0x001fe200078e007b */
[----:B------:R0:W-:Y:S01]  /*3d0e0*/  STL [R1+0x89c], R123 ;  /* 0x00089c7b01007387 */ /* 0x0001e20000100800 */
[----:B--2---:R-:W-:Y:S02]  /*3d0f0*/  IADD3.X R131, PT, PT, R131, UR50, RZ, P6, !PT ;  /* 0x0000003283837c10 */ /* 0x004fe4000b7fe4ff */
[----:B------:R-:W-:-:S03]  /*3d100*/  IADD3 R130, P4, PT, R130, UR18, RZ ;  /* 0x0000001282827c10 */ /* 0x000fc6000ff9e0ff */
[----:B------:R-:W-:Y:S02]  /*3d110*/  @!P3 IMAD.MOV.U32 R83, RZ, RZ, R131 ;  /* 0x000000ffff53b224 */ /* 0x000fe400078e0083 */
[----:B------:R-:W-:Y:S04]  /*3d120*/  STL [R1+0x8ac], R130 ;  /* 0x0008ac8201007387 */ /* 0x000fe80000100800 */
[----:B------:R1:W2:Y:S04]  /*3d130*/  @!P3 LDG.E.U8 R81, desc[UR20][R82.64] ;  /* 0x000000145251b981 */ /* 0x0002a8000c1e1100 */
[----:B------:R-:W-:Y:S04]  /*3d140*/  STL [R1+0x8a4], R125 ;  /* 0x0008a47d01007387 */ /* 0x000fe80000100800 */
[----:B------:R0:W-:Y:S01]  /*3d150*/  STL [R1+0x898], R131 ;  /* 0x0008988301007387 */ /* 0x0001e20000100800 */
[----:B-1----:R-:W-:Y:S01]  /*3d160*/  @!P2 IMAD.MOV.U32 R82, RZ, RZ, R125 ;  /* 0x000000ffff52a224 */ /* 0x002fe200078e007d */
[----:B------:R-:W-:-:S02]  /*3d170*/  IADD3.X R133, PT, PT, R133, UR50, RZ, P5, !PT ;  /* 0x0000003285857c10 */ /* 0x000fc4000affe4ff */
[----:B------:R-:W-:-:S03]  /*3d180*/  IADD3.X R132, PT, PT, R132, UR50, RZ, P4, !PT ;  /* 0x0000003284847c10 */ /* 0x000fc6000a7fe4ff */
[----:B------:R-:W-:Y:S01]  /*3d190*/  @!P2 IMAD.MOV.U32 R83, RZ, RZ, R133 ;  /* 0x000000ffff53a224 */ /* 0x000fe200078e0085 */
[----:B------:R1:W-:Y:S04]  /*3d1a0*/  STL [R1+0x8a0], R133 ;  /* 0x0008a08501007387 */ /* 0x0003e80000100800 */
[----:B0-----:R-:W2:Y:S04]  /*3d1b0*/  LDL.LU R123, [R1+0x8cc] ;  /* 0x0008cc00017b7983 */ /* 0x001ea80000300800 */
[----:B------:R-:W2:Y:S04]  /*3d1c0*/  LDL.LU R131, [R1+0x8d4] ;  /* 0x0008d40001837983 */ /* 0x000ea80000300800 */
[----:B------:R0:W-:Y:S04]  /*3d1d0*/  STL [R1+0x8a8], R132 ;  /* 0x0008a88401007387 */ /* 0x0001e80000100800 */
[----:B------:R0:W2:Y:S04]  /*3d1e0*/  @!P2 LDG.E.U8 R84, desc[UR20][R82.64] ;  /* 0x000000145254a981 */ /* 0x0000a8000c1e1100 */
[----:B------:R-:W2:Y:S01]  /*3d1f0*/  LDL.LU R125, [R1+0x91c] ;  /* 0x00091c00017d7983 */ /* 0x000ea20000300800 */
[----:B0-----:R-:W-:-:S03]  /*3d200*/  @!P3 IMAD.MOV.U32 R82, RZ, RZ, R130 ;  /* 0x000000ffff52b224 */ /* 0x001fc600078e0082 */
[----:B------:R-:W2:Y:S04]  /*3d210*/  LDL.LU R130, [R1+0x8c8] ;  /* 0x0008c80001827983 */ /* 0x000ea80000300800 */
[----:B-1----:R-:W2:Y:S01]  /*3d220*/  LDL.LU R133, [R1+0x8d0] ;  /* 0x0008d00001857983 */ /* 0x002ea20000300800 */
[----:B------:R-:W-:-:S03]  /*3d230*/  @!P3 IMAD.MOV.U32 R83, RZ, RZ, R132 ;  /* 0x000000ffff53b224 */ /* 0x000fc600078e0084 */
[----:B------:R-:W2:Y:S01]  /*3d240*/  LDL.LU R132, [R1+0x918] ;  /* 0x0009180001847983 */ /* 0x000ea20000300800 */
[----:B------:R-:W-:Y:S02]  /*3d250*/  PRMT R85, RZ, 0x7610, R85 ;  /* 0x00007610ff557816 */ /* 0x000fe40000000055 */
[----:B------:R-:W-:-:S04]  /*3d260*/  PRMT R86, RZ, 0x7610, R86 ;  /* 0x00007610ff567816 */ /* 0x000fc80000000056 */
[----:B------:R0:W2:Y:S01]  /*3d270*/  @!P3 LDG.E.U8 R85, desc[UR20][R82.64] ;  /* 0x000000145255b981 */ /* 0x0000a2000c1e1100 */
[----:B------:R-:W-:Y:S02]  /*3d280*/  PRMT R87, RZ, 0x7610, R87 ;  /* 0x00007610ff577816 */ /* 0x000fe40000000057 */
[----:B------:R-:W-:Y:S02]  /*3d290*/  PRMT R88, RZ, 0x7610, R88 ;  /* 0x00007610ff587816 */ /* 0x000fe40000000058 */
[----:B------:R-:W-:Y:S02]  /*3d2a0*/  PRMT R89, RZ, 0x7610, R89 ;  /* 0x00007610ff597816 */ /* 0x000fe40000000059 */
[----:B---3--:R-:W-:Y:S02]  /*3d2b0*/  IADD3 R122, P6, PT, R122, UR18, RZ ;  /* 0x000000127a7a7c10 */ /* 0x008fe4000ffde0ff */
[----:B------:R-:W-:-:S03]  /*3d2c0*/  IADD3 R126, P5, PT, R126, UR18, RZ ;  /* 0x000000127e7e7c10 */ /* 0x000fc6000ffbe0ff */
[----:B0-----:R-:W-:Y:S01]  /*3d2d0*/  @!P2 IMAD.MOV.U32 R82, RZ, RZ, R122 ;  /* 0x000000ffff52a224 */ /* 0x001fe200078e007a */
[----:B------:R0:W-:Y:S01]  /*3d2e0*/  STL [R1+0x8b4], R122 ;  /* 0x0008b47a01007387 */ /* 0x0001e20000100800 */
[----:B------:R-:W-:Y:S02]  /*3d2f0*/  IADD3 R124, P4, PT, R124, UR18, RZ ;  /* 0x000000127c7c7c10 */ /* 0x000fe4000ff9e0ff */
[----:B------:R-:W-:Y:S02]  /*3d300*/  IADD3.X R127, PT, PT, R127, UR50, RZ, P6, !PT ;  /* 0x000000327f7f7c10 */ /* 0x000fe4000b7fe4ff */
[----:B----4-:R-:W-:-:S03]  /*3d310*/  IADD3.X R129, PT, PT, R129, UR50, RZ, P5, !PT ;  /* 0x0000003281817c10 */ /* 0x010fc6000affe4ff */
[----:B------:R-:W-:Y:S01]  /*3d320*/  @!P2 IMAD.MOV.U32 R83, RZ, RZ, R127 ;  /* 0x000000ffff53a224 */ /* 0x000fe200078e007f */
[----:B------:R-:W-:Y:S01]  /*3d330*/  STL [R1+0x8c4], R124 ;  /* 0x0008c47c01007387 */ /* 0x000fe20000100800 */
[----:B------:R-:W-:-:S03]  /*3d340*/  IADD3.X R128, PT, PT, R128, UR50, RZ, P4, !PT ;  /* 0x0000003280807c10 */ /* 0x000fc6000a7fe4ff */
[----:B------:R1:W3:Y:S04]  /*3d350*/  @!P2 LDG.E.U8 R86, desc[UR20][R82.64] ;  /* 0x000000145256a981 */ /* 0x0002e8000c1e1100 */
[----:B------:R-:W-:Y:S04]  /*3d360*/  STL [R1+0x8bc], R126 ;  /* 0x0008bc7e01007387 */ /* 0x000fe80000100800 */
[----:B------:R4:W-:Y:S01]  /*3d370*/  STL [R1+0x8b0], R127 ;  /* 0x0008b07f01007387 */ /* 0x0009e20000100800 */
[----:B-1----:R-:W-:Y:S02]  /*3d380*/  @!P3 IMAD.MOV.U32 R82, RZ, RZ, R126 ;  /* 0x000000ffff52b224 */ /* 0x002fe400078e007e */
[----:B------:R-:W-:Y:S01]  /*3d390*/  @!P3 IMAD.MOV.U32 R83, RZ, RZ, R129 ;  /* 0x000000ffff53b224 */ /* 0x000fe200078e0081 */
[----:B------:R1:W-:Y:S04]  /*3d3a0*/  STL [R1+0x8b8], R129 ;  /* 0x0008b88101007387 */ /* 0x0003e80000100800 */
[----:B0-----:R-:W3:Y:S04]  /*3d3b0*/  LDL.LU R122, [R1+0x924] ;  /* 0x00092400017a7983 */ /* 0x001ee80000300800 */
[----:B----4-:R-:W4:Y:S04]  /*3d3c0*/  LDL.LU R127, [R1+0x92c] ;  /* 0x00092c00017f7983 */ /* 0x010f280000300800 */
[----:B------:R0:W-:Y:S04]  /*3d3d0*/  STL [R1+0x8c0], R128 ;  /* 0x0008c08001007387 */ /* 0x0001e80000100800 */
[----:B------:R0:W4:Y:S04]  /*3d3e0*/  @!P3 LDG.E.U8 R87, desc[UR20][R82.64] ;  /* 0x000000145257b981 */ /* 0x000128000c1e1100 */
[----:B------:R-:W4:Y:S01]  /*3d3f0*/  LDL.LU R126, [R1+0x934] ;  /* 0x00093400017e7983 */ /* 0x000f220000300800 */
[----:B0-----:R-:W-:-:S03]  /*3d400*/  @!P2 IMAD.MOV.U32 R82, RZ, RZ, R124 ;  /* 0x000000ffff52a224 */ /* 0x001fc600078e007c */
[----:B------:R-:W4:Y:S04]  /*3d410*/  LDL.LU R124, [R1+0x920] ;  /* 0x00092000017c7983 */ /* 0x000f280000300800 */
[----:B-1----:R-:W4:Y:S01]  /*3d420*/  LDL.LU R129, [R1+0x928] ;  /* 0x0009280001817983 */ /* 0x002f220000300800 */
[----:B------:R-:W-:-:S03]  /*3d430*/  @!P2 IMAD.MOV.U32 R83, RZ, RZ, R128 ;  /* 0x000000ffff53a224 */ /* 0x000fc600078e0080 */
[----:B------:R-:W4:Y:S04]  /*3d440*/  LDL.LU R128, [R1+0x930] ;  /* 0x0009300001807983 */ /* 0x000f280000300800 */
[----:B------:R0:W4:Y:S01]  /*3d450*/  @!P2 LDG.E.U8 R88, desc[UR20][R82.64] ;  /* 0x000000145258a981 */ /* 0x000122000c1e1100 */
[----:B------:R-:W-:Y:S02]  /*3d460*/  PRMT R90, RZ, 0x7610, R90 ;  /* 0x00007610ff5a7816 */ /* 0x000fe4000000005a */
[----:B--2---:R-:W-:Y:S02]  /*3d470*/  IADD3 R123, P6, PT, R123, UR18, RZ ;  /* 0x000000127b7b7c10 */ /* 0x004fe4000ffde0ff */
[----:B------:R-:W-:-:S03]  /*3d480*/  IADD3 R131, P5, PT, R131, UR18, RZ ;  /* 0x0000001283837c10 */ /* 0x000fc6000ffbe0ff */
[----:B0-----:R-:W-:Y:S01]  /*3d490*/  @!P3 IMAD.MOV.U32 R82, RZ, RZ, R123 ;  /* 0x000000ffff52b224 */ /* 0x001fe200078e007b */
[----:B------:R0:W-:Y:S01]  /*3d4a0*/  STL [R1+0x8cc], R123 ;  /* 0x0008cc7b01007387 */ /* 0x0001e20000100800 */
[----:B------:R-:W-:Y:S02]  /*3d4b0*/  IADD3 R125, P4, PT, R125, UR18, RZ ;  /* 0x000000127d7d7c10 */ /* 0x000fe4000ff9e0ff */
[----:B------:R-:W-:Y:S02]  /*3d4c0*/  IADD3.X R130, PT, PT, R130, UR50, RZ, P6, !PT ;  /* 0x0000003282827c10 */ /* 0x000fe4000b7fe4ff */
[----:B------:R-:W-:-:S03]  /*3d4d0*/  IADD3.X R133, PT, PT, R133, UR50, RZ, P5, !PT ;  /* 0x0000003285857c10 */ /* 0x000fc6000affe4ff */
[----:B------:R-:W-:Y:S01]  /*3d4e0*/  @!P3 IMAD.MOV.U32 R83, RZ, RZ, R130 ;  /* 0x000000ffff53b224 */ /* 0x000fe200078e0082 */
[----:B------:R-:W-:Y:S01]  /*3d4f0*/  STL [R1+0x91c], R125 ;  /* 0x00091c7d01007387 */ /* 0x000fe20000100800 */
[----:B------:R-:W-:-:S03]  /*3d500*/  IADD3.X R132, PT, PT, R132, UR50, RZ, P4, !PT ;  /* 0x0000003284847c10 */ /* 0x000fc6000a7fe4ff */
[----:B------:R1:W2:Y:S04]  /*3d510*/  @!P3 LDG.E.U8 R89, desc[UR20][R82.64] ;  /* 0x000000145259b981 */ /* 0x0002a8000c1e1100 */
[----:B------:R-:W-:Y:S04]  /*3d520*/  STL [R1+0x8d4], R131 ;  /* 0x0008d48301007387 */ /* 0x000fe80000100800 */
[----:B------:R0:W-:Y:S01]  /*3d530*/  STL [R1+0x8c8], R130 ;  /* 0x0008c88201007387 */ /* 0x0001e20000100800 */
[----:B-1----:R-:W-:Y:S02]  /*3d540*/  @!P2 IMAD.MOV.U32 R82, RZ, RZ, R131 ;  /* 0x000000ffff52a224 */ /* 0x002fe400078e0083 */
        /* <DEDUP_REMOVED lines=19> */
[----:B----4-:R-:W-:-:S03]  /*3d680*/  IADD3 R127, P5, PT, R127, UR18, RZ ;  /* 0x000000127f7f7c10 */ /* 0x010fc6000ffbe0ff */
        /* <DEDUP_REMOVED lines=41> */
[----:B------:R-:W-:Y:S04]  /*3d920*/  STL [R1+0x9a0], R133 ;  /* 0x0009a08501007387 */ /* 0x000fe80000100800 */
[----:B0-----:R-:W2:Y:S04]  /*3d930*/  LDL.LU R123, [R1+0x93c] ;  /* 0x00093c00017b7983 */ /* 0x001ea80000300800 */
[----:B------:R-:W2:Y:S04]  /*3d940*/  LDL.LU R125, [R1+0x9ac] ;  /* 0x0009ac00017d7983 */ /* 0x000ea80000300800 */
[----:B------:R0:W-:Y:S04]  /*3d950*/  STL [R1+0xa18], R132 ;  /* 0x000a188401007387 */ /* 0x0001e80000100800 */
[----:B------:R1:W2:Y:S04]  /*3d960*/  @!P2 LDG.E.U8 R96, desc[UR20][R82.64] ;  /* 0x000000145260a981 */ /* 0x0002a8000c1e1100 */
[----:B------:R-:W2:Y:S01]  /*3d970*/  LDL.LU R130, [R1+0x9b4] ;  /* 0x0009b40001827983 */ /* 0x000ea20000300800 */
[----:B-1----:R-:W-:-:S03]  /*3d980*/  @!P3 IMAD.MOV.U32 R83, RZ, RZ, R132 ;  /* 0x000000ffff53b224 */ /* 0x002fc600078e0084 */
[----:B0-----:R-:W2:Y:S01]  /*3d990*/  LDL.LU R132, [R1+0x938] ;  /* 0x0009380001847983 */ /* 0x001ea20000300800 */
[----:B------:R-:W-:-:S03]  /*3d9a0*/  @!P3 IMAD.MOV.U32 R82, RZ, RZ, R131 ;  /* 0x000000ffff52b224 */ /* 0x000fc600078e0083 */
[----:B------:R-:W2:Y:S04]  /*3d9b0*/  LDL.LU R133, [R1+0x9a8] ;  /* 0x0009a80001857983 */ /* 0x000ea80000300800 */
        /* <DEDUP_REMOVED lines=10> */
[----:B------:R-:W-:Y:S01]  /*3da60*/  STL [R1+0xa24], R122 ;  /* 0x000a247a01007387 */ /* 0x000fe20000100800 */
        /* <DEDUP_REMOVED lines=9> */
[----:B0-----:R-:W-:Y:S02]  /*3db00*/  @!P3 IMAD.MOV.U32 R82, RZ, RZ, R124 ;  /* 0x000000ffff52b224 */ /* 0x001fe400078e007c */
[----:B------:R-:W-:Y:S01]  /*3db10*/  @!P3 IMAD.MOV.U32 R83, RZ, RZ, R129 ;  /* 0x000000ffff53b224 */ /* 0x000fe200078e0081 */
[----:B------:R-:W-:Y:S04]  /*3db20*/  STL [R1+0xa98], R129 ;  /* 0x000a988101007387 */ /* 0x000fe80000100800 */
[----:B------:R0:W4:Y:S04]  /*3db30*/  @!P3 LDG.E.U8 R99, desc[UR20][R82.64] ;  /* 0x000000145263b981 */ /* 0x000128000c1e1100 */
[----:B-1----:R-:W3:Y:S04]  /*3db40*/  LDL.LU R126, [R1+0xa2c] ;  /* 0x000a2c00017e7983 */ /* 0x002ee80000300800 */
[----:B------:R-:W4:Y:S01]  /*3db50*/  LDL.LU R122, [R1+0xa34] ;  /* 0x000a3400017a7983 */ /* 0x000f220000300800 */
[----:B0-----:R-:W-:-:S03]  /*3db60*/  @!P2 IMAD.MOV.U32 R83, RZ, RZ, R128 ;  /* 0x000000ffff53a224 */ /* 0x001fc600078e0080 */
[----:B------:R0:W-:Y:S04]  /*3db70*/  STL [R1+0x400], R128 ;  /* 0x0004008001007387 */ /* 0x0001e80000100800 */
[----:B------:R-:W4:Y:S04]  /*3db80*/  LDL.LU R124, [R1+0xaa4] ;  /* 0x000aa400017c7983 */ /* 0x000f280000300800 */
[----:B0-----:R-:W4:Y:S01]  /*3db90*/  LDL.LU R128, [R1+0xa28] ;  /* 0x000a280001807983 */ /* 0x001f220000300800 */
[----:B------:R-:W-:-:S03]  /*3dba0*/  @!P2 IMAD.MOV.U32 R82, RZ, RZ, R127 ;  /* 0x000000ffff52a224 */ /* 0x000fc600078e007f */
[----:B------:R-:W4:Y:S04]  /*3dbb0*/  LDL.LU R129, [R1+0xa30] ;  /* 0x000a300001817983 */ /* 0x000f280000300800 */
[----:B------:R-:W4:Y:S04]  /*3dbc0*/  LDL.LU R127, [R1+0x404] ;  /* 0x00040400017f7983 */ /* 0x000f280000300800 */
[----:B------:R0:W4:Y:S01]  /*3dbd0*/  @!P2 LDG.E.U8 R100, desc[UR20][R82.64] ;  /* 0x000000145264a981 */ /* 0x000122000c1e1100 */
[----:B------:R-:W-:Y:S02]  /*3dbe0*/  PRMT R102, RZ, 0x7610, R102 ;  /* 0x00007610ff667816 */ /* 0x000fe40000000066 */
[----:B--2---:R-:W-:-:S02]  /*3dbf0*/  IADD3 R123, P6, PT, R123, UR18, RZ ;  /* 0x000000127b7b7c10 */ /* 0x004fc4000ffde0ff */
[----:B------:R-:W-:-:S03]  /*3dc00*/  IADD3 R125, P5, PT, R125, UR18, RZ ;  /* 0x000000127d7d7c10 */ /* 0x000fc6000ffbe0ff */
[----:B------:R-:W-:Y:S01]  /*3dc10*/  STL [R1+0x93c], R123 ;  /* 0x00093c7b01007387 */ /* 0x000fe20000100800 */
[----:B0-----:R-:W-:Y:S01]  /*3dc20*/  @!P3 IMAD.MOV.U32 R82, RZ, RZ, R123 ;  /* 0x000000ffff52b224 */ /* 0x001fe200078e007b */
[----:B------:R-:W-:Y:S02]  /*3dc30*/  IADD3 R130, P4, PT, R130, UR18, RZ ;  /* 0x0000001282827c10 */ /* 0x000fe4000ff9e0ff */
[----:B------:R-:W-:-:S03]  /*3dc40*/  IADD3.X R132, PT, PT, R132, UR50, RZ, P6, !PT ;  /* 0x0000003284847c10 */ /* 0x000fc6000b7fe4ff */
[----:B------:R-:W-:Y:S01]  /*3dc50*/  STL [R1+0x9b4], R130 ;  /* 0x0009b48201007387 */ /* 0x000fe20000100800 */
[----:B------:R-:W-:Y:S01]  /*3dc60*/  IADD3.X R133, PT, PT, R133, UR50, RZ, P5, !PT ;  /* 0x0000003285857c10 */ /* 0x000fe2000affe4ff */
[----:B------:R-:W-:Y:S02]  /*3dc70*/  @!P3 IMAD.MOV.U32 R83, RZ, RZ, R132 ;  /* 0x000000ffff53b224 */ /* 0x000fe400078e0084 */
[----:B------:R-:W-:Y:S01]  /*3dc80*/  STL [R1+0x9ac], R125 ;  /* 0x0009ac7d01007387 */ /* 0x000fe20000100800 */
[----:B------:R-:W-:-:S03]  /*3dc90*/  IADD3.X R131, PT, PT, R131, UR50, RZ, P4, !PT ;  /* 0x0000003283837c10 */ /* 0x000fc6000a7fe4ff */
[----:B------:R0:W-:Y:S04]  /*3dca0*/  STL [R1+0x938], R132 ;  /* 0x0009388401007387 */ /* 0x0001e80000100800 */
[----:B------:R1:W-:Y:S04]  /*3dcb0*/  STL [R1+0x9a8], R133 ;  /* 0x0009a88501007387 */ /* 0x0003e80000100800 */
[----:B------:R2:W4:Y:S04]  /*3dcc0*/  @!P3 LDG.E.U8 R101, desc[UR20][R82.64] ;  /* 0x000000145265b981 */ /* 0x000528000c1e1100 */
[----:B0-----:R-:W4:Y:S04]  /*3dcd0*/  LDL.LU R132, [R1+0xaa8] ;  /* 0x000aa80001847983 */ /* 0x001f280000300800 */
[----:B------:R-:W4:Y:S01]  /*3dce0*/  LDL.LU R123, [R1+0x944] ;  /* 0x00094400017b7983 */ /* 0x000f220000300800 */
[----:B--2---:R-:W-:-:S03]  /*3dcf0*/  @!P3 IMAD.MOV.U32 R82, RZ, RZ, R125 ;  /* 0x000000ffff52b224 */ /* 0x004fc600078e007d */
[----:B------:R0:W-:Y:S01]  /*3dd00*/  STL [R1+0x9b0], R131 ;  /* 0x0009b08301007387 */ /* 0x0001e20000100800 */
[----:B------:R-:W-:-:S03]  /*3dd10*/  @!P3 IMAD.MOV.U32 R83, RZ, RZ, R133 ;  /* 0x000000ffff53b224 */ /* 0x000fc600078e0085 */
[----:B------:R-:W2:Y:S04]  /*3dd20*/  LDL.LU R125, [R1+0x9bc] ;  /* 0x0009bc00017d7983 */ /* 0x000ea80000300800 */
[----:B-1----:R-:W2:Y:S04]  /*3dd30*/  LDL.LU R133, [R1+0x410] ;  /* 0x0004100001857983 */ /* 0x002ea80000300800 */
[----:B------:R1:W2:Y:S02]  /*3dd40*/  @!P3 LDG.E.U8 R102, desc[UR20][R82.64] ;  /* 0x000000145266b981 */ /* 0x0002a4000c1e1100 */
[----:B-1----:R-:W-:-:S02]  /*3dd50*/  @!P2 IMAD.MOV.U32 R83, RZ, RZ, R131 ;  /* 0x000000ffff53a224 */ /* 0x002fc400078e0083 */
[----:B0-----:R-:W2:Y:S01]  /*3dd60*/  LDL.LU R131, [R1+0x940] ;  /* 0x0009400001837983 */ /* 0x001ea20000300800 */
        /* <DEDUP_REMOVED lines=21> */
[----:B------:R1:W3:Y:S04]  /*3dec0*/  @!P3 LDG.E.U8 R104, desc[UR20][R82.64] ;  /* 0x000000145268b981 */ /* 0x0002e8000c1e1100 */
[----:B------:R4:W-:Y:S04]  /*3ded0*/  STL [R1+0xa30], R129 ;  /* 0x000a308101007387 */ /* 0x0009e80000100800 */
[----:B0-----:R-:W3:Y:S01]  /*3dee0*/  LDL.LU R128, [R1+0x9c4] ;  /* 0x0009c40001807983 */ /* 0x001ee20000300800 */
[----:B-1----:R-:W-:-:S02]  /*3def0*/  @!P2 IMAD.MOV.U32 R82, RZ, RZ, R122 ;  /* 0x000000ffff52a224 */ /* 0x002fc400078e007a */
[----:B------:R-:W-:Y:S01]  /*3df00*/  @!P2 IMAD.MOV.U32 R83, RZ, RZ, R129 ;  /* 0x000000ffff53a224 */ /* 0x000fe200078e0081 */
[----:B------:R-:W3:Y:S04]  /*3df10*/  LDL.LU R126, [R1+0xa3c] ;  /* 0x000a3c00017e7983 */ /* 0x000ee80000300800 */
[----:B------:R0:W-:Y:S04]  /*3df20*/  STL [R1+0x404], R127 ;  /* 0x0004047f01007387 */ /* 0x0001e80000100800 */
[----:B------:R-:W3:Y:S04]  /*3df30*/  LDL.LU R122, [R1+0xa44] ;  /* 0x000a4400017a7983 */ /* 0x000ee80000300800 */
[----:B------:R1:W3:Y:S04]  /*3df40*/  @!P2 LDG.E.U8 R105, desc[UR20][R82.64] ;  /* 0x000000145269a981 */ /* 0x0002e8000c1e1100 */
[----:B----4-:R-:W4:Y:S01]  /*3df50*/  LDL.LU R129, [R1+0x9c0] ;  /* 0x0009c00001817983 */ /* 0x010f220000300800 */
[----:B-1----:R-:W-:-:S03]  /*3df60*/  @!P3 IMAD.MOV.U32 R83, RZ, RZ, R127 ;  /* 0x000000ffff53b224 */ /* 0x002fc600078e007f */
[----:B0-----:R-:W4:Y:S01]  /*3df70*/  LDL.LU R127, [R1+0xa38] ;  /* 0x000a3800017f7983 */ /* 0x001f220000300800 */
[----:B------:R-:W-:-:S03]  /*3df80*/  @!P3 IMAD.MOV.U32 R82, RZ, RZ, R124 ;  /* 0x000000ffff52b224 */ /* 0x000fc600078e007c */
[----:B------:R-:W4:Y:S04]  /*3df90*/  LDL.LU R124, [R1+0xa40] ;  /* 0x000a4000017c7983 */ /* 0x000f280000300800 */
[----:B------:R0:W4:Y:S04]  /*3dfa0*/  @!P3 LDG.E.U8 R106, desc[UR20][R82.64] ;  /* 0x00000014526ab981 */ /* 0x000128000c1e1100 */
[----:B------:R-:W-:Y:S01]  /*3dfb0*/  STS.U8 [R154+UR9+0x18600], R137 ;  /* 0x018600899a007988 */ /* 0x000fe20008000009 */
[----:B------:R-:W-:Y:S02]  /*3dfc0*/  IADD3 R132, P4, PT, R132, UR18, RZ ;  /* 0x0000001284847c10 */ /* 0x000fe4000ff9e0ff */
[----:B------:R-:W-:-:S03]  /*3dfd0*/  IADD3 R123, P6, PT, R123, UR18, RZ ;  /* 0x000000127b7b7c10 */ /* 0x000fc6000ffde0ff */
[----:B0-----:R-:W-:Y:S01]  /*3dfe0*/  @!P2 IMAD.MOV.U32 R82, RZ, RZ, R132 ;  /* 0x000000ffff52a224 */ /* 0x001fe200078e0084 */
[----:B------:R-:W-:Y:S01]  /*3dff0*/  STL [R1+0xaa8], R132 ;  /* 0x000aa88401007387 */ /* 0x000fe20000100800 */
[----:B--2---:R-:W-:Y:S02]  /*3e000*/  IADD3 R125, P5, PT, R125, UR18, RZ ;  /* 0x000000127d7d7c10 */ /* 0x004fe4000ffbe0ff */
[----:B------:R-:W-:-:S03]  /*3e010*/  IADD3.X R133, PT, PT, R133, UR50, RZ, P4, !PT ;  /* 0x0000003285857c10 */ /* 0x000fc6000a7fe4ff */
[----:B------:R-:W-:Y:S02]  /*3e020*/  STL [R1+0x9bc], R125 ;  /* 0x0009bc7d01007387 */ /* 0x000fe40000100800 */
[----:B------:R-:W-:Y:S02]  /*3e030*/  @!P2 IMAD.MOV.U32 R83, RZ, RZ, R133 ;  /* 0x000000ffff53a224 */ /* 0x000fe400078e0085 */
[----:B------:R0:W-:Y:S04]  /*3e040*/  STL [R1+0x944], R123 ;  /* 0x0009447b01007387 */ /* 0x0001e80000100800 */
[----:B------:R1:W2:Y:S01]  /*3e050*/  @!P2 LDG.E.U8 R108, desc[UR20][R82.64] ;  /* 0x00000014526ca981 */ /* 0x0002a2000c1e1100 */
[----:B------:R-:W-:-:S03]  /*3e060*/  IADD3.X R131, PT, PT, R131, UR50, RZ, P6, !PT ;  /* 0x0000003283837c10 */ /* 0x000fc6000b7fe4ff */
[----:B------:R-:W-:Y:S01]  /*3e070*/  STL [R1+0x410], R133 ;  /* 0x0004108501007387 */ /* 0x000fe20000100800 */
[----:B------:R-:W-:Y:S01]  /*3e080*/  IADD3.X R130, PT, PT, R130, UR50, RZ, P5, !PT ;  /* 0x0000003282827c10 */ /* 0x000fe2000affe4ff */
[----:B-1----:R-:W-:Y:S02]  /*3e090*/  @!P2 IMAD.MOV.U32 R82, RZ, RZ, R123 ;  /* 0x000000ffff52a224 */ /* 0x002fe400078e007b */
[----:B------:R-:W-:Y:S01]  /*3e0a0*/  STL [R1+0x940], R131 ;  /* 0x0009408301007387 */ /* 0x000fe20000100800 */
[----:B------:R-:W-:-:S03]  /*3e0b0*/  @!P2 IMAD.MOV.U32 R83, RZ, RZ, R131 ;  /* 0x000000ffff53a224 */ /* 0x000fc600078e0083 */
[----:B------:R-:W-:Y:S04]  /*3e0c0*/  STL [R1+0x9b8], R130 ;  /* 0x0009b88201007387 */ /* 0x000fe80000100800 */
[----:B0-----:R-:W2:Y:S04]  /*3e0d0*/  LDL.LU R123, [R1+0x418] ;  /* 0x00041800017b7983 */ /* 0x001ea80000300800 */
[----:B------:R-:W2:Y:S04]  /*3e0e0*/  LDL.LU R136, [R1+0x414] ;  /* 0x0004140001887983 */ /* 0x000ea80000300800 */
[----:B------:R0:W2:Y:S04]  /*3e0f0*/  @!P2 LDG.E.U8 R107, desc[UR20][R82.64] ;  /* 0x00000014526ba981 */ /* 0x0000a8000c1e1100 */
[----:B------:R-:W2:Y:S01]  /*3e100*/  LDL.LU R134, [R1+0x94c] ;  /* 0x00094c0001867983 */ /* 0x000ea20000300800 */
[----:B0-----:R-:W-:-:S03]  /*3e110*/  @!P3 IMAD.MOV.U32 R82, RZ, RZ, R125 ;  /* 0x000000ffff52b224 */ /* 0x001fc600078e007d */
[----:B------:R-:W2:Y:S04]  /*3e120*/  LDL.LU R125, [R1+0x408] ;  /* 0x00040800017d7983 */ /* 0x000ea80000300800 */
[----:B------:R-:W2:Y:S01]  /*3e130*/  LDL.LU R137, [R1+0x40c] ;  /* 0x00040c0001897983 */ /* 0x000ea20000300800 */
[----:B------:R-:W-:-:S03]  /*3e140*/  PRMT R109, RZ, 0x7610, R109 ;  /* 0x00007610ff6d7816 */ /* 0x000fc6000000006d */
[----:B------:R0:W-:Y:S01]  /*3e150*/  STS.U8 [R154+UR9+0x1c200], R135 ;  /* 0x01c200879a007988 */ /* 0x0001e20008000009 */
[----:B------:R-:W-:-:S05]  /*3e160*/  @!P3 IMAD.MOV.U32 R83, RZ, RZ, R130 ;  /* 0x000000ffff53b224 */ /* 0x000fca00078e0082 */
[----:B------:R1:W2:Y:S04]  /*3e170*/  @!P3 LDG.E.U8 R109, desc[UR20][R82.64] ;  /* 0x00000014526db981 */ /* 0x0002a8000c1e1100 */
[----:B0-----:R-:W2:Y:S01]  /*3e180*/  LDL.LU R135, [R1+0x948] ;  /* 0x0009480001877983 */ /* 0x001ea20000300800 */
[----:B------:R-:W-:Y:S02]  /*3e190*/  PRMT R110, RZ, 0x7610, R110 ;  /* 0x00007610ff6e7816 */ /* 0x000fe4000000006e */
[----:B------:R-:W-:Y:S02]  /*3e1a0*/  PRMT R111, RZ, 0x7610, R111 ;  /* 0x00007610ff6f7816 */ /* 0x000fe4000000006f */
[----:B------:R-:W-:Y:S02]  /*3e1b0*/  PRMT R112, RZ, 0x7610, R112 ;  /* 0x00007610ff707816 */ /* 0x000fe40000000070 */
[----:B---3--:R-:W-:-:S02]  /*3e1c0*/  IADD3 R128, P6, PT, R128, UR18, RZ ;  /* 0x0000001280807c10 */ /* 0x008fc4000ffde0ff */
[----:B------:R-:W-:-:S03]  /*3e1d0*/  IADD3 R126, P5, PT, R126, UR18, RZ ;  /* 0x000000127e7e7c10 */ /* 0x000fc6000ffbe0ff */
[----:B------:R0:W-:Y:S01]  /*3e1e0*/  STL [R1+0x9c4], R128 ;  /* 0x0009c48001007387 */ /* 0x0001e20000100800 */
[----:B------:R-:W-:-:S05]  /*3e1f0*/  IADD3 R122, P4, PT, R122, UR18, RZ ;  /* 0x000000127a7a7c10 */ /* 0x000fca000ff9e0ff */
[----:B------:R-:W-:Y:S01]  /*3e200*/  STL [R1+0xa44], R122 ;  /* 0x000a447a01007387 */ /* 0x000fe20000100800 */
[----:B----4-:R-:W-:-:S03]  /*3e210*/  IADD3.X R129, PT, PT, R129, UR50, RZ, P6, !PT ;  /* 0x0000003281817c10 */ /* 0x010fc6000b7fe4ff */
[----:B------:R-:W-:Y:S01]  /*3e220*/  STL [R1+0xa3c], R126 ;  /* 0x000a3c7e01007387 */ /* 0x000fe20000100800 */
[----:B------:R-:W-:-:S03]  /*3e230*/  IADD3.X R127, PT, PT, R127, UR50, RZ, P5, !PT ;  /* 0x000000327f7f7c10 */ /* 0x000fc6000affe4ff */
[----:B------:R3:W-:Y:S01]  /*3e240*/  STL [R1+0x9c0], R129 ;  /* 0x0009c08101007387 */ /* 0x0007e20000100800 */
[----:B------:R-:W-:-:S03]  /*3e250*/  IADD3.X R124, PT, PT, R124, UR50, RZ, P4, !PT ;  /* 0x000000327c7c7c10 */ /* 0x000fc6000a7fe4ff */
[----:B------:R4:W-:Y:S01]  /*3e260*/  STL [R1+0xa38], R127 ;  /* 0x000a387f01007387 */ /* 0x0009e20000100800 */
[----:B-1----:R-:W-:-:S03]  /*3e270*/  @!P2 IMAD.MOV.U32 R82, RZ, RZ, R128 ;  /* 0x000000ffff52a224 */ /* 0x002fc600078e0080 */
[----:B------:R-:W2:Y:S04]  /*3e280*/  LDL.LU R132, [R1+0x954] ;  /* 0x0009540001847983 */ /* 0x000ea80000300800 */
[----:B------:R-:W2:Y:S04]  /*3e290*/  LDL.LU R130, [R1+0x9cc] ;  /* 0x0009cc0001827983 */ /* 0x000ea80000300800 */
[----:B------:R1:W-:Y:S04]  /*3e2a0*/  STL [R1+0xa40], R124 ;  /* 0x000a407c01007387 */ /* 0x0003e80000100800 */
[----:B0-----:R-:W2:Y:S04]  /*3e2b0*/  LDL.LU R128, [R1+0x9d4] ;  /* 0x0009d40001807983 */ /* 0x001ea80000300800 */
[----:B------:R-:W2:Y:S01]  /*3e2c0*/  LDL.LU R133, [R1+0x950] ;  /* 0x0009500001857983 */ /* 0x000ea20000300800 */
[----:B------:R-:W-:-:S03]  /*3e2d0*/  @!P2 IMAD.MOV.U32 R83, RZ, RZ, R129 ;  /* 0x000000ffff53a224 */ /* 0x000fc600078e0081 */
[----:B------:R-:W2:Y:S04]  /*3e2e0*/  LDL.LU R131, [R1+0x9c8] ;  /* 0x0009c80001837983 */ /* 0x000ea80000300800 */
[----:B------:R0:W2:Y:S04]  /*3e2f0*/  @!P2 LDG.E.U8 R110, desc[UR20][R82.64] ;  /* 0x00000014526ea981 */ /* 0x0000a8000c1e1100 */
[----:B---3--:R-:W3:Y:S01]  /*3e300*/  LDL.LU R129, [R1+0x9d0] ;  /* 0x0009d00001817983 */ /* 0x008ee20000300800 */
[----:B0-----:R-:W-:Y:S02]  /*3e310*/  @!P3 IMAD.MOV.U32 R82, RZ, RZ, R126 ;  /* 0x000000ffff52b224 */ /* 0x001fe400078e007e */
[----:B------:R-:W-:-:S02]  /*3e320*/  @!P3 IMAD.MOV.U32 R83, RZ, RZ, R127 ;  /* 0x000000ffff53b224 */ /* 0x000fc400078e007f */
[----:B----4-:R-:W4:Y:S04]  /*3e330*/  LDL.LU R127, [R1+0xa48] ;  /* 0x000a4800017f7983 */ /* 0x010f280000300800 */
[----:B------:R-:W4:Y:S04]  /*3e340*/  LDL.LU R126, [R1+0xa4c] ;  /* 0x000a4c00017e7983 */ /* 0x000f280000300800 */
[----:B------:R0:W4:Y:S02]  /*3e350*/  @!P3 LDG.E.U8 R111, desc[UR20][R82.64] ;  /* 0x00000014526fb981 */ /* 0x000124000c1e1100 */
[----:B0-----:R-:W-:-:S02]  /*3e360*/  @!P2 IMAD.MOV.U32 R83, RZ, RZ, R124 ;  /* 0x000000ffff53a224 */ /* 0x001fc400078e007c */
[----:B------:R-:W-:Y:S01]  /*3e370*/  @!P2 IMAD.MOV.U32 R82, RZ, RZ, R122 ;  /* 0x000000ffff52a224 */ /* 0x000fe200078e007a */
[----:B-1----:R-:W4:Y:S04]  /*3e380*/  LDL.LU R124, [R1+0xa54] ;  /* 0x000a5400017c7983 */ /* 0x002f280000300800 */
[----:B------:R-:W4:Y:S04]  /*3e390*/  LDL.LU R122, [R1+0xab8] ;  /* 0x000ab800017a7983 */ /* 0x000f280000300800 */
[----:B------:R0:W4:Y:S01]  /*3e3a0*/  @!P2 LDG.E.U8 R112, desc[UR20][R82.64] ;  /* 0x000000145270a981 */ /* 0x000122000c1e1100 */
[----:B--2---:R-:W-:-:S02]  /*3e3b0*/  IADD3 R123, P5, PT, R123, UR18, RZ ;  /* 0x000000127b7b7c10 */ /* 0x004fc4000ffbe0ff */
[----:B------:R-:W-:-:S03]  /*3e3c0*/  IADD3 R136, P4, PT, R136, UR18, RZ ;  /* 0x0000001288887c10 */ /* 0x000fc6000ff9e0ff */
[----:B------:R-:W-:Y:S01]  /*3e3d0*/  STL [R1+0x418], R123 ;  /* 0x0004187b01007387 */ /* 0x000fe20000100800 */
[----:B------:R-:W-:-:S03]  /*3e3e0*/  IADD3 R134, P6, PT, R134, UR18, RZ ;  /* 0x0000001286867c10 */ /* 0x000fc6000ffde0ff */
[----:B------:R-:W-:Y:S01]  /*3e3f0*/  STL [R1+0x414], R136 ;  /* 0x0004148801007387 */ /* 0x000fe20000100800 */
[----:B------:R-:W-:-:S03]  /*3e400*/  IADD3.X R125, PT, PT, R125, UR50, RZ, P5, !PT ;  /* 0x000000327d7d7c10 */ /* 0x000fc6000affe4ff */
[----:B------:R-:W-:Y:S01]  /*3e410*/  STL [R1+0x94c], R134 ;  /* 0x00094c8601007387 */ /* 0x000fe20000100800 */
[----:B------:R-:W-:-:S03]  /*3e420*/  IADD3.X R137, PT, PT, R137, UR50, RZ, P4, !PT ;  /* 0x0000003289897c10 */ /* 0x000fc6000a7fe4ff */
[----:B------:R1:W-:Y:S01]  /*3e430*/  STL [R1+0x408], R125 ;  /* 0x0004087d01007387 */ /* 0x0003e20000100800 */
[----:B0-----:R-:W-:-:S03]  /*3e440*/  @!P3 IMAD.MOV.U32 R83, RZ, RZ, R125 ;  /* 0x000000ffff53b224 */ /* 0x001fc600078e007d */
[----:B------:R0:W-:Y:S01]  /*3e450*/  STL [R1+0x40c], R137 ;  /* 0x00040c8901007387 */ /* 0x0001e20000100800 */
[----:B------:R-:W-:-:S03]  /*3e460*/  @!P3 IMAD.MOV.U32 R82, RZ, RZ, R123 ;  /* 0x000000ffff52b224 */ /* 0x000fc600078e007b */
[----:B-1----:R-:W2:Y:S04]  /*3e470*/  LDL.LU R125, [R1+0xa50] ;  /* 0x000a5000017d7983 */ /* 0x002ea80000300800 */
[----:B------:R-:W2:Y:S01]  /*3e480*/  LDL.LU R123, [R1+0xab4] ;  /* 0x000ab400017b7983 */ /* 0x000ea20000300800 */
[----:B------:R-:W-:Y:S02]  /*3e490*/  PRMT R114, RZ, 0x7610, R114 ;  /* 0x00007610ff727816 */ /* 0x000fe40000000072 */
[----:B------:R-:W-:Y:S02]  /*3e4a0*/  PRMT R115, RZ, 0x7610, R115 ;  /* 0x00007610ff737816 */ /* 0x000fe40000000073 */
[----:B------:R-:W-:Y:S02]  /*3e4b0*/  IADD3.X R135, PT, PT, R135, UR50, RZ, P6, !PT ;  /* 0x0000003287877c10 */ /* 0x000fe4000b7fe4ff */
[----:B------:R1:W2:Y:S01]  /*3e4c0*/  @!P3 LDG.E.U8 R114, desc[UR20][R82.64] ;  /* 0x000000145272b981 */ /* 0x0002a2000c1e1100 */
[----:B------:R-:W-:Y:S01]  /*3e4d0*/  PRMT R113, RZ, 0x7610, R113 ;  /* 0x00007610ff717816 */ /* 0x000fe20000000071 */
[----:B-1----:R-:W-:-:S02]  /*3e4e0*/  @!P2 IMAD.MOV.U32 R82, RZ, RZ, R136 ;  /* 0x000000ffff52a224 */ /* 0x002fc400078e0088 */
[----:B------:R-:W-:-:S05]  /*3e4f0*/  @!P2 IMAD.MOV.U32 R83, RZ, RZ, R137 ;  /* 0x000000ffff53a224 */ /* 0x000fca00078e0089 */
[----:B------:R1:W2:Y:S01]  /*3e500*/  @!P2 LDG.E.U8 R115, desc[UR20][R82.64] ;  /* 0x000000145273a981 */ /* 0x0002a2000c1e1100 */
[----:B------:R-:W-:Y:S01]  /*3e510*/  PRMT R116, RZ, 0x7610, R116 ;  /* 0x00007610ff747816 */ /* 0x000fe20000000074 */
[----:B-1----:R-:W-:Y:S02]  /*3e520*/  @!P3 IMAD.MOV.U32 R82, RZ, RZ, R134 ;  /* 0x000000ffff52b224 */ /* 0x002fe400078e0086 */
[----:B------:R-:W-:-:S05]  /*3e530*/  @!P3 IMAD.MOV.U32 R83, RZ, RZ, R135 ;  /* 0x000000ffff53b224 */ /* 0x000fca00078e0087 */
[----:B------:R1:W2:Y:S01]  /*3e540*/  @!P3 LDG.E.U8 R113, desc[UR20][R82.64] ;  /* 0x000000145271b981 */ /* 0x0002a2000c1e1100 */
[----:B------:R-:W-:Y:S02]  /*3e550*/  PRMT R117, RZ, 0x7610, R117 ;  /* 0x00007610ff757816 */ /* 0x000fe40000000075 */
[----:B------:R-:W-:Y:S02]  /*3e560*/  PRMT R118, RZ, 0x7610, R118 ;  /* 0x00007610ff767816 */ /* 0x000fe40000000076 */
[----:B------:R-:W-:Y:S02]  /*3e570*/  PRMT R120, RZ, 0x7610, R120 ;  /* 0x00007610ff787816 */ /* 0x000fe40000000078 */
[----:B------:R-:W-:Y:S02]  /*3e580*/  PRMT R121, RZ, 0x7610, R121 ;  /* 0x00007610ff797816 */ /* 0x000fe40000000079 */
[----:B------:R-:W-:Y:S02]  /*3e590*/  PRMT R119, RZ, 0x7610, R119 ;  /* 0x00007610ff777816 */ /* 0x000fe40000000077 */
[----:B------:R-:W-:-:S02]  /*3e5a0*/  IADD3 R132, P6, PT, R132, UR18, RZ ;  /* 0x0000001284847c10 */ /* 0x000fc4000ffde0ff */
[----:B------:R-:W-:-:S03]  /*3e5b0*/  IADD3 R130, P5, PT, R130, UR18, RZ ;  /* 0x0000001282827c10 */ /* 0x000fc6000ffbe0ff */
[----:B-1----:R-:W-:Y:S01]  /*3e5c0*/  @!P2 IMAD.MOV.U32 R82, RZ, RZ, R132 ;  /* 0x000000ffff52a224 */ /* 0x002fe200078e0084 */
[----:B------:R-:W-:Y:S02]  /*3e5d0*/  IADD3.X R133, PT, PT, R133, UR50, RZ, P6, !PT ;  /* 0x0000003285857c10 */ /* 0x000fe4000b7fe4ff */
[----:B------:R-:W-:Y:S02]  /*3e5e0*/  IADD3 R128, P4, PT, R128, UR18, RZ ;  /* 0x0000001280807c10 */ /* 0x000fe4000ff9e0ff */
[----:B------:R-:W-:Y:S01]  /*3e5f0*/  IADD3.X R131, PT, PT, R131, UR50, RZ, P5, !PT ;  /* 0x0000003283837c10 */ /* 0x000fe2000affe4ff */
[----:B------:R-:W-:-:S05]  /*3e600*/  @!P2 IMAD.MOV.U32 R83, RZ, RZ, R133 ;  /* 0x000000ffff53a224 */ /* 0x000fca00078e0085 */
[----:B------:R1:W2:Y:S01]  /*3e610*/  @!P2 LDG.E.U8 R116, desc[UR20][R82.64] ;  /* 0x000000145274a981 */ /* 0x0002a2000c1e1100 */
[----:B---3--:R-:W-:Y:S01]  /*3e620*/  IADD3.X R129, PT, PT, R129, UR50, RZ, P4, !PT ;  /* 0x0000003281817c10 */ /* 0x008fe2000a7fe4ff */
[----:B-1----:R-:W-:Y:S02]  /*3e630*/  @!P3 IMAD.MOV.U32 R82, RZ, RZ, R130 ;  /* 0x000000ffff52b224 */ /* 0x002fe400078e0082 */
[----:B------:R-:W-:Y:S01]  /*3e640*/  @!P3 IMAD.MOV.U32 R83, RZ, RZ, R131 ;  /* 0x000000ffff53b224 */ /* 0x000fe200078e0083 */
[----:B----4-:R-:W-:-:S04]  /*3e650*/  IADD3 R126, P6, PT, R126, UR18, RZ ;  /* 0x000000127e7e7c10 */ /* 0x010fc8000ffde0ff */
[----:B------:R1:W3:Y:S01]  /*3e660*/  @!P3 LDG.E.U8 R117, desc[UR20][R82.64] ;  /* 0x000000145275b981 */ /* 0x0002e2000c1e1100 */
[----:B------:R-:W-:Y:S01]  /*3e670*/  IADD3.X R127, PT, PT, R127, UR50, RZ, P6, !PT ;  /* 0x000000327f7f7c10 */ /* 0x000fe2000b7fe4ff */
[----:B-1----:R-:W-:Y:S02]  /*3e680*/  @!P2 IMAD.MOV.U32 R82, RZ, RZ, R128 ;  /* 0x000000ffff52a224 */ /* 0x002fe400078e0080 */
[----:B------:R-:W-:Y:S01]  /*3e690*/  @!P2 IMAD.MOV.U32 R83, RZ, RZ, R129 ;  /* 0x000000ffff53a224 */ /* 0x000fe200078e0081 */
[----:B------:R-:W-:-:S04]  /*3e6a0*/  IADD3 R124, P5, PT, R124, UR18, RZ ;  /* 0x000000127c7c7c10 */ /* 0x000fc8000ffbe0ff */
[----:B------:R1:W4:Y:S01]  /*3e6b0*/  @!P2 LDG.E.U8 R118, desc[UR20][R82.64] ;  /* 0x000000145276a981 */ /* 0x000322000c1e1100 */
[----:B------:R-:W-:Y:S01]  /*3e6c0*/  IADD3 R122, P4, PT, R122, UR18, RZ ;  /* 0x000000127a7a7c10 */ /* 0x000fe2000ff9e0ff */
[----:B-1----:R-:W-:Y:S02]  /*3e6d0*/  @!P3 IMAD.MOV.U32 R82, RZ, RZ, R126 ;  /* 0x000000ffff52b224 */ /* 0x002fe400078e007e */
[----:B------:R-:W-:-:S05]  /*3e6e0*/  @!P3 IMAD.MOV.U32 R83, RZ, RZ, R127 ;  /* 0x000000ffff53b224 */ /* 0x000fca00078e007f */
[----:B------:R1:W3:Y:S02]  /*3e6f0*/  @!P3 LDG.E.U8 R120, desc[UR20][R82.64] ;  /* 0x000000145278b981 */ /* 0x0002e4000c1e1100 */
[----:B-1----:R-:W-:Y:S01]  /*3e700*/  @!P2 IMAD.MOV.U32 R82, RZ, RZ, R124 ;  /* 0x000000ffff52a224 */ /* 0x002fe200078e007c */
[----:B--2---:R-:W-:Y:S02]  /*3e710*/  IADD3.X R125, PT, PT, R125, UR50, RZ, P5, !PT ;  /* 0x000000327d7d7c10 */ /* 0x004fe4000affe4ff */
[----:B------:R-:W-:-:S03]  /*3e720*/  IADD3.X R123, PT, PT, R123, UR50, RZ, P4, !PT ;  /* 0x000000327b7b7c10 */ /* 0x000fc6000a7fe4ff */
[----:B------:R-:W-:-:S05]  /*3e730*/  @!P2 IMAD.MOV.U32 R83, RZ, RZ, R125 ;  /* 0x000000ffff53a224 */ /* 0x000fca00078e007d */
[----:B------:R1:W2:Y:S02]  /*3e740*/  @!P2 LDG.E.U8 R121, desc[UR20][R82.64] ;  /* 0x000000145279a981 */ /* 0x0002a4000c1e1100 */
[----:B-1----:R-:W-:Y:S02]  /*3e750*/  @!P2 IMAD.MOV.U32 R82, RZ, RZ, R122 ;  /* 0x000000ffff52a224 */ /* 0x002fe400078e007a */
[----:B------:R-:W-:-:S05]  /*3e760*/  @!P2 IMAD.MOV.U32 R83, RZ, RZ, R123 ;  /* 0x000000ffff53a224 */ /* 0x000fca00078e007b */
[----:B------:R-:W2:Y:S01]  /*3e770*/  @!P2 LDG.E.U8 R119, desc[UR20][R82.64] ;  /* 0x000000145277a981 */ /* 0x000ea2000c1e1100 */
[----:B------:R-:W1:Y:S01]  /*3e780*/  S2R R4, SR_TID.X ;  /* 0x0000000000047919 */ /* 0x000e620000002100 */
[----:B------:R-:W0:Y:S02]  /*3e790*/  S2R R5, SR_TID.X ;  /* 0x0000000000057919 */ /* 0x000e240000002100 */
[----:B------:R0:W-:Y:S04]  /*3e7a0*/  STS.U8 [R154+UR9+0x1c600], R139 ;  /* 0x01c6008b9a007988 */ /* 0x0001e80008000009 */
[----:B------:R0:W-:Y:S04]  /*3e7b0*/  STS.U8 [R154+UR9+0x18a00], R141 ;  /* 0x018a008d9a007988 */ /* 0x0001e80008000009 */
[----:B------:R0:W-:Y:S04]  /*3e7c0*/  STS.U8 [R154+UR9+0x1ca00], R143 ;  /* 0x01ca008f9a007988 */ /* 0x0001e80008000009 */
[----:B------:R0:W-:Y:S04]  /*3e7d0*/  STS.U8 [R154+UR9+0x18e00], R145 ;  /* 0x018e00919a007988 */ /* 0x0001e80008000009 */
[----:B------:R0:W-:Y:S01]  /*3e7e0*/  STS.U8 [R154+UR9+0x1ce00], R146 ;  /* 0x01ce00929a007988 */ /* 0x0001e20008000009 */
[----:B-1----:R-:W-:-:S02]  /*3e7f0*/  LOP3.LUT R4, R4, 0x7f, RZ, 0xc0, !PT ;  /* 0x0000007f04047812 */ /* 0x002fc400078ec0ff */
[----:B0-----:R-:W-:Y:S02]  /*3e800*/  LOP3.LUT R5, R5, 0x7f, RZ, 0xc0, !PT ;  /* 0x0000007f05057812 */ /* 0x001fe400078ec0ff */
[----:B------:R-:W-:Y:S02]  /*3e810*/  LOP3.LUT R4, R4, 0x50, RZ, 0x3c, !PT ;  /* 0x0000005004047812 */ /* 0x000fe400078e3cff */
        /* <DEDUP_REMOVED lines=25> */
[----:B------:R0:W-:Y:S04]  /*3e9b0*/  STL [R1+0x948], R135 ;  /* 0x0009488701007387 */ /* 0x0001e80000100800 */
        /* <DEDUP_REMOVED lines=94> */
[----:B---3--:R0:W-:Y:S04]  /*3efa0*/  STS.U8 [R6+UR9+0x1b780], R117 ;  /* 0x01b7807506007988 */ /* 0x0081e80008000009 */
[----:B----4-:R0:W-:Y:S04]  /*3efb0*/  STS.U8 [R6+UR9+0x1f780], R118 ;  /* 0x01f7807606007988 */ /* 0x0101e80008000009 */
[----:B------:R0:W-:Y:S04]  /*3efc0*/  STS.U8 [R6+UR9+0x1bb80], R120 ;  /* 0x01bb807806007988 */ /* 0x0001e80008000009 */
[----:B--2---:R0:W-:Y:S04]  /*3efd0*/  STS.U8 [R6+UR9+0x1fb80], R121 ;  /* 0x01fb807906007988 */ /* 0x0041e80008000009 */
[----:B------:R0:W-:Y:S04]  /*3efe0*/  STS.U8 [R6+UR9+0x1bf80], R147 ;  /* 0x01bf809306007988 */ /* 0x0001e80008000009 */
[----:B------:R0:W-:Y:S04]  /*3eff0*/  STS.U8 [R6+UR9+0x1ff80], R119 ;  /* 0x01ff807706007988 */ /* 0x0001e80008000009 */
[----:B------:R0:W-:Y:S01]  /*3f000*/  STL [R1+0x9c8], R131 ;  /* 0x0009c88301007387 */ /* 0x0001e20000100800 */
[----:B------:R1:W-:Y:S06]  /*3f010*/  MEMBAR.ALL.CTA ;  /* 0x0000000000007992 */ /* 0x0003ec0000008000 */
[----:B-1----:R-:W1:Y:S04]  /*3f020*/  FENCE.VIEW.ASYNC.S ;  /* 0x00000000000073c6 */ /* 0x002e680000000000 */
[----:B------:R0:W-:Y:S04]  /*3f030*/  STL [R1+0x9d0], R129 ;  /* 0x0009d08101007387 */ /* 0x0001e80000100800 */
[----:B------:R0:W-:Y:S04]  /*3f040*/  STL [R1+0xa4c], R126 ;  /* 0x000a4c7e01007387 */ /* 0x0001e80000100800 */
[----:B------:R0:W-:Y:S04]  /*3f050*/  STL [R1+0xab8], R122 ;  /* 0x000ab87a01007387 */ /* 0x0001e80000100800 */
[----:B------:R0:W-:Y:S04]  /*3f060*/  STL [R1+0xa54], R124 ;  /* 0x000a547c01007387 */ /* 0x0001e80000100800 */
[----:B------:R0:W-:Y:S04]  /*3f070*/  STL [R1+0xa48], R127 ;  /* 0x000a487f01007387 */ /* 0x0001e80000100800 */
[----:B------:R0:W-:Y:S04]  /*3f080*/  STL [R1+0xa50], R125 ;  /* 0x000a507d01007387 */ /* 0x0001e80000100800 */
[----:B------:R0:W-:Y:S01]  /*3f090*/  STL [R1+0xab4], R123 ;  /* 0x000ab47b01007387 */ /* 0x0001e20000100800 */
[----:B------:R-:W-:Y:S01]  /*3f0a0*/  ULEA UR11, UR19, UR9, 0x3 ;  /* 0x00000009130b7291 */ /* 0x000fe2000f8e18ff */
[----:B------:R-:W-:-:S03]  /*3f0b0*/  UMOV UR4, UR5 ;  /* 0x0000000500047c82 */ /* 0x000fc60008000000 */
[----:B------:R-:W-:Y:S01]  /*3f0c0*/  UIADD3 UR11, UPT, UPT, UR11, 0x20000, URZ ;  /* 0x000200000b0b7890 */ /* 0x000fe2000fffe0ff */
[----:B-1----:R-:W-:Y:S06]  /*3f0d0*/  BAR.SYNC.DEFER_BLOCKING 0x0 ;  /* 0x0000000000007b1d */ /* 0x002fec0000010000 */
[----:B------:R-:W-:Y:S05]  /*3f0e0*/  @P0 BRA `(.L_x_9) ;  /* 0x00000000007c0947 */ /* 0x000fea0003800000 */
[----:B------:R-:W-:Y:S01]  /*3f0f0*/  UMOV UR13, 0x40004040 ;  /* 0x40004040000d7882 */ /* 0x000fe20000000000 */
[----:B------:R-:W-:Y:S01]  /*3f100*/  UMOV UR15, 0x40004040 ;  /* 0x40004040000f7882 */ /* 0x000fe20000000000 */
[----:B------:R-:W-:Y:S01]  /*3f110*/  UMOV UR16, 0x0 ;  /* 0x0000000000107882 */ /* 0x000fe20000000000 */
[----:B------:R-:W-:Y:S01]  /*3f120*/  UMOV UR17, 0x8208010 ;  /* 0x0820801000117882 */ /* 0x000fe20000000000 */
[----:B------:R-:W-:Y:S01]  /*3f130*/  UMOV UR52, 0x0 ;  /* 0x0000000000347882 */ /* 0x000fe20000000000 */
[----:B------:R-:W-:Y:S01]  /*3f140*/  UMOV UR53, 0x8208010 ;  /* 0x0820801000357882 */ /* 0x000fe20000000000 */
        /* <DEDUP_REMOVED lines=14> */
[----:B------:R-:W-:Y:S01]  /*3f230*/  UMOV UR6, UR11 ;  /* 0x0000000b00067c82 */ /* 0x000fe20008000000 */
[----:B------:R-:W-:Y:S01]  /*3f240*/  UMOV UR7, URZ ;  /* 0x000000ff00077c82 */ /* 0x000fe20008000000 */
[----:B------:R1:W-:Y:S01]  /*3f250*/  UTCQMMA gdesc[UR34], gdesc[UR36], tmem[UR8], tmem[UR58], idesc[UR59], UPT ;  /* 0x00ff3a24220075ea */ /* 0x0003e2000b800308 */
[----:B------:R-:W-:Y:S01]  /*3f260*/  UMOV UR64, 0x0 ;  /* 0x0000000000407882 */ /* 0x000fe20000000000 */
[----:B------:R-:W-:Y:S01]  /*3f270*/  UMOV UR65, 0x8208010 ;  /* 0x0820801000417882 */ /* 0x000fe20000000000 */
[----:B------:R1:W-:Y:S01]  /*3f280*/  UTCQMMA gdesc[UR38], gdesc[UR40], tmem[UR8], tmem[UR60], idesc[UR61], UPT ;  /* 0x00ff3c28260075ea */ /* 0x0003e2000b800308 */
[----:B------:R-:W-:Y:S01]  /*3f290*/  UMOV UR5, UR6 ;  /* 0x0000000600057c82 */ /* 0x000fe20008000000 */
[----:B------:R1:W-:Y:S01]  /*3f2a0*/  UTCQMMA gdesc[UR42], gdesc[UR44], tmem[UR8], tmem[UR62], idesc[UR63], UPT ;  /* 0x00ff3e2c2a0075ea */ /* 0x0003e2000b800308 */
[----:B------:R1:W-:Y:S01]  /*3f2b0*/  UTCQMMA gdesc[UR46], gdesc[UR48], tmem[UR8], tmem[UR64], idesc[UR65], UPT ;  /* 0x00ff40302e0075ea */ /* 0x0003e2000b800308 */
[----:B------:R1:W-:Y:S01]  /*3f2c0*/  UTCBAR [UR5], URZ ;  /* 0x000000ff050073e9 */ /* 0x0003e200080000ff */
[----:B------:R-:W-:Y:S01]  /*3f2d0*/  NOP ;  /* 0x0000000000007918 */ /* 0x000fe20000000000 */
.L_x_9:
[----:B0-----:R-:W2:Y:S04]  /*3f2e0*/  LDL R10, [R1+0x11ac] ;  /* 0x0011ac00010a7983 */ /* 0x001ea80000100800 */
[----:B------:R-:W2:Y:S01]  /*3f2f0*/  LDL.LU R9, [R1+0x11a4] ;  /* 0x0011a40001097983 */ /* 0x000ea20000300800 */
[----:B------:R-:W-:-:S04]  /*3f300*/  UIADD3 UR19, UPT, UPT, UR19, 0x1, URZ ;  /* 0x0000000113137890 */ /* 0x000fc8000fffe0ff */
[----:B------:R-:W-:-:S04]  /*3f310*/  UISETP.GT.AND UP1, UPT, UR19, 0x1, UPT ;  /* 0x000000011300788c */ /* 0x000fc8000bf24270 */
[----:B-1----:R-:W-:Y:S02]  /*3f320*/  USEL UR5, URZ, 0x1, !UP1 ;  /* 0x00000001ff057887 */ /* 0x002fe4000c800000 */
[----:B------:R-:W-:Y:S02]  /*3f330*/  USEL UR19, UR19, URZ, !UP1 ;  /* 0x000000ff13137287 */ /* 0x000fe4000c800000 */
[----:B------:R-:W-:Y:S01]  /*3f340*/  ULOP3.LUT UR5, UR4, UR5, URZ, 0x3c, !UPT ;  /* 0x0000000504057292 */ /* 0x000fe2000f8e3cff */
[----:B--2---:R-:W-:Y:S02]  /*3f350*/  ISETP.NE.U32.AND P2, PT, R9, R10, PT ;  /* 0x0000000a0900720c */ /* 0x004fe40003f45070 */
[----:B------:R-:W2:Y:S01]  /*3f360*/  LDL.LU R9, [R1+0x11a8] ;  /* 0x0011a80001097983 */ /* 0x000ea20000300800 */
[----:B------:R-:W-:-:S03]  /*3f370*/  IMAD.U32 R10, RZ, RZ, UR4 ;  /* 0x00000004ff0a7e24 */ /* 0x000fc6000f8e00ff */
[----:B--2---:R0:W-:Y:S07]  /*3f380*/  STL [R1+0x11a4], R9 ;  /* 0x0011a40901007387 */ /* 0x0041ee0000100800 */
[----:B------:R-:W-:Y:S05]  /*3f390*/  @P2 BRA `(.L_x_10) ;  /* 0xfffffe68006c2947 */ /* 0x000fea000383ffff */
.L_x_7:
[----:B------:R-:W2:Y:S01]  /*3f3a0*/  LDL.LU R13, [R1+0x11b0] ;  /* 0x0011b000010d7983 */ /* 0x000ea20000300800 */
[----:B------:R-:W1:Y:S01]  /*3f3b0*/  LDC R14, c[0x0][0x3a0] ;  /* 0x0000e800ff0e7b82 */ /* 0x000e620000000800 */
[----:B------:R-:W3:Y:S02]  /*3f3c0*/  LDCU UR5, c[0x0][0x3b8] ;  /* 0x00007700ff0577ac */ /* 0x000ee40008000800 */
[----:B------:R-:W4:Y:S01]  /*3f3d0*/  LDL.LU R12, [R1+0x11bc] ;  /* 0x0011bc00010c7983 */ /* 0x000f220000300800 */
[----:B------:R-:W2:Y:S03]  /*3f3e0*/  LDCU UR6, c[0x0][0x3b4] ;  /* 0x00007680ff0677ac */ /* 0x000ea60008000800 */
[----:B------:R-:W4:Y:S01]  /*3f3f0*/  LDL.LU R11, [R1+0x11b8] ;  /* 0x0011b800010b7983 */ /* 0x000f220000300800 */
[----:B------:R-:W0:Y:S03]  /*3f400*/  LDCU.128 UR12, c[0x0][0x390] ;  /* 0x00007200ff0c77ac */ /* 0x000e260008000c00 */
[----:B0-----:R-:W4:Y:S01]  /*3f410*/  LDL.LU R9, [R1+0x11b4] ;  /* 0x0011b40001097983 */ /* 0x001f220000300800 */
[----:B---3-5:R-:W-:-:S04]  /*3f420*/  IMAD R4, R0, UR5, RZ ;  /* 0x0000000500047c24 */ /* 0x028fc8000f8e02ff */
[----:B------:R-:W-:Y:S02]  /*3f430*/  VIADD R5, R4, UR5 ;  /* 0x0000000504057c36 */ /* 0x000fe40008000000 */
[----:B-1----:R-:W-:Y:S02]  /*3f440*/  VIADD R14, R14, 0xff ;  /* 0x000000ff0e0e7836 */ /* 0x002fe40000000000 */
[----:B------:R-:W-:-:S03]  /*3f450*/  VIADD R6, R5, UR5 ;  /* 0x0000000505067c36 */ /* 0x000fc60008000000 */
[----:B------:R-:W-:Y:S01]  /*3f460*/  ISETP.GE.AND P6, PT, R14, 0x100, PT ;  /* 0x000001000e00780c */ /* 0x000fe20003fc6270 */
[----:B------:R-:W-:-:S04]  /*3f470*/  VIADD R7, R6, UR5 ;  /* 0x0000000506077c36 */ /* 0x000fc80008000000 */
[----:B------:R-:W-:Y:S02]  /*3f480*/  VIADD R8, R7, UR5 ;  /* 0x0000000507087c36 */ /* 0x000fe40008000000 */
[C---:B--2---:R-:W-:Y:S01]  /*3f490*/  IMAD R2, R13.reuse, UR6, RZ ;  /* 0x000000060d027c24 */ /* 0x044fe2000f8e02ff */
[----:B------:R-:W-:-:S04]  /*3f4a0*/  ISETP.GE.AND P2, PT, R13, UR14, PT ;  /* 0x0000000e0d007c0c */ /* 0x000fc8000bf46270 */
[----:B------:R-:W-:Y:S02]  /*3f4b0*/  IADD3 R3, P4, PT, R2, UR12, RZ ;  /* 0x0000000c02037c10 */ /* 0x000fe4000ff9e0ff */
[----:B----4-:R-:W-:Y:S02]  /*3f4c0*/  ISETP.LT.AND P5, PT, R12, UR15, !P2 ;  /* 0x0000000f0c007c0c */ /* 0x010fe4000d7a1270 */
[----:B------:R-:W-:Y:S02]  /*3f4d0*/  ISETP.LT.AND P0, PT, R11, UR15, !P2 ;  /* 0x0000000f0b007c0c */ /* 0x000fe4000d701270 */
[----:B------:R-:W-:Y:S02]  /*3f4e0*/  LEA.HI.X.SX32 R2, R2, UR13, 0x1, P4 ;  /* 0x0000000d02027c11 */ /* 0x000fe4000a0f0eff */
[----:B------:R-:W-:Y:S01]  /*3f4f0*/  ISETP.LT.AND P3, PT, R9, UR15, !P2 ;  /* 0x0000000f09007c0c */ /* 0x000fe2000d761270 */
[----:B------:R-:W-:Y:S01]  /*3f500*/  VIADD R9, R8, UR5 ;  /* 0x0000000508097c36 */ /* 0x000fe20008000000 */
[----:B------:R-:W-:Y:S11]  /*3f510*/  @!P6 BRA `(.L_x_11) ;  /* 0x000000000010e947 */ /* 0x000ff60003800000 */
[----:B------:R-:W-:-:S06]  /*3f520*/  USHF.L.U32 UR4, UR4, 0x1f, URZ ;  /* 0x0000001f04047899 */ /* 0x000fcc00080006ff */
[----:B------:R-:W-:-:S04]  /*3f530*/  IMAD.U32 R10, RZ, RZ, UR4 ;  /* 0x00000004ff0a7e24 */ /* 0x000fc8000f8e00ff */
[----:B------:R-:W0:Y:S02]  /*3f540*/  SYNCS.PHASECHK.TRANS64.TRYWAIT P4, [UR11], R10 ;  /* 0x0000000aff0075a7 */ /* 0x000e24000808110b */
[----:B0-----:R-:W-:Y:S05]  /*3f550*/  @!P4 BRA `(.L_x_12) ;  /* 0x000000480000c947 */ /* 0x001fea0003800000 */
.L_x_11:
[----:B------:R-:W-:Y:S01]  /*3f560*/  BAR.SYNC.DEFER_BLOCKING 0x0 ;  /* 0x0000000000007b1d */ /* 0x000fe20000010000 */
[CC--:B------:R-:W-:Y:S01]  /*3f570*/  IADD3 R154, P4, PT, R4.reuse, R3.reuse, RZ ;  /* 0x00000003049a7210 */ /* 0x0c0fe20007f9e0ff */
[----:B------:R-:W-:Y:S01]  /*3f580*/  VIADD R10, R9, UR5 ;  /* 0x00000005090a7c36 */ /* 0x000fe20008000000 */
[CC--:B------:R-:W-:Y:S02]  /*3f590*/  IADD3 R158, P6, PT, R5.reuse, R3.reuse, RZ ;  /* 0x00000003059e7210 */ /* 0x0c0fe40007fde0ff */
[-C--:B------:R-:W-:Y:S01]  /*3f5a0*/  LEA.HI.X.SX32 R155, R4, R2.reuse, 0x1, P4 ;  /* 0x00000002049b7211 */ /* 0x080fe200020f0eff */
[----:B------:R-:W-:Y:S01]  /*3f5b0*/  VIADD R4, R10, UR5 ;  /* 0x000000050a047c36 */ /* 0x000fe20008000000 */
[-C--:B------:R-:W-:Y:S01]  /*3f5c0*/  IADD3 R152, P4, PT, R6, R3.reuse, RZ ;  /* 0x0000000306987210 */ /* 0x080fe20007f9e0ff */
[----:B------:R-:W0:Y:S01]  /*3f5d0*/  LDCU UR4, c[0x0][0x39c] ;  /* 0x00007380ff0477ac */ /* 0x000e220008000800 */
[-C--:B------:R-:W-:Y:S01]  /*3f5e0*/  LEA.HI.X.SX32 R159, R5, R2.reuse, 0x1, P6 ;  /* 0x00000002059f7211 */ /* 0x080fe200030f0eff */
[----:B------:R-:W-:Y:S01]  /*3f5f0*/  VIADD R5, R4, UR5 ;  /* 0x0000000504057c36 */ /* 0x000fe20008000000 */
[-C--:B------:R-:W-:Y:S01]  /*3f600*/  LEA.HI.X.SX32 R153, R6, R2.reuse, 0x1, P4 ;  /* 0x0000000206997211 */ /* 0x080fe200020f0eff */
[----:B------:R-:W1:Y:S01]  /*3f610*/  LDCU UR6, c[0x0][0x39c] ;  /* 0x00007380ff0677ac */ /* 0x000e620008000800 */
[CC--:B------:R-:W-:Y:S01]  /*3f620*/  IADD3 R134, P4, PT, R8.reuse, R3.reuse, RZ ;  /* 0x0000000308867210 */ /* 0x0c0fe20007f9e0ff */
[----:B------:R-:W-:Y:S01]  /*3f630*/  VIADD R6, R5, UR5 ;  /* 0x0000000505067c36 */ /* 0x000fe20008000000 */
[-C--:B------:R-:W-:Y:S01]  /*3f640*/  IADD3 R150, P6, PT, R7, R3.reuse, RZ ;  /* 0x0000000307967210 */ /* 0x080fe20007fde0ff */
[----:B------:R-:W2:Y:S01]  /*3f650*/  LDCU UR7, c[0x0][0x39c] ;  /* 0x00007380ff0777ac */ /* 0x000ea20008000800 */
[----:B------:R-:W-:Y:S01]  /*3f660*/  LEA.HI.X.SX32 R135, R8, R2, 0x1, P4 ;  /* 0x0000000208877211 */ /* 0x000fe200020f0eff */
[----:B------:R-:W-:Y:S01]  /*3f670*/  VIADD R11, R6, UR5 ;  /* 0x00000005060b7c36 */ /* 0x000fe20008000000 */
[----:B------:R-:W-:-:S02]  /*3f680*/  IADD3 R132, P4, PT, R10, R3, RZ ;  /* 0x000000030a847210 */ /* 0x000fc40007f9e0ff */
[-C--:B------:R-:W-:Y:S01]  /*3f690*/  LEA.HI.X.SX32 R151, R7, R2.reuse, 0x1, P6 ;  /* 0x0000000207977211 */ /* 0x080fe200030f0eff */
[----:B------:R-:W-:Y:S01]  /*3f6a0*/  VIADD R8, R11, UR5 ;  /* 0x000000050b087c36 */ /* 0x000fe20008000000 */
[----:B------:R-:W-:Y:S01]  /*3f6b0*/  LEA.HI.X.SX32 R133, R10, R2, 0x1, P4 ;  /* 0x000000020a857211 */ /* 0x000fe200020f0eff */
[----:B------:R-:W3:Y:S02]  /*3f6c0*/  @!P1 SYNCS.CCTL.IV [UR9+0x20000] ;  /* 0x02000000ff0099b1 */ /* 0x000ee40008000009 */
[----:B---3--:R-:W-:Y:S01]  /*3f6d0*/  BAR.SYNC.DEFER_BLOCKING 0x0 ;  /* 0x0000000000007b1d */ /* 0x008fe20000010000 */
[----:B------:R-:W-:-:S05]  /*3f6e0*/  IADD3 R14, P4, PT, R5, R3, RZ ;  /* 0x00000003050e7210 */ /* 0x000fca0007f9e0ff */
[----:B------:R-:W3:Y:S01]  /*3f6f0*/  @!P1 SYNCS.CCTL.IV [UR9+0x20008] ;  /* 0x02000800ff0099b1 */ /* 0x000ee20008000009 */
[CC--:B------:R-:W-:Y:S01]  /*3f700*/  IADD3 R148, P1, PT, R9.reuse, R3.reuse, RZ ;  /* 0x0000000309947210 */ /* 0x0c0fe20007f3e0ff */
[----:B------:R-:W4:Y:S03]  /*3f710*/  LDCU UR9, c[0x0][0x39c] ;  /* 0x00007380ff0977ac */ /* 0x000f260008000800 */
[----:B------:R-:W-:Y:S01]  /*3f720*/  LEA.HI.X.SX32 R149, R9, R2, 0x1, P1 ;  /* 0x0000000209957211 */ /* 0x000fe200008f0eff */
[----:B------:R-:W-:Y:S01]  /*3f730*/  VIADD R9, R8, UR5 ;  /* 0x0000000508097c36 */ /* 0x000fe20008000000 */
[----:B------:R-:W-:-:S04]  /*3f740*/  IADD3 R12, P1, PT, R4, R3, RZ ;  /* 0x00000003040c7210 */ /* 0x000fc80007f3e0ff */
[----:B------:R-:W-:-:S05]  /*3f750*/  LEA.HI.X.SX32 R13, R4, R2, 0x1, P1 ;  /* 0x00000002040d7211 */ /* 0x000fca00008f0eff */
[----:B------:R5:W-:Y:S04]  /*3f760*/  STL.64 [R1+0x18], R12 ;  /* 0x0000180c01007387 */ /* 0x000be80000100a00 */
[----:B-----5:R-:W5:Y:S01]  /*3f770*/  LDL.LU R12, [R1+0x11c4] ;  /* 0x0011c400010c7983 */ /* 0x020f620000300800 */
[-C--:B------:R-:W-:Y:S01]  /*3f780*/  LEA.HI.X.SX32 R15, R5, R2.reuse, 0x1, P4 ;  /* 0x00000002050f7211 */ /* 0x080fe200020f0eff */
[----:B------:R-:W-:Y:S01]  /*3f790*/  VIADD R7, R9, UR5 ;  /* 0x0000000509077c36 */ /* 0x000fe20008000000 */
[CC--:B------:R-:W-:Y:S01]  /*3f7a0*/  IADD3 R16, P1, PT, R6.reuse, R3.reuse, RZ ;  /* 0x0000000306107210 */ /* 0x0c0fe20007f3e0ff */
[----:B------:R-:W2:Y:S03]  /*3f7b0*/  LDL.LU R10, [R1+0x11c0] ;  /* 0x0011c000010a7983 */ /* 0x000ea60000300800 */
[----:B------:R-:W-:Y:S01]  /*3f7c0*/  LEA.HI.X.SX32 R17, R6, R2, 0x1, P1 ;  /* 0x0000000206117211 */ /* 0x000fe200008f0eff */
[----:B------:R0:W-:Y:S01]  /*3f7d0*/  STL.64 [R1+0x10], R14 ;  /* 0x0000100e01007387 */ /* 0x0001e20000100a00 */
[----:B------:R-:W-:Y:S01]  /*3f7e0*/  VIADD R6, R7, UR5 ;  /* 0x0000000507067c36 */ /* 0x000fe20008000000 */
[----:B------:R-:W-:-:S02]  /*3f7f0*/  IADD3 R164, P1, PT, R8, R3, RZ ;  /* 0x0000000308a47210 */ /* 0x000fc40007f3e0ff */
[----:B------:R-:W-:Y:S01]  /*3f800*/  STL.64 [R1+0x8], R16 ;  /* 0x0000081001007387 */ /* 0x000fe20000100a00 */
[----:B------:R-:W-:Y:S01]  /*3f810*/  VIADD R5, R6, UR5 ;  /* 0x0000000506057c36 */ /* 0x000fe20008000000 */
[CC--:B0-----:R-:W-:Y:S02]  /*3f820*/  IADD3 R14, P4, PT, R11.reuse, R3.reuse, RZ ;  /* 0x000000030b0e7210 */ /* 0x0c1fe40007f9e0ff */
[----:B------:R-:W3:Y:S02]  /*3f830*/  LDL.LU R157, [R1+0x11c8] ;  /* 0x0011c800019d7983 */ /* 0x000ee40000300800 */
[-C--:B------:R-:W-:Y:S02]  /*3f840*/  LEA.HI.X.SX32 R15, R11, R2.reuse, 0x1, P4 ;  /* 0x000000020b0f7211 */ /* 0x080fe400020f0eff */
[----:B------:R-:W-:Y:S01]  /*3f850*/  LEA.HI.X.SX32 R165, R8, R2, 0x1, P1 ;  /* 0x0000000208a57211 */ /* 0x000fe200008f0eff */
[----:B------:R-:W-:Y:S01]  /*3f860*/  VIADD R4, R5, UR5 ;  /* 0x0000000505047c36 */ /* 0x000fe20008000000 */
[-C--:B------:R-:W-:Y:S01]  /*3f870*/  IADD3 R146, P4, PT, R9, R3.reuse, RZ ;  /* 0x0000000309927210 */ /* 0x080fe20007f9e0ff */
[----:B------:R-:W3:Y:S01]  /*3f880*/  LDL.LU R160, [R1+0x11cc] ;  /* 0x0011cc0001a07983 */ /* 0x000ee20000300800 */
[----:B------:R-:W-:-:S02]  /*3f890*/  IADD3 R144, P1, PT, R7, R3, RZ ;  /* 0x0000000307907210 */ /* 0x000fc40007f3e0ff */
[-C--:B------:R-:W-:Y:S02]  /*3f8a0*/  LEA.HI.X.SX32 R147, R9, R2.reuse, 0x1, P4 ;  /* 0x0000000209937211 */ /* 0x080fe400020f0eff */
[CC--:B------:R-:W-:Y:S02]  /*3f8b0*/  IADD3 R142, P4, PT, R6.reuse, R3.reuse, RZ ;  /* 0x00000003068e7210 */ /* 0x0c0fe40007f9e0ff */
[-C--:B------:R-:W-:Y:S02]  /*3f8c0*/  LEA.HI.X.SX32 R145, R7, R2.reuse, 0x1, P1 ;  /* 0x0000000207917211 */ /* 0x080fe400008f0eff */
[-C--:B------:R-:W-:Y:S02]  /*3f8d0*/  IADD3 R140, P1, PT, R5, R3.reuse, RZ ;  /* 0x00000003058c7210 */ /* 0x080fe40007f3e0ff */
[----:B------:R-:W-:Y:S01]  /*3f8e0*/  LEA.HI.X.SX32 R143, R6, R2, 0x1, P4 ;  /* 0x00000002068f7211 */ /* 0x000fe200020f0eff */
[----:B------:R-:W-:Y:S01]  /*3f8f0*/  STL.64 [R1], R14 ;  /* 0x0000000e01007387 */ /* 0x000fe20000100a00 */
[----:B------:R-:W-:-:S02]  /*3f900*/  IADD3 R138, P4, PT, R4, R3, RZ ;  /* 0x00000003048a7210 */ /* 0x000fc40007f9e0ff */
[-C--:B------:R-:W-:Y:S01]  /*3f910*/  LEA.HI.X.SX32 R141, R5, R2.reuse, 0x1, P1 ;  /* 0x00000002058d7211 */ /* 0x080fe200008f0eff */
[----:B------:R-:W-:Y:S01]  /*3f920*/  STL.64 [R1+0x13b0], R164 ;  /* 0x0013b0a401007387 */ /* 0x000fe20000100a00 */
[----:B------:R-:W-:-:S03]  /*3f930*/  LEA.HI.X.SX32 R139, R4, R2, 0x1, P4 ;  /* 0x00000002048b7211 */ /* 0x000fc600020f0eff */
[----:B------:R-:W-:Y:S04]  /*3f940*/  STL [R1+0x13c8], R146 ;  /* 0x0013c89201007387 */ /* 0x000fe80000100800 */
[----:B------:R-:W-:Y:S04]  /*3f950*/  STL [R1+0x13b8], R147 ;  /* 0x0013b89301007387 */ /* 0x000fe80000100800 */
[----:B------:R-:W-:Y:S04]  /*3f960*/  STL.64 [R1+0x13c0], R144 ;  /* 0x0013c09001007387 */ /* 0x000fe80000100a00 */
[----:B------:R-:W-:Y:S04]  /*3f970*/  STL.64 [R1+0x13d0], R142 ;  /* 0x0013d08e01007387 */ /* 0x000fe80000100a00 */
[----:B------:R0:W-:Y:S04]  /*3f980*/  STL [R1+0x13dc], R140 ;  /* 0x0013dc8c01007387 */ /* 0x0001e80000100800 */
[----:B------:R-:W-:Y:S04]  /*3f990*/  STL [R1+0x13d8], R141 ;  /* 0x0013d88d01007387 */ /* 0x000fe80000100800 */
[----:B------:R1:W-:Y:S04]  /*3f9a0*/  STL.64 [R1+0x13e0], R138 ;  /* 0x0013e08a01007387 */ /* 0x0003e80000100a00 */
[----:B0-----:R-:W4:Y:S01]  /*3f9b0*/  LDL.LU R140, [R1+0x11d0] ;  /* 0x0011d000018c7983 */ /* 0x001f220000300800 */
[----:B------:R-:W-:-:S05]  /*3f9c0*/  VIADD R156, R4, UR5 ;  /* 0x00000005049c7c36 */ /* 0x000fca0008000000 */
[----:B------:R-:W-:-:S04]  /*3f9d0*/  IADD3 R136, P6, PT, R156, R3, RZ ;  /* 0x000000039c887210 */ /* 0x000fc80007fde0ff */
[----:B------:R-:W-:Y:S02]  /*3f9e0*/  LEA.HI.X.SX32 R137, R156, R2, 0x1, P6 ;  /* 0x000000029c897211 */ /* 0x000fe400030f0eff */
[----:B------:R-:W-:-:S03]  /*3f9f0*/  ISETP.LT.AND P6, PT, R0, UR15, !P2 ;  /* 0x0000000f00007c0c */ /* 0x000fc6000d7c1270 */
[----:B------:R-:W-:Y:S04]  /*3fa00*/  STL [R1+0x13e8], R137 ;  /* 0x0013e88901007387 */ /* 0x000fe80000100800 */
[----:B-1----:R-:W4:Y:S04]  /*3fa10*/  LDL.LU R139, [R1+0x11d4] ;  /* 0x0011d400018b7983 */ /* 0x002f280000300800 */
[----:B------:R-:W4:Y:S01]  /*3fa20*/  LDL.LU R138, [R1+0x11d8] ;  /* 0x0011d800018a7983 */ /* 0x000f220000300800 */
[----:B-----5:R-:W-:Y:S02]  /*3fa30*/  ISETP.LT.AND P1, PT, R12, UR15, !P2 ;  /* 0x0000000f0c007c0c */ /* 0x020fe4000d721270 */
[----:B--2---:R-:W-:-:S02]  /*3fa40*/  ISETP.LT.AND P4, PT, R10, UR15, !P2 ;  /* 0x0000000f0a007c0c */ /* 0x004fc4000d781270 */
[----:B------:R-:W0:Y:S01]  /*3fa50*/  LDTM.x128 R4, tmem[UR10] ;  /* 0x0000000a000479ee */ /* 0x000e2200083c0000 */
[----:B------:R-:W-:Y:S01]  /*3fa60*/  NOP ;  /* 0x0000000000007918 */ /* 0x000fe20000000000 */
[----:B------:R-:W-:Y:S01]  /*3fa70*/  VIADD R0, R156, UR5 ;  /* 0x000000059c007c36 */ /* 0x000fe20008000000 */
[----:B------:R-:W1:Y:S01]  /*3fa80*/  LDCU UR10, c[0x0][0x39c] ;  /* 0x00007380ff0a77ac */ /* 0x000e620008000800 */
[----:B0-----:R-:W-:-:S05]  /*3fa90*/  F2FP.SATFINITE.E4M3.F32.PACK_AB_MERGE_C R5, R5, R4, RZ ;  /* 0x000000040505723e */ /* 0x001fca00048070ff */
[----:B------:R0:W-:Y:S02]  /*3faa0*/  @P6 STG.E.U8 desc[UR20][R154.64], R5 ;  /* 0x000000059a006986 */ /* 0x0001e4000c101114 */
[----:B0-----:R-:W-:-:S04]  /*3fab0*/  PRMT R5, R5, 0x9910, RZ ;  /* 0x0000991005057816 */ /* 0x001fc800000000ff */
[----:B------:R-:W-:-:S05]  /*3fac0*/  SHF.R.S32.HI R5, RZ, 0x8, R5 ;  /* 0x00000008ff057819 */ /* 0x000fca0000011405 */
[----:B------:R0:W-:Y:S01]  /*3fad0*/  @P5 STG.E.U8 desc[UR20][R158.64], R5 ;  /* 0x000000059e005986 */ /* 0x0001e2000c101114 */
[----:B---3--:R-:W-:Y:S02]  /*3fae0*/  ISETP.LT.AND P5, PT, R160, UR15, !P2 ;  /* 0x0000000fa0007c0c */ /* 0x008fe4000d7a1270 */
[----:B------:R-:W-:-:S05]  /*3faf0*/  F2FP.SATFINITE.E4M3.F32.PACK_AB_MERGE_C R160, R7, R6, RZ ;  /* 0x0000000607a0723e */ /* 0x000fca00048070ff */
[----:B------:R2:W-:Y:S01]  /*3fb00*/  @P0 STG.E.U8 desc[UR20][R152.64], R160 ;  /* 0x000000a098000986 */ /* 0x0005e2000c101114 */
[----:B----4-:R-:W-:-:S03]  /*3fb10*/  ISETP.LT.AND P0, PT, R140, UR15, !P2 ;  /* 0x0000000f8c007c0c */ /* 0x010fc6000d701270 */
[----:B------:R-:W3:Y:S04]  /*3fb20*/  LDL.LU R140, [R1+0x11dc] ;  /* 0x0011dc00018c7983 */ /* 0x000ee80000300800 */
[----:B------:R-:W4:Y:S01]  /*3fb30*/  LDL.LU R146, [R1+0x11e0] ;  /* 0x0011e00001927983 */ /* 0x000f220000300800 */
[----:B------:R-:W-:-:S04]  /*3fb40*/  ISETP.LT.AND P6, PT, R157, UR15, !P2 ;  /* 0x0000000f9d007c0c */ /* 0x000fc8000d7c1270 */
[----:B------:R-:W-:Y:S02]  /*3fb50*/  P2R R4, PR, RZ, 0x40 ;  /* 0x00000040ff047803 */ /* 0x000fe40000000000 */
[----:B------:R-:W-:-:S04]  /*3fb60*/  IADD3 R156, P6, PT, R0, R3, RZ ;  /* 0x00000003009c7210 */ /* 0x000fc80007fde0ff */
[C---:B------:R-:W-:Y:S01]  /*3fb70*/  LEA.HI.X.SX32 R157, R0.reuse, R2, 0x1, P6 ;  /* 0x00000002009d7211 */ /* 0x040fe200030f0eff */
[----:B------:R-:W-:-:S05]  /*3fb80*/  VIADD R0, R0, UR5 ;  /* 0x0000000500007c36 */ /* 0x000fca0008000000 */
[----:B------:R-:W-:-:S04]  /*3fb90*/  IADD3 R154, P6, PT, R0, R3, RZ ;  /* 0x00000003009a7210 */ /* 0x000fc80007fde0ff */
[C---:B------:R-:W-:Y:S01]  /*3fba0*/  LEA.HI.X.SX32 R155, R0.reuse, R2, 0x1, P6 ;  /* 0x00000002009b7211 */ /* 0x040fe200030f0eff */
[----:B------:R-:W-:Y:S01]  /*3fbb0*/  VIADD R0, R0, UR5 ;  /* 0x0000000500007c36 */ /* 0x000fe20008000000 */
[----:B------:R-:W-:Y:S02]  /*3fbc0*/  ISETP.NE.AND P6, PT, R4, RZ, PT ;  /* 0x000000ff0400720c */ /* 0x000fe40003fc5270 */
[----:B------:R-:W-:Y:S02]  /*3fbd0*/  P2R R137, PR, RZ, 0x20 ;  /* 0x00000020ff897803 */ /* 0x000fe40000000000 */
[----:B------:R-:W-:-:S04]  /*3fbe0*/  IADD3 R4, P5, PT, R0, R3, RZ ;  /* 0x0000000300047210 */ /* 0x000fc80007fbe0ff */
[C---:B0-----:R-:W-:Y:S01]  /*3fbf0*/  LEA.HI.X.SX32 R5, R0.reuse, R2, 0x1, P5 ;  /* 0x0000000200057211 */ /* 0x041fe200028f0eff */
[----:B------:R-:W-:-:S05]  /*3fc00*/  VIADD R0, R0, UR5 ;  /* 0x0000000500007c36 */ /* 0x000fca0008000000 */
[----:B------:R-:W-:-:S04]  /*3fc10*/  IADD3 R6, P5, PT, R0, R3, RZ ;  /* 0x0000000300067210 */ /* 0x000fc80007fbe0ff */
[C---:B------:R-:W-:Y:S01]  /*3fc20*/  LEA.HI.X.SX32 R7, R0.reuse, R2, 0x1, P5 ;  /* 0x0000000200077211 */ /* 0x040fe200028f0eff */
[----:B------:R-:W-:-:S05]  /*3fc30*/  VIADD R0, R0, UR5 ;  /* 0x0000000500007c36 */ /* 0x000fca0008000000 */
[----:B------:R-:W-:-:S04]  /*3fc40*/  IADD3 R158, P5, PT, R0, R3, RZ ;  /* 0x00000003009e7210 */ /* 0x000fc80007fbe0ff */
[C---:B------:R-:W-:Y:S01]  /*3fc50*/  LEA.HI.X.SX32 R159, R0.reuse, R2, 0x1, P5 ;  /* 0x00000002009f7211 */ /* 0x040fe200028f0eff */
[----:B------:R-:W-:Y:S01]  /*3fc60*/  VIADD R0, R0, UR5 ;  /* 0x0000000500007c36 */ /* 0x000fe20008000000 */
[----:B--2---:R-:W-:-:S04]  /*3fc70*/  PRMT R160, R160, 0x9910, RZ ;  /* 0x00009910a0a07816 */ /* 0x004fc800000000ff */
[CC--:B------:R-:W-:Y:S02]  /*3fc80*/  IADD3 R152, P5, PT, R0.reuse, R3.reuse, RZ ;  /* 0x0000000300987210 */ /* 0x0c0fe40007fbe0ff */
[----:B------:R-:W-:Y:S02]  /*3fc90*/  SHF.R.S32.HI R160, RZ, 0x8, R160 ;  /* 0x00000008ffa07819 */ /* 0x000fe400000114a0 */
[C---:B------:R-:W-:Y:S01]  /*3fca0*/  LEA.HI.X.SX32 R153, R0.reuse, R2, 0x1, P5 ;  /* 0x0000000200997211 */ /* 0x040fe200028f0eff */
[----:B------:R-:W-:Y:S02]  /*3fcb0*/  VIADD R0, R0, UR5 ;  /* 0x0000000500007c36 */ /* 0x000fe40008000000 */
[----:B------:R0:W-:Y:S01]  /*3fcc0*/  @P3 STG.E.U8 desc[UR20][R150.64], R160 ;  /* 0x000000a096003986 */ /* 0x0001e2000c101114 */
[----:B------:R-:W-:Y:S02]  /*3fcd0*/  F2FP.SATFINITE.E4M3.F32.PACK_AB_MERGE_C R162, R9, R8, RZ ;  /* 0x0000000809a2723e */ /* 0x000fe400048070ff */
[----:B0-----:R-:W-:-:S04]  /*3fce0*/  IADD3 R150, P5, PT, R0, R3, RZ ;  /* 0x0000000300967210 */ /* 0x001fc80007fbe0ff */
[C---:B------:R-:W-:Y:S01]  /*3fcf0*/  LEA.HI.X.SX32 R151, R0.reuse, R2, 0x1, P5 ;  /* 0x0000000200977211 */ /* 0x040fe200028f0eff */
[----:B------:R-:W-:-:S05]  /*3fd00*/  VIADD R0, R0, UR5 ;  /* 0x0000000500007c36 */ /* 0x000fca0008000000 */
[----:B------:R-:W-:-:S04]  /*3fd10*/  IADD3 R8, P5, PT, R0, R3, RZ ;  /* 0x0000000300087210 */ /* 0x000fc80007fbe0ff */
[C---:B------:R-:W-:Y:S01]  /*3fd20*/  LEA.HI.X.SX32 R9, R0.reuse, R2, 0x1, P5 ;  /* 0x0000000200097211 */ /* 0x040fe200028f0eff */
[----:B------:R-:W-:-:S05]  /*3fd30*/  VIADD R0, R0, UR5 ;  /* 0x0000000500007c36 */ /* 0x000fca0008000000 */
[----:B------:R-:W-:-:S04]  /*3fd40*/  IADD3 R160, P5, PT, R0, R3, RZ ;  /* 0x0000000300a07210 */ /* 0x000fc80007fbe0ff */
[CC--:B------:R-:W-:Y:S01]  /*3fd50*/  LEA.HI.X.SX32 R161, R0.reuse, R2.reuse, 0x1, P5 ;  /* 0x0000000200a17211 */ /* 0x0c0fe200028f0eff */
[----:B------:R-:W-:Y:S01]  /*3fd60*/  VIADD R0, R0, UR5 ;  /* 0x0000000500007c36 */ /* 0x000fe20008000000 */
[----:B------:R0:W-:Y:S04]  /*3fd70*/  @P1 STG.E.U8 desc[UR20][R134.64], R162 ;  /* 0x000000a286001986 */ /* 0x0001e8000c101114 */
[----:B0-----:R-:W-:Y:S02]  /*3fd80*/  IADD3 R134, P5, PT, R0, R3, RZ ;  /* 0x0000000300867210 */ /* 0x001fe40007fbe0ff */
[----:B------:R-:W-:Y:S02]  /*3fd90*/  PRMT R162, R162, 0x9910, RZ ;  /* 0x00009910a2a27816 */ /* 0x000fe400000000ff */
[C---:B------:R-:W-:Y:S01]  /*3fda0*/  LEA.HI.X.SX32 R135, R0.reuse, R2, 0x1, P5 ;  /* 0x0000000200877211 */ /* 0x040fe200028f0eff */
[----:B------:R-:W-:Y:S01]  /*3fdb0*/  VIADD R0, R0, UR5 ;  /* 0x0000000500007c36 */ /* 0x000fe20008000000 */
[----:B------:R-:W-:-:S05]  /*3fdc0*/  SHF.R.S32.HI R162, RZ, 0x8, R162 ;  /* 0x00000008ffa27819 */ /* 0x000fca00000114a2 */
[----:B------:R0:W-:Y:S01]  /*3fdd0*/  @P4 STG.E.U8 desc[UR20][R148.64], R162 ;  /* 0x000000a294004986 */ /* 0x0001e2000c101114 */
[----:B------:R-:W-:Y:S02]  /*3fde0*/  ISETP.LT.AND P3, PT, R139, UR15, !P2 ;  /* 0x0000000f8b007c0c */ /* 0x000fe4000d761270 */
[----:B------:R-:W-:Y:S02]  /*3fdf0*/  ISETP.LT.AND P1, PT, R138, UR15, !P2 ;  /* 0x0000000f8a007c0c */ /* 0x000fe4000d721270 */
[----:B------:R-:W2:Y:S04]  /*3fe00*/  LDL.LU.64 R138, [R1+0x18] ;  /* 0x00001800018a7983 */ /* 0x000ea80000300a00 */
[----:B------:R-:W5:Y:S01]  /*3fe10*/  LDL.LU.64 R142, [R1+0x10] ;  /* 0x00001000018e7983 */ /* 0x000f620000300a00 */
[----:B0-----:R-:W-:-:S03]  /*3fe20*/  IADD3 R148, P4, PT, R0, R3, RZ ;  /* 0x0000000300947210 */ /* 0x001fc60007f9e0ff */
[----:B------:R-:W5:Y:S01]  /*3fe30*/  LDL.LU R141, [R1+0x11e4] ;  /* 0x0011e400018d7983 */ /* 0x000f620000300800 */
[C---:B------:R-:W-:Y:S01]  /*3fe40*/  LEA.HI.X.SX32 R149, R0.reuse, R2, 0x1, P4 ;  /* 0x0000000200957211 */ /* 0x040fe200020f0eff */
[----:B------:R-:W-:Y:S02]  /*3fe50*/  VIADD R0, R0, UR5 ;  /* 0x0000000500007c36 */ /* 0x000fe40008000000 */
[----:B------:R-:W5:Y:S04]  /*3fe60*/  LDL.LU.64 R144, [R1+0x8] ;  /* 0x0000080001907983 */ /* 0x000f680000300a00 */
[----:B------:R-:W5:Y:S01]  /*3fe70*/  LDL.LU.64 R164, [R1] ;  /* 0x0000000001a47983 */ /* 0x000f620000300a00 */
[----:B---3--:R-:W-:Y:S02]  /*3fe80*/  ISETP.LT.AND P5, PT, R140, UR15, !P2 ;  /* 0x0000000f8c007c0c */ /* 0x008fe4000d7a1270 */
[----:B------:R-:W-:-:S02]  /*3fe90*/  F2FP.SATFINITE.E4M3.F32.PACK_AB_MERGE_C R140, R11, R10, RZ ;  /* 0x0000000a0b8c723e */ /* 0x000fc400048070ff */
[----:B------:R-:W-:-:S04]  /*3fea0*/  IADD3 R10, P4, PT, R0, R3, RZ ;  /* 0x00000003000a7210 */ /* 0x000fc80007f9e0ff */
[----:B------:R-:W-:Y:S02]  /*3feb0*/  LEA.HI.X.SX32 R11, R0, R2, 0x1, P4 ;  /* 0x00000002000b7211 */ /* 0x000fe400020f0eff */
[----:B----4-:R-:W-:Y:S02]  /*3fec0*/  ISETP.LT.AND P4, PT, R146, UR15, !P2 ;  /* 0x0000000f92007c0c */ /* 0x010fe4000d781270 */
[----:B------:R-:W3:Y:S04]  /*3fed0*/  LDL.LU R146, [R1+0x11e8] ;  /* 0x0011e80001927983 */ /* 0x000ee80000300800 */
[----:B------:R-:W4:Y:S01]  /*3fee0*/  LDL.LU R147, [R1+0x11f0] ;  /* 0x0011f00001937983 */ /* 0x000f220000300800 */
[----:B------:R-:W-:-:S03]  /*3fef0*/  VIADD R0, R0, UR5 ;  /* 0x0000000500007c36 */ /* 0x000fc60008000000 */
[----:B------:R0:W-:Y:S02]  /*3ff00*/  @P6 STG.E.U8 desc[UR20][R132.64], R140 ;  /* 0x0000008c84006986 */ /* 0x0001e4000c101114 */
[----:B0-----:R-:W-:-:S04]  /*3ff10*/  IADD3 R132, P6, PT, R0, R3, RZ ;  /* 0x0000000300847210 */ /* 0x001fc80007fde0ff */
[C---:B------:R-:W-:Y:S01]  /*3ff20*/  LEA.HI.X.SX32 R133, R0.reuse, R2, 0x1, P6 ;  /* 0x0000000200857211 */ /* 0x040fe200030f0eff */
[----:B------:R-:W-:-:S05]  /*3ff30*/  VIADD R0, R0, UR5 ;  /* 0x0000000500007c36 */ /* 0x000fca0008000000 */
[----:B------:R-:W-:-:S04]  /*3ff40*/  IADD3 R162, P6, PT, R0, R3, RZ ;  /* 0x0000000300a27210 */ /* 0x000fc80007fde0ff */
[----:B------:R-:W-:Y:S02]  /*3ff50*/  LEA.HI.X.SX32 R163, R0, R2, 0x1, P6 ;  /* 0x0000000200a37211 */ /* 0x000fe400030f0eff */
[----:B------:R-:W-:Y:S02]  /*3ff60*/  ISETP.NE.AND P6, PT, R137, RZ, PT ;  /* 0x000000ff8900720c */ /* 0x000fe40003fc5270 */
[----:B------:R-:W-:Y:S01]  /*3ff70*/  PRMT R140, R140, 0x9910, RZ ;  /* 0x000099108c8c7816 */ /* 0x000fe200000000ff */
[----:B------:R-:W4:Y:S01]  /*3ff80*/  LDL.LU R137, [R1+0x13e8] ;  /* 0x0013e80001897983 */ /* 0x000f220000300800 */
[----:B------:R-:W-:Y:S02]  /*3ff90*/  F2FP.SATFINITE.E4M3.F32.PACK_AB_MERGE_C R12, R13, R12, RZ ;  /* 0x0000000c0d0c723e */ /* 0x000fe400048070ff */
[----:B------:R-:W-:Y:S02]  /*3ffa0*/  SHF.R.S32.HI R140, RZ, 0x8, R140 ;  /* 0x00000008ff8c7819 */ /* 0x000fe4000001148c */
[----:B------:R-:W-:-:S05]  /*3ffb0*/  F2FP.SATFINITE.E4M3.F32.PACK_AB_MERGE_C R14, R15, R14, RZ ;  /* 0x0000000e0f0e723e */ /* 0x000fca00048070ff */
[----:B--2---:R0:W-:Y:S04]  /*3ffc0*/  @P6 STG.E.U8 desc[UR20][R138.64], R140 ;  /* 0x0000008c8a006986 */ /* 0x0041e8000c101114 */
[----:B-----5:R2:W-:Y:S01]  /*3ffd0*/  @P0 STG.E.U8 desc[UR20][R142.64], R12 ;  /* 0x0000000c8e000986 */ /* 0x0205e2000c101114 */
[----:B------:R-:W-:-:S03]  /*3ffe0*/  ISETP.LT.AND P6, PT, R141, UR15, !P2 ;  /* 0x0000000f8d007c0c */ /* 0x000fc6000d7c1270 */
[----:B0-----:R-:W5:Y:S01]  /*3fff0*/  LDL.LU.64 R138, [R1+0x13e0] ;  /* 0x0013e000018a7983 */ /* 0x001f620000300a00 */
[----:B--2---:R-:W-:-:S03]  /*40000*/  PRMT R12, R12, 0x9910, RZ ;  /* 0x000099100c0c7816 */ /* 0x004fc600000000ff */
[----:B------:R-:W2:Y:S01]  /*40010*/  LDL.LU R140, [R1+0x13dc] ;  /* 0x0013dc00018c7983 */ /* 0x000ea20000300800 */
[----:B------:R-:W-:-:S03]  /*40020*/  SHF.R.S32.HI R12, RZ, 0x8, R12 ;  /* 0x00000008ff0c7819 */ /* 0x000fc6000001140c */
[----:B------:R-:W2:Y:S04]  /*40030*/  LDL.LU R141, [R1+0x13d8] ;  /* 0x0013d800018d7983 */ /* 0x000ea80000300800 */
[----:B------:R-:W2:Y:S04]  /*40040*/  LDL.LU R13, [R1+0x1210] ;  /* 0x00121000010d7983 */ /* 0x000ea80000300800 */
[----:B------:R-:W2:Y:S04]  /*40050*/  LDL.LU.64 R142, [R1+0x13d0] ;  /* 0x0013d000018e7983 */ /* 0x000ea80000300a00 */
[----:B------:R0:W-:Y:S04]  /*40060*/  @P3 STG.E.U8 desc[UR20][R144.64], R12 ;  /* 0x0000000c90003986 */ /* 0x0001e8000c101114 */
[----:B------:R0:W-:Y:S01]  /*40070*/  @P1 STG.E.U8 desc[UR20][R164.64], R14 ;  /* 0x0000000ea4001986 */ /* 0x0001e2000c101114 */
[----:B---3--:R-:W-:-:S03]  /*40080*/  ISETP.LT.AND P0, PT, R146, UR15, !P2 ;  /* 0x0000000f92007c0c */ /* 0x008fc6000d701270 */
[----:B------:R-:W3:Y:S01]  /*40090*/  LDL.LU R146, [R1+0x13c8] ;  /* 0x0013c80001927983 */ /* 0x000ee20000300800 */
[----:B----4-:R-:W-:-:S03]  /*400a0*/  ISETP.LT.AND P3, PT, R147, UR15, !P2 ;  /* 0x0000000f93007c0c */ /* 0x010fc6000d761270 */
[----:B0-----:R-:W4:Y:S04]  /*400b0*/  LDL.LU.64 R144, [R1+0x13c0] ;  /* 0x0013c00001907983 */ /* 0x001f280000300a00 */
[----:B------:R-:W2:Y:S04]  /*400c0*/  LDL.LU R12, [R1+0x11f4] ;  /* 0x0011f400010c7983 */ /* 0x000ea80000300800 */
[----:B------:R-:W3:Y:S04]  /*400d0*/  LDL.LU R147, [R1+0x13b8] ;  /* 0x0013b80001937983 */ /* 0x000ee80000300800 */
[----:B------:R-:W2:Y:S04]  /*400e0*/  LDL.LU R15, [R1+0x11fc] ;  /* 0x0011fc00010f7983 */ /* 0x000ea80000300800 */
[----:B------:R-:W2:Y:S01]  /*400f0*/  LDL.LU.64 R164, [R1+0x13b0] ;  /* 0x0013b00001a47983 */ /* 0x000ea20000300a00 */
[----:B------:R-:W-:-:S04]  /*40100*/  PRMT R14, R14, 0x9910, RZ ;  /* 0x000099100e0e7816 */ /* 0x000fc800000000ff */
[----:B------:R-:W-:Y:S02]  /*40110*/  SHF.R.S32.HI R14, RZ, 0x8, R14 ;  /* 0x00000008ff0e7819 */ /* 0x000fe4000001140e */
[----:B------:R-:W-:-:S03]  /*40120*/  F2FP.SATFINITE.E4M3.F32.PACK_AB_MERGE_C R16, R17, R16, RZ ;  /* 0x000000101110723e */ /* 0x000fc600048070ff */
[----:B--2---:R0:W-:Y:S04]  /*40130*/  @P5 STG.E.U8 desc[UR20][R164.64], R14 ;  /* 0x0000000ea4005986 */ /* 0x0041e8000c101114 */
[----:B0-----:R-:W2:Y:S04]  /*40140*/  LDL.LU R165, [R1+0x1230] ;  /* 0x0012300001a57983 */ /* 0x001ea80000300800 */
[----:B------:R-:W2:Y:S01]  /*40150*/  LDL.LU R164, [R1+0x123c] ;  /* 0x00123c0001a47983 */ /* 0x000ea20000300800 */
[----:B------:R-:W-:-:S03]  /*40160*/  ISETP.LT.AND P1, PT, R15, UR15, !P2 ;  /* 0x0000000f0f007c0c */ /* 0x000fc6000d721270 */
[----:B------:R-:W2:Y:S01]  /*40170*/  LDL.LU R15, [R1+0x1250] ;  /* 0x00125000010f7983 */ /* 0x000ea20000300800 */
[----:B------:R-:W-:-:S03]  /*40180*/  ISETP.LT.AND P5, PT, R13, UR15, !P2 ;  /* 0x0000000f0d007c0c */ /* 0x000fc6000d7a1270 */
[----:B------:R-:W2:Y:S04]  /*40190*/  LDL.LU R13, [R1+0x125c] ;  /* 0x00125c00010d7983 */ /* 0x000ea80000300800 */
[----:B---3--:R0:W-:Y:S01]  /*401a0*/  @P4 STG.E.U8 desc[UR20][R146.64], R16 ;  /* 0x0000001092004986 */ /* 0x0081e2000c101114 */
[----:B------:R-:W-:Y:S01]  /*401b0*/  ISETP.LT.AND P4, PT, R12, UR4, !P2 ;  /* 0x000000040c007c0c */ /* 0x000fe2000d781270 */
[----:B------:R-:W2:Y:S02]  /*401c0*/  LDCU UR4, c[0x0][0x39c] ;  /* 0x00007380ff0477ac */ /* 0x000ea40008000800 */
[----:B------:R-:W3:Y:S04]  /*401d0*/  LDL.LU R12, [R1+0x1270] ;  /* 0x00127000010c7983 */ /* 0x000ee80000300800 */
[----:B------:R-:W3:Y:S01]  /*401e0*/  LDL.LU R14, [R1+0x127c] ;  /* 0x00127c00010e7983 */ /* 0x000ee20000300800 */
[----:B0-----:R-:W-:-:S03]  /*401f0*/  PRMT R16, R16, 0x9910, RZ ;  /* 0x0000991010107816 */ /* 0x001fc600000000ff */
[----:B------:R-:W3:Y:S01]  /*40200*/  LDL.LU R17, [R1+0x1290] ;  /* 0x0012900001117983 */ /* 0x000ee20000300800 */
[----:B------:R-:W-:-:S05]  /*40210*/  SHF.R.S32.HI R16, RZ, 0x8, R16 ;  /* 0x00000008ff107819 */ /* 0x000fca0000011410 */
[----:B----4-:R0:W-:Y:S01]  /*40220*/  @P6 STG.E.U8 desc[UR20][R144.64], R16 ;  /* 0x0000001090006986 */ /* 0x0101e2000c101114 */
[----:B------:R-:W-:-:S05]  /*40230*/  F2FP.SATFINITE.E4M3.F32.PACK_AB_MERGE_C R18, R19, R18, RZ ;  /* 0x000000121312723e */ /* 0x000fca00048070ff */
[----:B------:R4:W-:Y:S04]  /*40240*/  @P0 STG.E.U8 desc[UR20][R142.64], R18 ;  /* 0x000000128e000986 */ /* 0x0009e8000c101114 */
[----:B0-----:R-:W3:Y:S01]  /*40250*/  LDL.LU R16, [R1+0x129c] ;  /* 0x00129c0001107983 */ /* 0x001ee20000300800 */
[----:B----4-:R-:W-:-:S04]  /*40260*/  PRMT R18, R18, 0x9910, RZ ;  /* 0x0000991012127816 */ /* 0x010fc800000000ff */
[----:B------:R-:W-:-:S05]  /*40270*/  SHF.R.S32.HI R18, RZ, 0x8, R18 ;  /* 0x00000008ff127819 */ /* 0x000fca0000011412 */
[----:B------:R-:W-:Y:S01]  /*40280*/  @P3 STG.E.U8 desc[UR20][R140.64], R18 ;  /* 0x000000128c003986 */ /* 0x000fe2000c101114 */
[----:B------:R-:W-:-:S05]  /*40290*/  F2FP.SATFINITE.E4M3.F32.PACK_AB_MERGE_C R20, R21, R20, RZ ;  /* 0x000000141514723e */ /* 0x000fca00048070ff */
[----:B-----5:R0:W-:Y:S02]  /*402a0*/  @P1 STG.E.U8 desc[UR20][R138.64], R20 ;  /* 0x000000148a001986 */ /* 0x0201e4000c101114 */
[----:B0-----:R-:W-:-:S04]  /*402b0*/  PRMT R20, R20, 0x9910, RZ ;  /* 0x0000991014147816 */ /* 0x001fc800000000ff */
[----:B------:R-:W-:-:S05]  /*402c0*/  SHF.R.S32.HI R20, RZ, 0x8, R20 ;  /* 0x00000008ff147819 */ /* 0x000fca0000011414 */
[----:B------:R-:W-:Y:S01]  /*402d0*/  @P5 STG.E.U8 desc[UR20][R136.64], R20 ;  /* 0x0000001488005986 */ /* 0x000fe2000c101114 */
[----:B--2---:R-:W-:Y:S01]  /*402e0*/  ISETP.LT.AND P6, PT, R165, UR4, !P2 ;  /* 0x00000004a5007c0c */ /* 0x004fe2000d7c1270 */
[----:B------:R-:W0:Y:S02]  /*402f0*/  LDCU UR4, c[0x0][0x39c] ;  /* 0x00007380ff0477ac */ /* 0x000e240008000800 */
[----:B0-----:R-:W-:Y:S01]  /*40300*/  ISETP.LT.AND P0, PT, R164, UR4, !P2 ;  /* 0x00000004a4007c0c */ /* 0x001fe2000d701270 */
[----:B------:R-:W0:Y:S02]  /*40310*/  LDCU UR4, c[0x0][0x39c] ;  /* 0x00007380ff0477ac */ /* 0x000e240008000800 */
[----:B0-----:R-:W-:Y:S01]  /*40320*/  ISETP.LT.AND P3, PT, R15, UR4, !P2 ;  /* 0x000000040f007c0c */ /* 0x001fe2000d761270 */
[----:B------:R-:W0:Y:S01]  /*40330*/  LDCU UR4, c[0x0][0x39c] ;  /* 0x00007380ff0477ac */ /* 0x000e220008000800 */
[----:B------:R-:W2:Y:S01]  /*40340*/  LDL.LU R15, [R1+0x12b0] ;  /* 0x0012b000010f7983 */ /* 0x000ea20000300800 */
[----:B0-----:R-:W-:Y:S01]  /*40350*/  ISETP.LT.AND P1, PT, R13, UR4, !P2 ;  /* 0x000000040d007c0c */ /* 0x001fe2000d721270 */
[----:B------:R-:W3:Y:S02]  /*40360*/  LDCU UR4, c[0x0][0x39c] ;  /* 0x00007380ff0477ac */ /* 0x000ee40008000800 */
[----:B------:R-:W4:Y:S01]  /*40370*/  LDL.LU R13, [R1+0x12bc] ;  /* 0x0012bc00010d7983 */ /* 0x000f220000300800 */
[----:B---3--:R-:W-:Y:S01]  /*40380*/  ISETP.LT.AND P5, PT, R12, UR4, !P2 ;  /* 0x000000040c007c0c */ /* 0x008fe2000d7a1270 */
[----:B------:R-:W0:Y:S02]  /*40390*/  LDCU UR4, c[0x0][0x39c] ;  /* 0x00007380ff0477ac */ /* 0x000e240008000800 */
[----:B------:R-:W3:Y:S01]  /*403a0*/  LDL.LU R12, [R1+0x12b8] ;  /* 0x0012b800010c7983 */ /* 0x000ee20000300800 */
[----:B------:R-:W-:-:S05]  /*403b0*/  F2FP.SATFINITE.E4M3.F32.PACK_AB_MERGE_C R22, R23, R22, RZ ;  /* 0x000000161716723e */ /* 0x000fca00048070ff */
[----:B------:R5:W-:Y:S01]  /*403c0*/  @P6 STG.E.U8 desc[UR20][R156.64], R22 ;  /* 0x000000169c006986 */ /* 0x000be2000c101114 */
[----:B0-----:R-:W-:Y:S01]  /*403d0*/  ISETP.LT.AND P6, PT, R14, UR4, !P2 ;  /* 0x000000040e007c0c */ /* 0x001fe2000d7c1270 */
[----:B------:R-:W0:Y:S01]  /*403e0*/  LDCU UR4, c[0x0][0x39c] ;  /* 0x00007380ff0477ac */ /* 0x000e220008000800 */
[----:B-----5:R-:W-:Y:S01]  /*403f0*/  PRMT R22, R22, 0x9910, RZ ;  /* 0x0000991016167816 */ /* 0x020fe200000000ff */
[----:B------:R-:W5:Y:S03]  /*40400*/  LDL.LU R14, [R1+0x12b4] ;  /* 0x0012b400010e7983 */ /* 0x000f660000300800 */
[----:B------:R-:W-:-:S05]  /*40410*/  SHF.R.S32.HI R22, RZ, 0x8, R22 ;  /* 0x00000008ff167819 */ /* 0x000fca0000011416 */
[----:B------:R-:W-:Y:S01]  /*40420*/  @P0 STG.E.U8 desc[UR20][R154.64], R22 ;  /* 0x000000169a000986 */ /* 0x000fe2000c101114 */
[----:B0-----:R-:W-:Y:S01]  /*40430*/  ISETP.LT.AND P0, PT, R17, UR4, !P2 ;  /* 0x0000000411007c0c */ /* 0x001fe2000d701270 */
[----:B------:R-:W0:Y:S01]  /*40440*/  LDCU UR4, c[0x0][0x39c] ;  /* 0x00007380ff0477ac */ /* 0x000e220008000800 */
[----:B------:R-:W-:-:S05]  /*40450*/  F2FP.SATFINITE.E4M3.F32.PACK_AB_MERGE_C R24, R25, R24, RZ ;  /* 0x000000181918723e */ /* 0x000fca00048070ff */
[----:B------:R0:W-:Y:S02]  /*40460*/  @P3 STG.E.U8 desc[UR20][R4.64], R24 ;  /* 0x0000001804003986 */ /* 0x0001e4000c101114 */
[----:B0-----:R-:W-:Y:S01]  /*40470*/  ISETP.LT.AND P3, PT, R16, UR4, !P2 ;  /* 0x0000000410007c0c */ /* 0x001fe2000d761270 */
[----:B------:R-:W2:Y:S01]  /*40480*/  LDCU UR4, c[0x0][0x39c] ;  /* 0x00007380ff0477ac */ /* 0x000ea20008000800 */
[----:B------:R-:W-:Y:S01]  /*40490*/  PRMT R24, R24, 0x9910, RZ ;  /* 0x0000991018187816 */ /* 0x000fe200000000ff */
[----:B------:R-:W5:Y:S03]  /*404a0*/  LDL.LU R5, [R1+0x12ac] ;  /* 0x0012ac0001057983 */ /* 0x000f660000300800 */
[----:B------:R-:W-:Y:S01]  /*404b0*/  SHF.R.S32.HI R24, RZ, 0x8, R24 ;  /* 0x00000008ff187819 */ /* 0x000fe20000011418 */
[----:B------:R-:W5:Y:S04]  /*404c0*/  LDL.LU R4, [R1+0x12a8] ;  /* 0x0012a80001047983 */ /* 0x000f680000300800 */
[----:B------:R-:W-:Y:S01]  /*404d0*/  @P1 STG.E.U8 desc[UR20][R6.64], R24 ;  /* 0x0000001806001986 */ /* 0x000fe2000c101114 */
[----:B------:R-:W-:-:S05]  /*404e0*/  F2FP.SATFINITE.E4M3.F32.PACK_AB_MERGE_C R26, R27, R26, RZ ;  /* 0x0000001a1b1a723e */ /* 0x000fca00048070ff */
[----:B------:R0:W-:Y:S02]  /*404f0*/  @P5 STG.E.U8 desc[UR20][R158.64], R26 ;  /* 0x0000001a9e005986 */ /* 0x0001e4000c101114 */
[----:B0-----:R-:W-:-:S04]  /*40500*/  PRMT R26, R26, 0x9910, RZ ;  /* 0x000099101a1a7816 */ /* 0x001fc800000000ff */
[----:B------:R-:W-:-:S05]  /*40510*/  SHF.R.S32.HI R26, RZ, 0x8, R26 ;  /* 0x00000008ff1a7819 */ /* 0x000fca000001141a */
[----:B------:R-:W-:Y:S01]  /*40520*/  @P6 STG.E.U8 desc[UR20][R152.64], R26 ;  /* 0x0000001a98006986 */ /* 0x000fe2000c101114 */
[----:B--2---:R-:W-:Y:S01]  /*40530*/  ISETP.LT.AND P1, PT, R15, UR4, !P2 ;  /* 0x000000040f007c0c */ /* 0x004fe2000d721270 */
[----:B------:R-:W4:Y:S02]  /*40540*/  LDCU UR4, c[0x0][0x39c] ;  /* 0x00007380ff0477ac */ /* 0x000f240008000800 */
[----:B----4-:R-:W-:Y:S01]  /*40550*/  ISETP.LT.AND P5, PT, R13, UR4, !P2 ;  /* 0x000000040d007c0c */ /* 0x010fe2000d7a1270 */
[----:B------:R-:W3:Y:S01]  /*40560*/  LDCU UR4, c[0x0][0x39c] ;  /* 0x00007380ff0477ac */ /* 0x000ee20008000800 */
[----:B------:R-:W2:Y:S01]  /*40570*/  LDL.LU R13, [R1+0x12a4] ;  /* 0x0012a400010d7983 */ /* 0x000ea20000300800 */
[----:B---3--:R-:W-:Y:S01]  /*40580*/  ISETP.LT.AND P6, PT, R12, UR4, !P2 ;  /* 0x000000040c007c0c */ /* 0x008fe2000d7c1270 */
[----:B------:R-:W5:Y:S02]  /*40590*/  LDCU UR4, c[0x0][0x39c] ;  /* 0x00007380ff0477ac */ /* 0x000f640008000800 */
[----:B------:R-:W3:Y:S01]  /*405a0*/  LDL.LU R12, [R1+0x12a0] ;  /* 0x0012a000010c7983 */ /* 0x000ee20000300800 */
[----:B------:R-:W-:-:S02]  /*405b0*/  F2FP.SATFINITE.E4M3.F32.PACK_AB_MERGE_C R28, R29, R28, RZ ;  /* 0x0000001c1d1c723e */ /* 0x000fc400048070ff */
[----:B------:R-:W-:Y:S01]  /*405c0*/  F2FP.SATFINITE.E4M3.F32.PACK_AB_MERGE_C R30, R31, R30, RZ ;  /* 0x0000001e1f1e723e */ /* 0x000fe200048070ff */
[----:B------:R-:W4:Y:S04]  /*405d0*/  LDL.LU R7, [R1+0x1298] ;  /* 0x0012980001077983 */ /* 0x000f280000300800 */
[----:B------:R0:W-:Y:S04]  /*405e0*/  @P0 STG.E.U8 desc[UR20][R150.64], R28 ;  /* 0x0000001c96000986 */ /* 0x0001e8000c101114 */
[----:B------:R-:W2:Y:S01]  /*405f0*/  LDL.LU R6, [R1+0x1294] ;  /* 0x0012940001067983 */ /* 0x000ea20000300800 */
[----:B-----5:R-:W-:Y:S01]  /*40600*/  ISETP.LT.AND P0, PT, R14, UR4, !P2 ;  /* 0x000000040e007c0c */ /* 0x020fe2000d701270 */
[----:B------:R-:W5:Y:S01]  /*40610*/  LDCU UR4, c[0x0][0x39c] ;  /* 0x00007380ff0477ac */ /* 0x000f620008000800 */
[----:B0-----:R-:W-:-:S04]  /*40620*/  PRMT R28, R28, 0x9910, RZ ;  /* 0x000099101c1c7816 */ /* 0x001fc800000000ff */
[----:B------:R-:W-:-:S05]  /*40630*/  SHF.R.S32.HI R28, RZ, 0x8, R28 ;  /* 0x00000008ff1c7819 */ /* 0x000fca000001141c */
[----:B------:R-:W-:Y:S04]  /*40640*/  @P3 STG.E.U8 desc[UR20][R8.64], R28 ;  /* 0x0000001c08003986 */ /* 0x000fe8000c101114 */
[----:B------:R0:W-:Y:S01]  /*40650*/  @P1 STG.E.U8 desc[UR20][R160.64], R30 ;  /* 0x0000001ea0001986 */ /* 0x0001e2000c101114 */
[----:B------:R-:W-:Y:S02]  /*40660*/  F2FP.SATFINITE.E4M3.F32.PACK_AB_MERGE_C R32, R33, R32, RZ ;  /* 0x000000202120723e */ /* 0x000fe400048070ff */
[----:B0-----:R-:W-:Y:S02]  /*40670*/  PRMT R30, R30, 0x9910, RZ ;  /* 0x000099101e1e7816 */ /* 0x001fe400000000ff */
[----:B-----5:R-:W-:-:S03]  /*40680*/  ISETP.LT.AND P3, PT, R5, UR4, !P2 ;  /* 0x0000000405007c0c */ /* 0x020fc6000d761270 */
[----:B------:R-:W-:Y:S01]  /*40690*/  IMAD.MOV.U32 R5, RZ, RZ, R30 ;  /* 0x000000ffff057224 */ /* 0x000fe200078e001e */
[----:B------:R-:W0:Y:S04]  /*406a0*/  LDCU UR4, c[0x0][0x39c] ;  /* 0x00007380ff0477ac */ /* 0x000e280008000800 */
[----:B------:R-:W-:-:S05]  /*406b0*/  SHF.R.S32.HI R5, RZ, 0x8, R5 ;  /* 0x00000008ff057819 */ /* 0x000fca0000011405 */
[----:B------:R5:W-:Y:S04]  /*406c0*/  @P5 STG.E.U8 desc[UR20][R134.64], R5 ;  /* 0x0000000586005986 */ /* 0x000be8000c101114 */
[----:B------:R-:W-:Y:S01]  /*406d0*/  @P6 STG.E.U8 desc[UR20][R148.64], R32 ;  /* 0x0000002094006986 */ /* 0x000fe2000c101114 */
[----:B---3--:R-:W-:Y:S02]  /*406e0*/  ISETP.LT.AND P6, PT, R12, UR6, !P2 ;  /* 0x000000060c007c0c */ /* 0x008fe4000d7c1270 */
[----:B------:R-:W-:Y:S01]  /*406f0*/  F2FP.SATFINITE.E4M3.F32.PACK_AB_MERGE_C R34, R35, R34, RZ ;  /* 0x000000222322723e */ /* 0x000fe200048070ff */
[----:B------:R-:W3:Y:S01]  /*40700*/  LDL.LU R12, [R1+0x12d0] ;  /* 0x0012d000010c7983 */ /* 0x000ee20000300800 */
[----:B0-----:R-:W-:Y:S01]  /*40710*/  ISETP.LT.AND P1, PT, R4, UR4, !P2 ;  /* 0x0000000404007c0c */ /* 0x001fe2000d721270 */
[----:B------:R-:W2:Y:S01]  /*40720*/  LDCU UR4, c[0x0][0x39c] ;  /* 0x00007380ff0477ac */ /* 0x000ea20008000800 */
[----:B------:R-:W-:Y:S01]  /*40730*/  PRMT R4, R32, 0x9910, RZ ;  /* 0x0000991020047816 */ /* 0x000fe200000000ff */
[----:B------:R-:W-:Y:S01]  /*40740*/  VIADD R0, R0, UR5 ;  /* 0x0000000500007c36 */ /* 0x000fe20008000000 */
[----:B------:R-:W-:Y:S01]  /*40750*/  F2FP.SATFINITE.E4M3.F32.PACK_AB_MERGE_C R36, R37, R36, RZ ;  /* 0x000000242524723e */ /* 0x000fe200048070ff */
[----:B------:R-:W0:Y:S01]  /*40760*/  LDCU UR6, c[0x0][0x39c] ;  /* 0x00007380ff0677ac */ /* 0x000e220008000800 */
[----:B------:R-:W-:-:S02]  /*40770*/  SHF.R.S32.HI R4, RZ, 0x8, R4 ;  /* 0x00000008ff047819 */ /* 0x000fc40000011404 */
[----:B-----5:R-:W-:-:S03]  /*40780*/  PRMT R5, R34, 0x9910, RZ ;  /* 0x0000991022057816 */ /* 0x020fc600000000ff */
[----:B------:R5:W-:Y:S01]  /*40790*/  @P0 STG.E.U8 desc[UR20][R10.64], R4 ;  /* 0x000000040a000986 */ /* 0x000be2000c101114 */
[----:B------:R-:W-:Y:S01]  /*407a0*/  SHF.R.S32.HI R5, RZ, 0x8, R5 ;  /* 0x00000008ff057819 */ /* 0x000fe20000011405 */
[C---:B------:R-:W-:Y:S02]  /*407b0*/  VIADD R8, R0.reuse, UR5 ;  /* 0x0000000500087c36 */ /* 0x040fe40008000000 */
[----:B------:R-:W-:Y:S04]  /*407c0*/  @P3 STG.E.U8 desc[UR20][R132.64], R34 ;  /* 0x0000002284003986 */ /* 0x000fe8000c101114 */
[----:B-----5:R-:W0:Y:S01]  /*407d0*/  LDL.LU R11, [R1+0x12cc] ;  /* 0x0012cc00010b7983 */ /* 0x020e220000300800 */
[----:B--2---:R-:W-:Y:S01]  /*407e0*/  ISETP.LT.AND P5, PT, R13, UR4, !P2 ;  /* 0x000000040d007c0c */ /* 0x004fe2000d7a1270 */
[----:B------:R-:W3:Y:S02]  /*407f0*/  LDCU UR4, c[0x0][0x39c] ;  /* 0x00007380ff0477ac */ /* 0x000ee40008000800 */
[----:B------:R2:W-:Y:S01]  /*40800*/  @P1 STG.E.U8 desc[UR20][R162.64], R5 ;  /* 0x00000005a2001986 */ /* 0x0005e2000c101114 */
[----:B------:R-:W-:-:S02]  /*40810*/  IADD3 R4, P1, PT, R0, R3, RZ ;  /* 0x0000000300047210 */ /* 0x000fc40007f3e0ff */
[----:B----4-:R-:W-:Y:S01]  /*40820*/  ISETP.LT.AND P0, PT, R7, UR7, !P2 ;  /* 0x0000000707007c0c */ /* 0x010fe2000d701270 */
[----:B------:R-:W4:Y:S01]  /*40830*/  LDL.LU R10, [R1+0x12c8] ;  /* 0x0012c800010a7983 */ /* 0x000f220000300800 */
[----:B------:R-:W-:Y:S01]  /*40840*/  ISETP.LT.AND P3, PT, R6, UR9, !P2 ;  /* 0x0000000906007c0c */ /* 0x000fe2000d761270 */
[----:B------:R-:W4:Y:S01]  /*40850*/  LDCU UR7, c[0x0][0x39c] ;  /* 0x00007380ff0777ac */ /* 0x000f220008000800 */
[----:B------:R-:W-:Y:S01]  /*40860*/  PRMT R7, R36, 0x9910, RZ ;  /* 0x0000991024077816 */ /* 0x000fe200000000ff */
[----:B------:R-:W5:Y:S01]  /*40870*/  LDL.LU R13, [R1+0x12dc] ;  /* 0x0012dc00010d7983 */ /* 0x000f620000300800 */
[----:B------:R-:W-:Y:S01]  /*40880*/  F2FP.SATFINITE.E4M3.F32.PACK_AB_MERGE_C R38, R39, R38, RZ ;  /* 0x000000262726723e */ /* 0x000fe200048070ff */
[----:B------:R-:W5:Y:S01]  /*40890*/  LDCU UR9, c[0x0][0x39c] ;  /* 0x00007380ff0977ac */ /* 0x000f620008000800 */
[----:B--2---:R-:W-:Y:S01]  /*408a0*/  LEA.HI.X.SX32 R5, R0, R2, 0x1, P1 ;  /* 0x0000000200057211 */ /* 0x004fe200008f0eff */
[----:B------:R-:W1:Y:S01]  /*408b0*/  LDL.LU R9, [R1+0x12d8] ;  /* 0x0012d80001097983 */ /* 0x000e620000300800 */
[----:B------:R-:W-:-:S02]  /*408c0*/  IADD3 R6, P1, PT, R8, R3, RZ ;  /* 0x0000000308067210 */ /* 0x000fc40007f3e0ff */
[----:B------:R-:W-:Y:S02]  /*408d0*/  SHF.R.S32.HI R0, RZ, 0x8, R7 ;  /* 0x00000008ff007819 */ /* 0x000fe40000011407 */
[C---:B------:R-:W-:Y:S01]  /*408e0*/  LEA.HI.X.SX32 R7, R8.reuse, R2, 0x1, P1 ;  /* 0x0000000208077211 */ /* 0x040fe200008f0eff */
[----:B------:R-:W-:Y:S01]  /*408f0*/  VIADD R8, R8, UR5 ;  /* 0x0000000508087c36 */ /* 0x000fe20008000000 */
[----:B------:R2:W-:Y:S04]  /*40900*/  @P5 STG.E.U8 desc[UR20][R4.64], R36 ;  /* 0x0000002404005986 */ /* 0x0005e8000c101114 */
[----:B--2---:R-:W-:-:S04]  /*40910*/  IADD3 R4, P1, PT, R8, R3, RZ ;  /* 0x0000000308047210 */ /* 0x004fc80007f3e0ff */
[----:B------:R-:W-:Y:S02]  /*40920*/  LEA.HI.X.SX32 R5, R8, R2, 0x1, P1 ;  /* 0x0000000208057211 */ /* 0x000fe400008f0eff */
[----:B---3--:R-:W-:Y:S01]  /*40930*/  ISETP.LT.AND P1, PT, R12, UR4, !P2 ;  /* 0x000000040c007c0c */ /* 0x008fe2000d721270 */
[----:B------:R2:W-:Y:S01]  /*40940*/  @P6 STG.E.U8 desc[UR20][R6.64], R0 ;  /* 0x0000000006006986 */ /* 0x0005e2000c101114 */
[----:B------:R-:W3:Y:S03]  /*40950*/  LDCU UR4, c[0x0][0x39c] ;  /* 0x00007380ff0477ac */ /* 0x000ee60008000800 */
[----:B------:R-:W3:Y:S01]  /*40960*/  LDL.LU R12, [R1+0x12e0] ;  /* 0x0012e000010c7983 */ /* 0x000ee20000300800 */
[----:B--2---:R-:W-:Y:S01]  /*40970*/  VIADD R0, R8, UR5 ;  /* 0x0000000508007c36 */ /* 0x004fe20008000000 */
[----:B------:R-:W-:-:S04]  /*40980*/  PRMT R7, R38, 0x9910, RZ ;  /* 0x0000991026077816 */ /* 0x000fc800000000ff */
[CC--:B------:R-:W-:Y:S02]  /*40990*/  IADD3 R6, P6, PT, R0.reuse, R3.reuse, RZ ;  /* 0x0000000300067210 */ /* 0x0c0fe40007fde0ff */
[----:B------:R-:W-:Y:S02]  /*409a0*/  SHF.R.S32.HI R8, RZ, 0x8, R7 ;  /* 0x00000008ff087819 */ /* 0x000fe40000011407 */
[C---:B------:R-:W-:Y:S02]  /*409b0*/  LEA.HI.X.SX32 R7, R0.reuse, R2, 0x1, P6 ;  /* 0x0000000200077211 */ /* 0x040fe400030f0eff */
[----:B0-----:R-:W-:Y:S01]  /*409c0*/  ISETP.LT.AND P5, PT, R11, UR6, !P2 ;  /* 0x000000060b007c0c */ /* 0x001fe2000d7a1270 */
[----:B------:R-:W-:Y:S01]  /*409d0*/  VIADD R0, R0, UR5 ;  /* 0x0000000500007c36 */ /* 0x000fe20008000000 */
[----:B------:R-:W2:Y:S01]  /*409e0*/  LDL.LU R11, [R1+0x12ec] ;  /* 0x0012ec00010b7983 */ /* 0x000ea20000300800 */
[----:B------:R-:W-:Y:S01]  /*409f0*/  F2FP.SATFINITE.E4M3.F32.PACK_AB_MERGE_C R40, R41, R40, RZ ;  /* 0x000000282928723e */ /* 0x000fe200048070ff */
[----:B------:R-:W2:Y:S02]  /*40a00*/  LDCU UR6, c[0x0][0x39c] ;  /* 0x00007380ff0677ac */ /* 0x000ea40008000800 */
[----:B------:R0:W-:Y:S04]  /*40a10*/  @P0 STG.E.U8 desc[UR20][R4.64], R38 ;  /* 0x0000002604000986 */ /* 0x0001e8000c101114 */
[----:B------:R1:W-:Y:S01]  /*40a20*/  @P3 STG.E.U8 desc[UR20][R6.64], R8 ;  /* 0x0000000806003986 */ /* 0x0003e2000c101114 */
[----:B0-----:R-:W-:-:S04]  /*40a30*/  IADD3 R4, P6, PT, R0, R3, RZ ;  /* 0x0000000300047210 */ /* 0x001fc80007fde0ff */
[C---:B------:R-:W-:Y:S01]  /*40a40*/  LEA.HI.X.SX32 R5, R0.reuse, R2, 0x1, P6 ;  /* 0x0000000200057211 */ /* 0x040fe200030f0eff */
[----:B------:R-:W-:Y:S01]  /*40a50*/  VIADD R0, R0, UR5 ;  /* 0x0000000500007c36 */ /* 0x000fe20008000000 */
[----:B-1----:R-:W-:-:S03]  /*40a60*/  PRMT R6, R40, 0x9910, RZ ;  /* 0x0000991028067816 */ /* 0x002fc600000000ff */
[----:B------:R0:W-:Y:S01]  /*40a70*/  @P1 STG.E.U8 desc[UR20][R4.64], R40 ;  /* 0x0000002804001986 */ /* 0x0001e2000c101114 */
[----:B------:R-:W-:Y:S01]  /*40a80*/  VIADD R7, R0, UR5 ;  /* 0x0000000500077c36 */ /* 0x000fe20008000000 */
[----:B------:R-:W-:Y:S02]  /*40a90*/  SHF.R.S32.HI R8, RZ, 0x8, R6 ;  /* 0x00000008ff087819 */ /* 0x000fe40000011406 */
[----:B----4-:R-:W-:Y:S01]  /*40aa0*/  ISETP.LT.AND P0, PT, R10, UR7, !P2 ;  /* 0x000000070a007c0c */ /* 0x010fe2000d701270 */
[----:B------:R-:W1:Y:S01]  /*40ab0*/  LDCU UR7, c[0x0][0x39c] ;  /* 0x00007380ff0777ac */ /* 0x000e620008000800 */
[----:B------:R-:W1:Y:S01]  /*40ac0*/  LDL.LU R10, [R1+0x12e8] ;  /* 0x0012e800010a7983 */ /* 0x000e620000300800 */
[----:B0-----:R-:W-:-:S04]  /*40ad0*/  IADD3 R4, P1, PT, R0, R3, RZ ;  /* 0x0000000300047210 */ /* 0x001fc80007f3e0ff */
[----:B------:R-:W-:Y:S02]  /*40ae0*/  LEA.HI.X.SX32 R5, R0, R2, 0x1, P1 ;  /* 0x0000000200057211 */ /* 0x000fe400008f0eff */
[C---:B------:R-:W-:Y:S01]  /*40af0*/  IADD3 R6, P1, PT, R7.reuse, R3, RZ ;  /* 0x0000000307067210 */ /* 0x040fe20007f3e0ff */
[----:B------:R-:W-:-:S03]  /*40b00*/  VIADD R0, R7, UR5 ;  /* 0x0000000507007c36 */ /* 0x000fc60008000000 */
[----:B------:R-:W-:Y:S02]  /*40b10*/  LEA.HI.X.SX32 R7, R7, R2, 0x1, P1 ;  /* 0x0000000207077211 */ /* 0x000fe400008f0eff */
[----:B---3--:R-:W-:Y:S02]  /*40b20*/  ISETP.LT.AND P1, PT, R12, UR4, !P2 ;  /* 0x000000040c007c0c */ /* 0x008fe4000d721270 */
[----:B-----5:R-:W-:Y:S01]  /*40b30*/  ISETP.LT.AND P3, PT, R13, UR9, !P2 ;  /* 0x000000090d007c0c */ /* 0x020fe2000d761270 */
[----:B------:R-:W3:Y:S01]  /*40b40*/  LDL.LU R12, [R1+0x1300] ;  /* 0x00130000010c7983 */ /* 0x000ee20000300800 */
[----:B------:R-:W-:Y:S01]  /*40b50*/  F2FP.SATFINITE.E4M3.F32.PACK_AB_MERGE_C R42, R43, R42, RZ ;  /* 0x0000002a2b2a723e */ /* 0x000fe200048070ff */
[----:B------:R-:W3:Y:S01]  /*40b60*/  LDCU UR4, c[0x0][0x39c] ;  /* 0x00007380ff0477ac */ /* 0x000ee20008000800 */
[----:B------:R-:W-:Y:S01]  /*40b70*/  ISETP.LT.AND P6, PT, R9, UR10, !P2 ;  /* 0x0000000a09007c0c */ /* 0x000fe2000d7c1270 */
[----:B------:R0:W-:Y:S01]  /*40b80*/  @P5 STG.E.U8 desc[UR20][R4.64], R8 ;  /* 0x0000000804005986 */ /* 0x0001e2000c101114 */
[----:B------:R-:W-:Y:S01]  /*40b90*/  PRMT R9, R42, 0x9910, RZ ;  /* 0x000099102a097816 */ /* 0x000fe200000000ff */
[----:B------:R-:W4:Y:S02]  /*40ba0*/  LDCU UR10, c[0x0][0x39c] ;  /* 0x00007380ff0a77ac */ /* 0x000f240008000800 */
[----:B------:R5:W-:Y:S01]  /*40bb0*/  @P0 STG.E.U8 desc[UR20][R6.64], R42 ;  /* 0x0000002a06000986 */ /* 0x000be2000c101114 */
[----:B------:R-:W-:Y:S01]  /*40bc0*/  SHF.R.S32.HI R9, RZ, 0x8, R9 ;  /* 0x00000008ff097819 */ /* 0x000fe20000011409 */
[----:B------:R-:W1:Y:S01]  /*40bd0*/  LDCU UR9, c[0x0][0x39c] ;  /* 0x00007380ff0977ac */ /* 0x000e620008000800 */
[----:B0-----:R-:W-:-:S02]  /*40be0*/  IADD3 R4, P5, PT, R0, R3, RZ ;  /* 0x0000000300047210 */ /* 0x001fc40007fbe0ff */
[----:B--2---:R-:W-:Y:S01]  /*40bf0*/  ISETP.LT.AND P0, PT, R11, UR6, !P2 ;  /* 0x000000060b007c0c */ /* 0x004fe2000d701270 */
[----:B------:R-:W0:Y:S01]  /*40c00*/  LDCU UR6, c[0x0][0x39c] ;  /* 0x00007380ff0677ac */ /* 0x000e220008000800 */
[----:B------:R-:W0:Y:S01]  /*40c10*/  LDL.LU R11, [R1+0x12fc] ;  /* 0x0012fc00010b7983 */ /* 0x000e220000300800 */
[C---:B------:R-:W-:Y:S01]  /*40c20*/  LEA.HI.X.SX32 R5, R0.reuse, R2, 0x1, P5 ;  /* 0x0000000200057211 */ /* 0x040fe200028f0eff */
[----:B------:R-:W-:Y:S01]  /*40c30*/  VIADD R0, R0, UR5 ;  /* 0x0000000500007c36 */ /* 0x000fe20008000000 */
[----:B------:R-:W-:-:S03]  /*40c40*/  F2FP.SATFINITE.E4M3.F32.PACK_AB_MERGE_C R44, R45, R44, RZ ;  /* 0x0000002c2d2c723e */ /* 0x000fc600048070ff */
[----:B------:R2:W-:Y:S01]  /*40c50*/  @P3 STG.E.U8 desc[UR20][R4.64], R9 ;  /* 0x0000000904003986 */ /* 0x0005e2000c101114 */
[----:B------:R-:W-:Y:S01]  /*40c60*/  VIADD R8, R0, UR5 ;  /* 0x0000000500087c36 */ /* 0x000fe20008000000 */
[----:B-----5:R-:W-:Y:S02]  /*40c70*/  PRMT R7, R44, 0x9910, RZ ;  /* 0x000099102c077816 */ /* 0x020fe400000000ff */
[----:B--2---:R-:W-:-:S04]  /*40c80*/  IADD3 R4, P3, PT, R0, R3, RZ ;  /* 0x0000000300047210 */ /* 0x004fc80007f7e0ff */
[-C--:B------:R-:W-:Y:S02]  /*40c90*/  LEA.HI.X.SX32 R5, R0, R2.reuse, 0x1, P3 ;  /* 0x0000000200057211 */ /* 0x080fe400018f0eff */
[CC--:B------:R-:W-:Y:S02]  /*40ca0*/  IADD3 R6, P3, PT, R8.reuse, R3.reuse, RZ ;  /* 0x0000000308067210 */ /* 0x0c0fe40007f7e0ff */
[----:B------:R-:W-:Y:S02]  /*40cb0*/  SHF.R.S32.HI R0, RZ, 0x8, R7 ;  /* 0x00000008ff007819 */ /* 0x000fe40000011407 */
[C---:B------:R-:W-:Y:S01]  /*40cc0*/  LEA.HI.X.SX32 R7, R8.reuse, R2, 0x1, P3 ;  /* 0x0000000208077211 */ /* 0x040fe200018f0eff */
[----:B------:R-:W-:Y:S01]  /*40cd0*/  VIADD R8, R8, UR5 ;  /* 0x0000000508087c36 */ /* 0x000fe20008000000 */
[----:B------:R2:W-:Y:S01]  /*40ce0*/  @P6 STG.E.U8 desc[UR20][R4.64], R44 ;  /* 0x0000002c04006986 */ /* 0x0005e2000c101114 */
[----:B-1----:R-:W-:Y:S01]  /*40cf0*/  ISETP.LT.AND P5, PT, R10, UR7, !P2 ;  /* 0x000000070a007c0c */ /* 0x002fe2000d7a1270 */
[----:B------:R-:W1:Y:S02]  /*40d00*/  LDCU UR7, c[0x0][0x39c] ;  /* 0x00007380ff0777ac */ /* 0x000e640008000800 */
[----:B------:R5:W-:Y:S04]  /*40d10*/  @P1 STG.E.U8 desc[UR20][R6.64], R0 ;  /* 0x0000000006001986 */ /* 0x000be8000c101114 */
[----:B------:R-:W1:Y:S01]  /*40d20*/  LDL.LU R10, [R1+0x12f8] ;  /* 0x0012f800010a7983 */ /* 0x000e620000300800 */
[----:B--2---:R-:W-:-:S03]  /*40d30*/  IADD3 R4, P1, PT, R8, R3, RZ ;  /* 0x0000000308047210 */ /* 0x004fc60007f3e0ff */
[----:B------:R-:W2:Y:S01]  /*40d40*/  LDL.LU R14, [R1+0x130c] ;  /* 0x00130c00010e7983 */ /* 0x000ea20000300800 */
[----:B------:R-:W-:-:S03]  /*40d50*/  LEA.HI.X.SX32 R5, R8, R2, 0x1, P1 ;  /* 0x0000000208057211 */ /* 0x000fc600008f0eff */
[----:B------:R-:W4:Y:S01]  /*40d60*/  LDL.LU R13, [R1+0x1308] ;  /* 0x00130800010d7983 */ /* 0x000f220000300800 */
[----:B---3--:R-:W-:Y:S01]  /*40d70*/  ISETP.LT.AND P1, PT, R12, UR4, !P2 ;  /* 0x000000040c007c0c */ /* 0x008fe2000d721270 */
[----:B-----5:R-:W-:Y:S02]  /*40d80*/  VIADD R0, R8, UR5 ;  /* 0x0000000508007c36 */ /* 0x020fe40008000000 */
[----:B------:R-:W3:Y:S01]  /*40d90*/  LDL.LU R12, [R1+0x1310] ;  /* 0x00131000010c7983 */ /* 0x000ee20000300800 */
[----:B------:R-:W-:Y:S01]  /*40da0*/  F2FP.SATFINITE.E4M3.F32.PACK_AB_MERGE_C R46, R47, R46, RZ ;  /* 0x0000002e2f2e723e */ /* 0x000fe200048070ff */
[----:B------:R-:W3:Y:S01]  /*40db0*/  LDCU UR4, c[0x0][0x39c] ;  /* 0x00007380ff0477ac */ /* 0x000ee20008000800 */
[----:B------:R-:W-:Y:S02]  /*40dc0*/  IADD3 R6, P6, PT, R0, R3, RZ ;  /* 0x0000000300067210 */ /* 0x000fe40007fde0ff */
[----:B------:R-:W-:-:S04]  /*40dd0*/  PRMT R7, R46, 0x9910, RZ ;  /* 0x000099102e077816 */ /* 0x000fc800000000ff */
[----:B------:R-:W-:Y:S02]  /*40de0*/  SHF.R.S32.HI R8, RZ, 0x8, R7 ;  /* 0x00000008ff087819 */ /* 0x000fe40000011407 */
[C---:B------:R-:W-:Y:S01]  /*40df0*/  LEA.HI.X.SX32 R7, R0.reuse, R2, 0x1, P6 ;  /* 0x0000000200077211 */ /* 0x040fe200030f0eff */
[----:B------:R-:W-:Y:S01]  /*40e00*/  VIADD R0, R0, UR5 ;  /* 0x0000000500007c36 */ /* 0x000fe20008000000 */
[----:B0-----:R-:W-:Y:S01]  /*40e10*/  ISETP.LT.AND P3, PT, R11, UR6, !P2 ;  /* 0x000000060b007c0c */ /* 0x001fe2000d761270 */
[----:B------:R0:W-:Y:S01]  /*40e20*/  @P0 STG.E.U8 desc[UR20][R4.64], R46 ;  /* 0x0000002e04000986 */ /* 0x0001e2000c101114 */
[----:B------:R-:W-:Y:S01]  /*40e30*/  F2FP.SATFINITE.E4M3.F32.PACK_AB_MERGE_C R48, R49, R48, RZ ;  /* 0x000000303130723e */ /* 0x000fe200048070ff */
[----:B------:R-:W5:Y:S02]  /*40e40*/  LDCU UR6, c[0x0][0x39c] ;  /* 0x00007380ff0677ac */ /* 0x000f640008000800 */
[----:B------:R-:W5:Y:S01]  /*40e50*/  LDL.LU R11, [R1+0x131c] ;  /* 0x00131c00010b7983 */ /* 0x000f620000300800 */
[----:B0-----:R-:W-:-:S04]  /*40e60*/  IADD3 R4, P6, PT, R0, R3, RZ ;  /* 0x0000000300047210 */ /* 0x001fc80007fde0ff */
[C---:B------:R-:W-:Y:S01]  /*40e70*/  LEA.HI.X.SX32 R5, R0.reuse, R2, 0x1, P6 ;  /* 0x0000000200057211 */ /* 0x040fe200030f0eff */
[----:B------:R-:W-:Y:S01]  /*40e80*/  VIADD R0, R0, UR5 ;  /* 0x0000000500007c36 */ /* 0x000fe20008000000 */
[----:B------:R0:W-:Y:S04]  /*40e90*/  @P5 STG.E.U8 desc[UR20][R6.64], R8 ;  /* 0x0000000806005986 */ /* 0x0001e8000c101114 */
[----:B------:R1:W-:Y:S01]  /*40ea0*/  @P1 STG.E.U8 desc[UR20][R4.64], R48 ;  /* 0x0000003004001986 */ /* 0x0003e2000c101114 */
[----:B0-----:R-:W-:Y:S01]  /*40eb0*/  PRMT R6, R48, 0x9910, RZ ;  /* 0x0000991030067816 */ /* 0x001fe200000000ff */
[C---:B------:R-:W-:Y:S01]  /*40ec0*/  VIADD R7, R0.reuse, UR5 ;  /* 0x0000000500077c36 */ /* 0x040fe20008000000 */
[----:B-1----:R-:W-:Y:S02]  /*40ed0*/  IADD3 R4, P1, PT, R0, R3, RZ ;  /* 0x0000000300047210 */ /* 0x002fe40007f3e0ff */
[----:B------:R-:W-:-:S02]  /*40ee0*/  SHF.R.S32.HI R8, RZ, 0x8, R6 ;  /* 0x00000008ff087819 */ /* 0x000fc40000011406 */
[-C--:B------:R-:W-:Y:S02]  /*40ef0*/  LEA.HI.X.SX32 R5, R0, R2.reuse, 0x1, P1 ;  /* 0x0000000200057211 */ /* 0x080fe400008f0eff */
[C---:B------:R-:W-:Y:S01]  /*40f00*/  IADD3 R6, P1, PT, R7.reuse, R3, RZ ;  /* 0x0000000307067210 */ /* 0x040fe20007f3e0ff */
[----:B------:R-:W-:Y:S01]  /*40f10*/  VIADD R0, R7, UR5 ;  /* 0x0000000507007c36 */ /* 0x000fe20008000000 */
[----:B------:R-:W-:Y:S02]  /*40f20*/  ISETP.LT.AND P0, PT, R10, UR7, !P2 ;  /* 0x000000070a007c0c */ /* 0x000fe4000d701270 */
[----:B----4-:R-:W-:Y:S01]  /*40f30*/  ISETP.LT.AND P6, PT, R13, UR10, !P2 ;  /* 0x0000000a0d007c0c */ /* 0x010fe2000d7c1270 */
[----:B------:R-:W4:Y:S01]  /*40f40*/  LDL.LU R10, [R1+0x1318] ;  /* 0x00131800010a7983 */ /* 0x000f220000300800 */
[----:B------:R-:W-:Y:S01]  /*40f50*/  LEA.HI.X.SX32 R7, R7, R2, 0x1, P1 ;  /* 0x0000000207077211 */ /* 0x000fe200008f0eff */
[----:B------:R-:W4:Y:S02]  /*40f60*/  LDCU UR7, c[0x0][0x39c] ;  /* 0x00007380ff0777ac */ /* 0x000f240008000800 */
[----:B------:R-:W4:Y:S01]  /*40f70*/  LDL.LU R13, [R1+0x1330] ;  /* 0x00133000010d7983 */ /* 0x000f220000300800 */
[----:B--2---:R-:W-:Y:S01]  /*40f80*/  ISETP.LT.AND P5, PT, R14, UR9, !P2 ;  /* 0x000000090e007c0c */ /* 0x004fe2000d7a1270 */
[----:B------:R-:W0:Y:S01]  /*40f90*/  LDCU UR9, c[0x0][0x39c] ;  /* 0x00007380ff0977ac */ /* 0x000e220008000800 */
[----:B------:R-:W-:Y:S01]  /*40fa0*/  F2FP.SATFINITE.E4M3.F32.PACK_AB_MERGE_C R50, R51, R50, RZ ;  /* 0x000000323332723e */ /* 0x000fe200048070ff */
[----:B------:R1:W-:Y:S01]  /*40fb0*/  @P3 STG.E.U8 desc[UR20][R4.64], R8 ;  /* 0x0000000804003986 */ /* 0x0003e2000c101114 */
[----:B------:R-:W-:Y:S01]  /*40fc0*/  F2FP.SATFINITE.E4M3.F32.PACK_AB_MERGE_C R53, R53, R52, RZ ;  /* 0x000000343535723e */ /* 0x000fe200048070ff */
[----:B------:R-:W2:Y:S01]  /*40fd0*/  LDCU UR10, c[0x0][0x39c] ;  /* 0x00007380ff0a77ac */ /* 0x000ea20008000800 */
[----:B---3--:R-:W-:-:S02]  /*40fe0*/  ISETP.LT.AND P1, PT, R12, UR4, !P2 ;  /* 0x000000040c007c0c */ /* 0x008fc4000d721270 */
[----:B------:R-:W-:Y:S01]  /*40ff0*/  PRMT R9, R50, 0x9910, RZ ;  /* 0x0000991032097816 */ /* 0x000fe200000000ff */
[----:B------:R-:W3:Y:S01]  /*41000*/  LDL.LU R12, [R1+0x132c] ;  /* 0x00132c00010c7983 */ /* 0x000ee20000300800 */
[C---:B-1----:R-:W-:Y:S01]  /*41010*/  IADD3 R4, P3, PT, R0.reuse, R3, RZ ;  /* 0x0000000300047210 */ /* 0x042fe20007f7e0ff */
[----:B------:R-:W4:Y:S02]  /*41020*/  LDCU UR4, c[0x0][0x39c] ;  /* 0x00007380ff0477ac */ /* 0x000f240008000800 */
[----:B------:R1:W-:Y:S01]  /*41030*/  @P0 STG.E.U8 desc[UR20][R6.64], R50 ;  /* 0x0000003206000986 */ /* 0x0003e2000c101114 */
[C---:B------:R-:W-:Y:S02]  /*41040*/  LEA.HI.X.SX32 R5, R0.reuse, R2, 0x1, P3 ;  /* 0x0000000200057211 */ /* 0x040fe400018f0eff */
[----:B------:R-:W-:Y:S01]  /*41050*/  PRMT R8, R53, 0x9910, RZ ;  /* 0x0000991035087816 */ /* 0x000fe200000000ff */
[----:B------:R-:W2:Y:S04]  /*41060*/  LDL.LU R16, [R1+0x1328] ;  /* 0x0013280001107983 */ /* 0x000ea80000300800 */
[----:B------:R-:W0:Y:S01]  /*41070*/  LDL.LU R15, [R1+0x133c] ;  /* 0x00133c00010f7983 */ /* 0x000e220000300800 */
[----:B-----5:R-:W-:Y:S01]  /*41080*/  ISETP.LT.AND P0, PT, R11, UR6, !P2 ;  /* 0x000000060b007c0c */ /* 0x020fe2000d701270 */
[----:B-1----:R-:W-:Y:S01]  /*41090*/  IMAD.MOV.U32 R7, RZ, RZ, R8 ;  /* 0x000000ffff077224 */ /* 0x002fe200078e0008 */
[----:B------:R-:W-:Y:S01]  /*410a0*/  SHF.R.S32.HI R11, RZ, 0x8, R9 ;  /* 0x00000008ff0b7819 */ /* 0x000fe20000011409 */
[----:B------:R-:W-:Y:S01]  /*410b0*/  VIADD R9, R0, UR5 ;  /* 0x0000000500097c36 */ /* 0x000fe20008000000 */
[----:B------:R-:W3:Y:S01]  /*410c0*/  LDCU UR6, c[0x0][0x39c] ;  /* 0x00007380ff0677ac */ /* 0x000ee20008000800 */
[----:B------:R-:W5:Y:S02]  /*410d0*/  LDL.LU R14, [R1+0x1338] ;  /* 0x00133800010e7983 */ /* 0x000f640000300800 */
[----:B------:R-:W-:-:S02]  /*410e0*/  VIADD R0, R9, UR5 ;  /* 0x0000000509007c36 */ /* 0x000fc40008000000 */
[----:B------:R1:W-:Y:S02]  /*410f0*/  @P5 STG.E.U8 desc[UR20][R4.64], R11 ;  /* 0x0000000b04005986 */ /* 0x0003e4000c101114 */
[----:B-1----:R-:W-:-:S04]  /*41100*/  IADD3 R4, P5, PT, R9, R3, RZ ;  /* 0x0000000309047210 */ /* 0x002fc80007fbe0ff */
[-C--:B------:R-:W-:Y:S02]  /*41110*/  LEA.HI.X.SX32 R5, R9, R2.reuse, 0x1, P5 ;  /* 0x0000000209057211 */ /* 0x080fe400028f0eff */
[CC--:B------:R-:W-:Y:S02]  /*41120*/  IADD3 R6, P5, PT, R0.reuse, R3.reuse, RZ ;  /* 0x0000000300067210 */ /* 0x0c0fe40007fbe0ff */
[----:B------:R-:W-:Y:S02]  /*41130*/  SHF.R.S32.HI R9, RZ, 0x8, R7 ;  /* 0x00000008ff097819 */ /* 0x000fe40000011407 */
[C---:B------:R-:W-:Y:S01]  /*41140*/  LEA.HI.X.SX32 R7, R0.reuse, R2, 0x1, P5 ;  /* 0x0000000200077211 */ /* 0x040fe200028f0eff */
[----:B------:R-:W-:Y:S01]  /*41150*/  VIADD R0, R0, UR5 ;  /* 0x0000000500007c36 */ /* 0x000fe20008000000 */
[----:B------:R1:W-:Y:S04]  /*41160*/  @P6 STG.E.U8 desc[UR20][R4.64], R53 ;  /* 0x0000003504006986 */ /* 0x0003e8000c101114 */
[----:B------:R3:W-:Y:S01]  /*41170*/  @P1 STG.E.U8 desc[UR20][R6.64], R9 ;  /* 0x0000000906001986 */ /* 0x0007e2000c101114 */
[----:B-1----:R-:W-:-:S04]  /*41180*/  IADD3 R4, P1, PT, R0, R3, RZ ;  /* 0x0000000300047210 */ /* 0x002fc80007f3e0ff */
[----:B------:R-:W-:Y:S02]  /*41190*/  LEA.HI.X.SX32 R5, R0, R2, 0x1, P1 ;  /* 0x0000000200057211 */ /* 0x000fe400008f0eff */
[----:B----4-:R-:W-:Y:S02]  /*411a0*/  ISETP.LT.AND P1, PT, R13, UR4, !P2 ;  /* 0x000000040d007c0c */ /* 0x010fe4000d721270 */
[----:B---3--:R-:W-:Y:S01]  /*411b0*/  ISETP.LT.AND P5, PT, R12, UR6, !P2 ;  /* 0x000000060c007c0c */ /* 0x008fe2000d7a1270 */
[----:B------:R-:W3:Y:S01]  /*411c0*/  LDL.LU R13, [R1+0x1340] ;  /* 0x00134000010d7983 */ /* 0x000ee20000300800 */
[----:B------:R-:W-:Y:S01]  /*411d0*/  VIADD R8, R0, UR5 ;  /* 0x0000000500087c36 */ /* 0x000fe20008000000 */
[----:B------:R-:W-:Y:S01]  /*411e0*/  ISETP.LT.AND P3, PT, R10, UR7, !P2 ;  /* 0x000000070a007c0c */ /* 0x000fe2000d761270 */
[----:B------:R-:W2:Y:S01]  /*411f0*/  LDCU UR7, c[0x0][0x39c] ;  /* 0x00007380ff0777ac */ /* 0x000ea20008000800 */
[----:B------:R-:W4:Y:S02]  /*41200*/  LDL.LU R12, [R1+0x134c] ;  /* 0x00134c00010c7983 */ /* 0x000f240000300800 */
[----:B------:R-:W-:Y:S01]  /*41210*/  IADD3 R6, P6, PT, R8, R3, RZ ;  /* 0x0000000308067210 */ /* 0x000fe20007fde0ff */
[----:B------:R-:W3:Y:S01]  /*41220*/  LDCU UR4, c[0x0][0x39c] ;  /* 0x00007380ff0477ac */ /* 0x000ee20008000800 */
[----:B------:R-:W-:-:S02]  /*41230*/  F2FP.SATFINITE.E4M3.F32.PACK_AB_MERGE_C R55, R55, R54, RZ ;  /* 0x000000363737723e */ /* 0x000fc400048070ff */
[C---:B------:R-:W-:Y:S01]  /*41240*/  LEA.HI.X.SX32 R7, R8.reuse, R2, 0x1, P6 ;  /* 0x0000000208077211 */ /* 0x040fe200030f0eff */
[----:B------:R-:W-:Y:S01]  /*41250*/  VIADD R8, R8, UR5 ;  /* 0x0000000508087c36 */ /* 0x000fe20008000000 */
[----:B------:R-:W-:Y:S01]  /*41260*/  PRMT R10, R55, 0x9910, RZ ;  /* 0x00009910370a7816 */ /* 0x000fe200000000ff */
[----:B------:R1:W-:Y:S01]  /*41270*/  @P0 STG.E.U8 desc[UR20][R4.64], R55 ;  /* 0x0000003704000986 */ /* 0x0003e2000c101114 */
[----:B------:R-:W-:Y:S01]  /*41280*/  F2FP.SATFINITE.E4M3.F32.PACK_AB_MERGE_C R57, R57, R56, RZ ;  /* 0x000000383939723e */ /* 0x000fe200048070ff */
[----:B------:R-:W4:Y:S01]  /*41290*/  LDCU UR6, c[0x0][0x39c] ;  /* 0x00007380ff0677ac */ /* 0x000f220008000800 */
[----:B------:R-:W-:Y:S02]  /*412a0*/  SHF.R.S32.HI R9, RZ, 0x8, R10 ;  /* 0x00000008ff097819 */ /* 0x000fe4000001140a */
[----:B------:R-:W-:Y:S01]  /*412b0*/  PRMT R0, R57, 0x9910, RZ ;  /* 0x0000991039007816 */ /* 0x000fe200000000ff */
[----:B------:R-:W5:Y:S01]  /*412c0*/  LDL.LU R10, [R1+0x1348] ;  /* 0x00134800010a7983 */ /* 0x000f620000300800 */
[----:B-1----:R-:W-:-:S04]  /*412d0*/  IADD3 R4, P6, PT, R8, R3, RZ ;  /* 0x0000000308047210 */ /* 0x002fc80007fde0ff */
[C---:B------:R-:W-:Y:S01]  /*412e0*/  LEA.HI.X.SX32 R5, R8.reuse, R2, 0x1, P6 ;  /* 0x0000000208057211 */ /* 0x040fe200030f0eff */
[----:B------:R-:W-:Y:S01]  /*412f0*/  VIADD R8, R8, UR5 ;  /* 0x0000000508087c36 */ /* 0x000fe20008000000 */
[----:B------:R1:W-:Y:S01]  /*41300*/  @P3 STG.E.U8 desc[UR20][R6.64], R9 ;  /* 0x0000000906003986 */ /* 0x0003e2000c101114 */
[----:B--2---:R-:W-:Y:S01]  /*41310*/  ISETP.LT.AND P0, PT, R16, UR7, !P2 ;  /* 0x0000000710007c0c */ /* 0x004fe2000d701270 */
[----:B------:R-:W2:Y:S02]  /*41320*/  LDCU UR7, c[0x0][0x39c] ;  /* 0x00007380ff0777ac */ /* 0x000ea40008000800 */
[----:B------:R0:W-:Y:S01]  /*41330*/  @P1 STG.E.U8 desc[UR20][R4.64], R57 ;  /* 0x0000003904001986 */ /* 0x0001e2000c101114 */
[----:B-1----:R-:W-:Y:S02]  /*41340*/  IMAD.MOV.U32 R9, RZ, RZ, R0 ;  /* 0x000000ffff097224 */ /* 0x002fe400078e0000 */
[C---:B------:R-:W-:Y:S01]  /*41350*/  VIADD R0, R8.reuse, UR5 ;  /* 0x0000000508007c36 */ /* 0x040fe20008000000 */
[----:B0-----:R-:W-:-:S04]  /*41360*/  IADD3 R4, P1, PT, R8, R3, RZ ;  /* 0x0000000308047210 */ /* 0x001fc80007f3e0ff */
[----:B------:R-:W-:Y:S02]  /*41370*/  LEA.HI.X.SX32 R5, R8, R2, 0x1, P1 ;  /* 0x0000000208057211 */ /* 0x000fe400008f0eff */
[C---:B------:R-:W-:Y:S02]  /*41380*/  IADD3 R6, P1, PT, R0.reuse, R3, RZ ;  /* 0x0000000300067210 */ /* 0x040fe40007f3e0ff */
[----:B------:R-:W-:Y:S02]  /*41390*/  SHF.R.S32.HI R9, RZ, 0x8, R9 ;  /* 0x00000008ff097819 */ /* 0x000fe40000011409 */
[----:B------:R-:W-:Y:S02]  /*413a0*/  F2FP.SATFINITE.E4M3.F32.PACK_AB_MERGE_C R59, R59, R58, RZ ;  /* 0x0000003a3b3b723e */ /* 0x000fe400048070ff */
[C---:B------:R-:W-:Y:S01]  /*413b0*/  LEA.HI.X.SX32 R7, R0.reuse, R2, 0x1, P1 ;  /* 0x0000000200077211 */ /* 0x040fe200008f0eff */
[----:B------:R0:W-:Y:S04]  /*413c0*/  @P5 STG.E.U8 desc[UR20][R4.64], R9 ;  /* 0x0000000904005986 */ /* 0x0001e8000c101114 */
[----:B------:R-:W-:Y:S01]  /*413d0*/  @P0 STG.E.U8 desc[UR20][R6.64], R59 ;  /* 0x0000003b06000986 */ /* 0x000fe2000c101114 */
[----:B---3--:R-:W-:Y:S01]  /*413e0*/  ISETP.LT.AND P1, PT, R13, UR4, !P2 ;  /* 0x000000040d007c0c */ /* 0x008fe2000d721270 */
[----:B------:R-:W-:-:S02]  /*413f0*/  VIADD R8, R0, UR5 ;  /* 0x0000000500087c36 */ /* 0x000fc40008000000 */
[----:B------:R-:W3:Y:S01]  /*41400*/  LDL.LU R13, [R1+0x1360] ;  /* 0x00136000010d7983 */ /* 0x000ee20000300800 */
[----:B------:R-:W-:Y:S01]  /*41410*/  ISETP.LT.AND P3, PT, R15, UR9, !P2 ;  /* 0x000000090f007c0c */ /* 0x000fe2000d761270 */
[----:B------:R-:W3:Y:S01]  /*41420*/  LDCU UR4, c[0x0][0x39c] ;  /* 0x00007380ff0477ac */ /* 0x000ee20008000800 */
[----:B----4-:R-:W-:Y:S02]  /*41430*/  ISETP.LT.AND P0, PT, R12, UR6, !P2 ;  /* 0x000000060c007c0c */ /* 0x010fe4000d701270 */
[----:B------:R-:W4:Y:S01]  /*41440*/  LDL.LU R12, [R1+0x135c] ;  /* 0x00135c00010c7983 */ /* 0x000f220000300800 */
[----:B------:R-:W-:Y:S01]  /*41450*/  PRMT R11, R59, 0x9910, RZ ;  /* 0x000099103b0b7816 */ /* 0x000fe200000000ff */
[----:B------:R-:W4:Y:S01]  /*41460*/  LDCU UR6, c[0x0][0x39c] ;  /* 0x00007380ff0677ac */ /* 0x000f220008000800 */
[CC--:B0-----:R-:W-:Y:S01]  /*41470*/  IADD3 R4, P5, PT, R8.reuse, R3.reuse, RZ ;  /* 0x0000000308047210 */ /* 0x0c1fe20007fbe0ff */
[----:B------:R-:W4:Y:S01]  /*41480*/  LDL.LU R16, [R1+0x1358] ;  /* 0x0013580001107983 */ /* 0x000f220000300800 */
[----:B------:R-:W-:Y:S01]  /*41490*/  SHF.R.S32.HI R11, RZ, 0x8, R11 ;  /* 0x00000008ff0b7819 */ /* 0x000fe2000001140b */
[----:B------:R-:W0:Y:S01]  /*414a0*/  LDCU UR9, c[0x0][0x39c] ;  /* 0x00007380ff0977ac */ /* 0x000e220008000800 */
[C---:B------:R-:W-:Y:S01]  /*414b0*/  LEA.HI.X.SX32 R5, R8.reuse, R2, 0x1, P5 ;  /* 0x0000000208057211 */ /* 0x040fe200028f0eff */
[----:B------:R-:W-:Y:S01]  /*414c0*/  VIADD R8, R8, UR5 ;  /* 0x0000000508087c36 */ /* 0x000fe20008000000 */
[----:B-----5:R-:W-:Y:S01]  /*414d0*/  ISETP.LT.AND P6, PT, R14, UR10, !P2 ;  /* 0x0000000a0e007c0c */ /* 0x020fe2000d7c1270 */
[----:B------:R-:W0:Y:S01]  /*414e0*/  LDL.LU R15, [R1+0x136c] ;  /* 0x00136c00010f7983 */ /* 0x000e220000300800 */
[----:B------:R-:W-:Y:S01]  /*414f0*/  F2FP.SATFINITE.E4M3.F32.PACK_AB_MERGE_C R61, R61, R60, RZ ;  /* 0x0000003c3d3d723e */ /* 0x000fe200048070ff */
[----:B------:R-:W-:Y:S01]  /*41500*/  VIADD R0, R8, UR5 ;  /* 0x0000000508007c36 */ /* 0x000fe20008000000 */
[----:B--2---:R-:W-:Y:S01]  /*41510*/  ISETP.LT.AND P5, PT, R10, UR7, !P2 ;  /* 0x000000070a007c0c */ /* 0x004fe2000d7a1270 */
[----:B------:R1:W-:Y:S01]  /*41520*/  @P3 STG.E.U8 desc[UR20][R4.64], R11 ;  /* 0x0000000b04003986 */ /* 0x0003e2000c101114 */
[----:B------:R-:W-:Y:S01]  /*41530*/  PRMT R9, R61, 0x9910, RZ ;  /* 0x000099103d097816 */ /* 0x000fe200000000ff */
[----:B------:R-:W2:Y:S02]  /*41540*/  LDCU UR7, c[0x0][0x39c] ;  /* 0x00007380ff0777ac */ /* 0x000ea40008000800 */
[----:B------:R-:W5:Y:S01]  /*41550*/  LDL.LU R14, [R1+0x1368] ;  /* 0x00136800010e7983 */ /* 0x000f620000300800 */
[----:B------:R-:W-:Y:S01]  /*41560*/  F2FP.SATFINITE.E4M3.F32.PACK_AB_MERGE_C R63, R63, R62, RZ ;  /* 0x0000003e3f3f723e */ /* 0x000fe200048070ff */
[----:B------:R-:W5:Y:S01]  /*41570*/  LDCU UR10, c[0x0][0x39c] ;  /* 0x00007380ff0a77ac */ /* 0x000f620008000800 */
        /* <DEDUP_REMOVED lines=9> */
[-C--:B------:R-:W-:Y:S02]  /*41610*/  LEA.HI.X.SX32 R5, R0, R2.reuse, 0x1, P1 ;  /* 0x0000000200057211 */ /* 0x080fe400008f0eff */
[----:B---3--:R-:W-:Y:S02]  /*41620*/  ISETP.LT.AND P1, PT, R13, UR4, !P2 ;  /* 0x000000040d007c0c */ /* 0x008fe4000d721270 */
[----:B----4-:R-:W-:Y:S01]  /*41630*/  ISETP.LT.AND P3, PT, R12, UR6, !P2 ;  /* 0x000000060c007c0c */ /* 0x010fe2000d761270 */
[----:B------:R-:W3:Y:S01]  /*41640*/  LDL.LU R13, [R1+0x1370] ;  /* 0x00137000010d7983 */ /* 0x000ee20000300800 */
[----:B------:R-:W-:Y:S01]  /*41650*/  VIADD R8, R0, UR5 ;  /* 0x0000000500087c36 */ /* 0x000fe20008000000 */
[----:B------:R-:W-:Y:S01]  /*41660*/  PRMT R10, R63, 0x9910, RZ ;  /* 0x000099103f0a7816 */ /* 0x000fe200000000ff */
[----:B------:R-:W3:Y:S01]  /*41670*/  LDCU UR4, c[0x0][0x39c] ;  /* 0x00007380ff0477ac */ /* 0x000ee20008000800 */
[----:B------:R-:W4:Y:S02]  /*41680*/  LDL.LU R12, [R1+0x137c] ;  /* 0x00137c00010c7983 */ /* 0x000f240000300800 */
[C---:B--2---:R-:W-:Y:S01]  /*41690*/  IADD3 R6, P6, PT, R8.reuse, R3, RZ ;  /* 0x0000000308067210 */ /* 0x044fe20007fde0ff */
[----:B------:R-:W4:Y:S03]  /*416a0*/  LDCU UR6, c[0x0][0x39c] ;  /* 0x00007380ff0677ac */ /* 0x000f260008000800 */
[C---:B------:R-:W-:Y:S01]  /*416b0*/  LEA.HI.X.SX32 R7, R8.reuse, R2, 0x1, P6 ;  /* 0x0000000208077211 */ /* 0x040fe200030f0eff */
[----:B------:R-:W-:Y:S01]  /*416c0*/  VIADD R8, R8, UR5 ;  /* 0x0000000508087c36 */ /* 0x000fe20008000000 */
[----:B------:R1:W-:Y:S01]  /*416d0*/  @P0 STG.E.U8 desc[UR20][R4.64], R63 ;  /* 0x0000003f04000986 */ /* 0x0003e2000c101114 */
[----:B------:R-:W-:-:S02]  /*416e0*/  F2FP.SATFINITE.E4M3.F32.PACK_AB_MERGE_C R65, R65, R64, RZ ;  /* 0x000000404141723e */ /* 0x000fc400048070ff */
[----:B------:R-:W-:Y:S02]  /*416f0*/  SHF.R.S32.HI R9, RZ, 0x8, R10 ;  /* 0x00000008ff097819 */ /* 0x000fe4000001140a */
[----:B------:R-:W-:Y:S01]  /*41700*/  PRMT R0, R65, 0x9910, RZ ;  /* 0x0000991041007816 */ /* 0x000fe200000000ff */
[----:B------:R-:W2:Y:S01]  /*41710*/  LDL.LU R10, [R1+0x1378] ;  /* 0x00137800010a7983 */ /* 0x000ea20000300800 */
[----:B-1----:R-:W-:-:S04]  /*41720*/  IADD3 R4, P6, PT, R8, R3, RZ ;  /* 0x0000000308047210 */ /* 0x002fc80007fde0ff */
[C---:B------:R-:W-:Y:S01]  /*41730*/  LEA.HI.X.SX32 R5, R8.reuse, R2, 0x1, P6 ;  /* 0x0000000208057211 */ /* 0x040fe200030f0eff */
[----:B------:R-:W-:Y:S01]  /*41740*/  VIADD R8, R8, UR5 ;  /* 0x0000000508087c36 */ /* 0x000fe20008000000 */
[----:B------:R1:W-:Y:S01]  /*41750*/  @P5 STG.E.U8 desc[UR20][R6.64], R9 ;  /* 0x0000000906005986 */ /* 0x0003e2000c101114 */
[----:B------:R-:W-:Y:S01]  /*41760*/  ISETP.LT.AND P0, PT, R16, UR7, !P2 ;  /* 0x0000000710007c0c */ /* 0x000fe2000d701270 */
        /* <DEDUP_REMOVED lines=9> */
[----:B------:R-:W-:Y:S01]  /*41800*/  LEA.HI.X.SX32 R7, R0, R2, 0x1, P1 ;  /* 0x0000000200077211 */ /* 0x000fe200008f0eff */
[----:B------:R0:W-:Y:S04]  /*41810*/  @P3 STG.E.U8 desc[UR20][R4.64], R9 ;  /* 0x0000000904003986 */ /* 0x0001e8000c101114 */
[----:B------:R-:W-:Y:S01]  /*41820*/  @P0 STG.E.U8 desc[UR20][R6.64], R67 ;  /* 0x0000004306000986 */ /* 0x000fe2000c101114 */
[----:B------:R-:W-:-:S02]  /*41830*/  ISETP.LT.AND P5, PT, R15, UR9, !P2 ;  /* 0x000000090f007c0c */ /* 0x000fc4000d7a1270 */
[----:B-----5:R-:W-:Y:S01]  /*41840*/  ISETP.LT.AND P6, PT, R14, UR10, !P2 ;  /* 0x0000000a0e007c0c */ /* 0x020fe2000d7c1270 */
[----:B------:R-:W-:Y:S01]  /*41850*/  VIADD R8, R0, UR5 ;  /* 0x0000000500087c36 */ /* 0x000fe20008000000 */
[----:B------:R-:W-:Y:S01]  /*41860*/  PRMT R11, R67, 0x9910, RZ ;  /* 0x00009910430b7816 */ /* 0x000fe200000000ff */
[----:B------:R-:W1:Y:S01]  /*41870*/  LDCU UR10, c[0x0][0x39c] ;  /* 0x00007380ff0a77ac */ /* 0x000e620008000800 */
[----:B---3--:R-:W-:Y:S01]  /*41880*/  ISETP.LT.AND P1, PT, R13, UR4, !P2 ;  /* 0x000000040d007c0c */ /* 0x008fe2000d721270 */
[----:B------:R-:W3:Y:S01]  /*41890*/  LDCU UR4, c[0x0][0x39c] ;  /* 0x00007380ff0477ac */ /* 0x000ee20008000800 */
[----:B------:R-:W3:Y:S01]  /*418a0*/  LDL.LU R13, [R1+0x1390] ;  /* 0x00139000010d7983 */ /* 0x000ee20000300800 */
[----:B----4-:R-:W-:Y:S01]  /*418b0*/  ISETP.LT.AND P0, PT, R12, UR6, !P2 ;  /* 0x000000060c007c0c */ /* 0x010fe2000d701270 */
[----:B------:R-:W4:Y:S02]  /*418c0*/  LDCU UR6, c[0x0][0x39c] ;  /* 0x00007380ff0677ac */ /* 0x000f240008000800 */
[----:B------:R-:W4:Y:S01]  /*418d0*/  LDL.LU R12, [R1+0x138c] ;  /* 0x00138c00010c7983 */ /* 0x000f220000300800 */
[----:B------:R-:W-:-:S02]  /*418e0*/  F2FP.SATFINITE.E4M3.F32.PACK_AB_MERGE_C R69, R69, R68, RZ ;  /* 0x000000444545723e */ /* 0x000fc400048070ff */
[----:B------:R-:W-:Y:S01]  /*418f0*/  F2FP.SATFINITE.E4M3.F32.PACK_AB_MERGE_C R71, R71, R70, RZ ;  /* 0x000000464747723e */ /* 0x000fe200048070ff */
[----:B------:R-:W5:Y:S01]  /*41900*/  LDL.LU R16, [R1+0x1388] ;  /* 0x0013880001107983 */ /* 0x000f620000300800 */
[----:B------:R-:W1:Y:S03]  /*41910*/  LDCU UR9, c[0x0][0x39c] ;  /* 0x00007380ff0977ac */ /* 0x000e660008000800 */
[----:B------:R-:W5:Y:S04]  /*41920*/  LDL.LU R15, [R1+0x139c] ;  /* 0x00139c00010f7983 */ /* 0x000f680000300800 */
[----:B------:R-:W1:Y:S01]  /*41930*/  LDL.LU R14, [R1+0x1398] ;  /* 0x00139800010e7983 */ /* 0x000e620000300800 */
[----:B0-----:R-:W-:-:S02]  /*41940*/  IADD3 R4, P3, PT, R8, R3, RZ ;  /* 0x0000000308047210 */ /* 0x001fc40007f7e0ff */
[----:B------:R-:W-:Y:S02]  /*41950*/  SHF.R.S32.HI R11, RZ, 0x8, R11 ;  /* 0x00000008ff0b7819 */ /* 0x000fe4000001140b */
[C---:B------:R-:W-:Y:S01]  /*41960*/  LEA.HI.X.SX32 R5, R8.reuse, R2, 0x1, P3 ;  /* 0x0000000208057211 */ /* 0x040fe200018f0eff */
[----:B------:R-:W-:-:S04]  /*41970*/  VIADD R8, R8, UR5 ;  /* 0x0000000508087c36 */ /* 0x000fc80008000000 */
[----:B------:R0:W-:Y:S01]  /*41980*/  @P5 STG.E.U8 desc[UR20][R4.64], R11 ;  /* 0x0000000b04005986 */ /* 0x0001e2000c101114 */
[C---:B------:R-:W-:Y:S01]  /*41990*/  VIADD R0, R8.reuse, UR5 ;  /* 0x0000000508007c36 */ /* 0x040fe20008000000 */
[----:B------:R-:W-:Y:S02]  /*419a0*/  PRMT R9, R69, 0x9910, RZ ;  /* 0x0000991045097816 */ /* 0x000fe400000000ff */
[----:B0-----:R-:W-:-:S04]  /*419b0*/  IADD3 R4, P5, PT, R8, R3, RZ ;  /* 0x0000000308047210 */ /* 0x001fc80007fbe0ff */
[-C--:B------:R-:W-:Y:S02]  /*419c0*/  LEA.HI.X.SX32 R5, R8, R2.reuse, 0x1, P5 ;  /* 0x0000000208057211 */ /* 0x080fe400028f0eff */
[C---:B------:R-:W-:Y:S02]  /*419d0*/  IADD3 R6, P5, PT, R0.reuse, R3, RZ ;  /* 0x0000000300067210 */ /* 0x040fe40007fbe0ff */
[----:B------:R-:W-:Y:S02]  /*419e0*/  SHF.R.S32.HI R9, RZ, 0x8, R9 ;  /* 0x00000008ff097819 */ /* 0x000fe40000011409 */
[C---:B------:R-:W-:Y:S01]  /*419f0*/  LEA.HI.X.SX32 R7, R0.reuse, R2, 0x1, P5 ;  /* 0x0000000200077211 */ /* 0x040fe200028f0eff */
[----:B------:R-:W-:Y:S01]  /*41a00*/  VIADD R0, R0, UR5 ;  /* 0x0000000500007c36 */ /* 0x000fe20008000000 */
[----:B------:R0:W-:Y:S01]  /*41a10*/  @P6 STG.E.U8 desc[UR20][R4.64], R69 ;  /* 0x0000004504006986 */ /* 0x0001e2000c101114 */
[----:B--2---:R-:W-:Y:S01]  /*41a20*/  ISETP.LT.AND P3, PT, R10, UR7, !P2 ;  /* 0x000000070a007c0c */ /* 0x004fe2000d761270 */
[----:B------:R-:W5:Y:S02]  /*41a30*/  LDCU UR7, c[0x0][0x39c] ;  /* 0x00007380ff0777ac */ /* 0x000f640008000800 */
[----:B------:R2:W-:Y:S01]  /*41a40*/  @P1 STG.E.U8 desc[UR20][R6.64], R9 ;  /* 0x0000000906001986 */ /* 0x0005e2000c101114 */
[----:B------:R-:W-:-:S02]  /*41a50*/  PRMT R10, R71, 0x9910, RZ ;  /* 0x00009910470a7816 */ /* 0x000fc400000000ff */
[----:B0-----:R-:W-:-:S04]  /*41a60*/  IADD3 R4, P1, PT, R0, R3, RZ ;  /* 0x0000000300047210 */ /* 0x001fc80007f3e0ff */
[C---:B------:R-:W-:Y:S01]  /*41a70*/  LEA.HI.X.SX32 R5, R0.reuse, R2, 0x1, P1 ;  /* 0x0000000200057211 */ /* 0x040fe200008f0eff */
[----:B------:R-:W-:Y:S01]  /*41a80*/  VIADD R8, R0, UR5 ;  /* 0x0000000500087c36 */ /* 0x000fe20008000000 */
[----:B--2---:R-:W-:-:S04]  /*41a90*/  SHF.R.S32.HI R9, RZ, 0x8, R10 ;  /* 0x00000008ff097819 */ /* 0x004fc8000001140a */
[----:B------:R-:W-:-:S04]  /*41aa0*/  IADD3 R6, P6, PT, R8, R3, RZ ;  /* 0x0000000308067210 */ /* 0x000fc80007fde0ff */
[C---:B------:R-:W-:Y:S01]  /*41ab0*/  LEA.HI.X.SX32 R7, R8.reuse, R2, 0x1, P6 ;  /* 0x0000000208077211 */ /* 0x040fe200030f0eff */
[----:B------:R-:W-:Y:S01]  /*41ac0*/  VIADD R8, R8, UR5 ;  /* 0x0000000508087c36 */ /* 0x000fe20008000000 */
[----:B------:R0:W-:Y:S04]  /*41ad0*/  @P0 STG.E.U8 desc[UR20][R4.64], R71 ;  /* 0x0000004704000986 */ /* 0x0001e8000c101114 */
[----:B0-----:R-:W-:-:S04]  /*41ae0*/  IADD3 R4, P6, PT, R8, R3, RZ ;  /* 0x0000000308047210 */ /* 0x001fc80007fde0ff */
[----:B------:R-:W-:Y:S02]  /*41af0*/  LEA.HI.X.SX32 R5, R8, R2, 0x1, P6 ;  /* 0x0000000208057211 */ /* 0x000fe400030f0eff */
[----:B---3--:R-:W-:Y:S02]  /*41b00*/  ISETP.LT.AND P1, PT, R13, UR4, !P2 ;  /* 0x000000040d007c0c */ /* 0x008fe4000d721270 */
[----:B----4-:R-:W-:Y:S01]  /*41b10*/  ISETP.LT.AND P5, PT, R12, UR6, !P2 ;  /* 0x000000060c007c0c */ /* 0x010fe2000d7a1270 */
[----:B------:R-:W2:Y:S01]  /*41b20*/  LDL.LU R13, [R1+0x13a0] ;  /* 0x0013a000010d7983 */ /* 0x000ea20000300800 */
[----:B------:R-:W-:Y:S01]  /*41b30*/  F2FP.SATFINITE.E4M3.F32.PACK_AB_MERGE_C R73, R73, R72, RZ ;  /* 0x000000484949723e */ /* 0x000fe200048070ff */
[----:B------:R-:W-:Y:S01]  /*41b40*/  VIADD R8, R8, UR5 ;  /* 0x0000000508087c36 */ /* 0x000fe20008000000 */
[----:B------:R-:W0:Y:S01]  /*41b50*/  LDCU UR6, c[0x0][0x39c] ;  /* 0x00007380ff0677ac */ /* 0x000e220008000800 */
[----:B------:R-:W0:Y:S01]  /*41b60*/  LDL.LU R12, [R1+0x13ac] ;  /* 0x0013ac00010c7983 */ /* 0x000e220000300800 */
[----:B-----5:R-:W-:-:S02]  /*41b70*/  ISETP.LT.AND P0, PT, R16, UR7, !P2 ;  /* 0x0000000710007c0c */ /* 0x020fc4000d701270 */
[----:B-1----:R-:W-:Y:S01]  /*41b80*/  ISETP.LT.AND P6, PT, R14, UR10, !P2 ;  /* 0x0000000a0e007c0c */ /* 0x002fe2000d7c1270 */
[----:B------:R-:W3:Y:S01]  /*41b90*/  LDL.LU R10, [R1+0x13a8] ;  /* 0x0013a800010a7983 */ /* 0x000ee20000300800 */
[----:B------:R-:W-:Y:S01]  /*41ba0*/  PRMT R0, R73, 0x9910, RZ ;  /* 0x0000991049007816 */ /* 0x000fe200000000ff */
[----:B------:R-:W3:Y:S02]  /*41bb0*/  LDCU UR7, c[0x0][0x39c] ;  /* 0x00007380ff0777ac */ /* 0x000ee40008000800 */
[----:B------:R-:W4:Y:S01]  /*41bc0*/  LDL.LU R14, [R1+0x13a4] ;  /* 0x0013a400010e7983 */ /* 0x000f220000300800 */
[----:B------:R-:W2:Y:S03]  /*41bd0*/  LDCU UR4, c[0x0][0x39c] ;  /* 0x00007380ff0477ac */ /* 0x000ea60008000800 */
[----:B------:R1:W-:Y:S01]  /*41be0*/  @P3 STG.E.U8 desc[UR20][R6.64], R9 ;  /* 0x0000000906003986 */ /* 0x0003e2000c101114 */
[----:B------:R-:W-:Y:S01]  /*41bf0*/  F2FP.SATFINITE.E4M3.F32.PACK_AB_MERGE_C R75, R75, R74, RZ ;  /* 0x0000004a4b4b723e */ /* 0x000fe200048070ff */
[----:B------:R-:W5:Y:S02]  /*41c00*/  LDCU UR10, c[0x0][0x39c] ;  /* 0x00007380ff0a77ac */ /* 0x000f640008000800 */
[----:B------:R1:W-:Y:S01]  /*41c10*/  @P1 STG.E.U8 desc[UR20][R4.64], R73 ;  /* 0x0000004904001986 */ /* 0x0003e2000c101114 */
[----:B------:R-:W-:Y:S01]  /*41c20*/  ISETP.LT.AND P3, PT, R15, UR9, !P2 ;  /* 0x000000090f007c0c */ /* 0x000fe2000d761270 */
[----:B------:R-:W0:Y:S01]  /*41c30*/  LDCU UR9, c[0x0][0x39c] ;  /* 0x00007380ff0977ac */ /* 0x000e220008000800 */
[----:B-1----:R-:W-:-:S02]  /*41c40*/  IMAD.MOV.U32 R9, RZ, RZ, R0 ;  /* 0x000000ffff097224 */ /* 0x002fc400078e0000 */
[C---:B------:R-:W-:Y:S01]  /*41c50*/  VIADD R0, R8.reuse, UR5 ;  /* 0x0000000508007c36 */ /* 0x040fe20008000000 */
[CC--:B------:R-:W-:Y:S02]  /*41c60*/  IADD3 R4, P1, PT, R8.reuse, R3.reuse, RZ ;  /* 0x0000000308047210 */ /* 0x0c0fe40007f3e0ff */
[----:B------:R-:W-:Y:S02]  /*41c70*/  SHF.R.S32.HI R9, RZ, 0x8, R9 ;  /* 0x00000008ff097819 */ /* 0x000fe40000011409 */
[-C--:B------:R-:W-:Y:S01]  /*41c80*/  LEA.HI.X.SX32 R5, R8, R2.reuse, 0x1, P1 ;  /* 0x0000000208057211 */ /* 0x080fe200008f0eff */
[C---:B------:R-:W-:Y:S01]  /*41c90*/  VIADD R8, R0.reuse, UR5 ;  /* 0x0000000500087c36 */ /* 0x040fe20008000000 */
[C---:B------:R-:W-:Y:S02]  /*41ca0*/  IADD3 R6, P1, PT, R0.reuse, R3, RZ ;  /* 0x0000000300067210 */ /* 0x040fe40007f3e0ff */
[----:B------:R-:W-:Y:S01]  /*41cb0*/  PRMT R11, R75, 0x9910, RZ ;  /* 0x000099104b0b7816 */ /* 0x000fe200000000ff */
[----:B------:R1:W-:Y:S01]  /*41cc0*/  @P5 STG.E.U8 desc[UR20][R4.64], R9 ;  /* 0x0000000904005986 */ /* 0x0003e2000c101114 */
[----:B------:R-:W-:Y:S01]  /*41cd0*/  LEA.HI.X.SX32 R7, R0, R2, 0x1, P1 ;  /* 0x0000000200077211 */ /* 0x000fe200008f0eff */
[----:B------:R-:W-:Y:S01]  /*41ce0*/  VIADD R0, R8, UR5 ;  /* 0x0000000508007c36 */ /* 0x000fe20008000000 */
[----:B------:R-:W-:-:S03]  /*41cf0*/  SHF.R.S32.HI R11, RZ, 0x8, R11 ;  /* 0x00000008ff0b7819 */ /* 0x000fc6000001140b */
[----:B------:R0:W-:Y:S01]  /*41d00*/  @P0 STG.E.U8 desc[UR20][R6.64], R75 ;  /* 0x0000004b06000986 */ /* 0x0001e2000c101114 */
[----:B-1----:R-:W-:-:S04]  /*41d10*/  IADD3 R4, P5, PT, R8, R3, RZ ;  /* 0x0000000308047210 */ /* 0x002fc80007fbe0ff */
[----:B------:R-:W-:Y:S02]  /*41d20*/  LEA.HI.X.SX32 R5, R8, R2, 0x1, P5 ;  /* 0x0000000208057211 */ /* 0x000fe400028f0eff */
[----:B------:R-:W-:-:S03]  /*41d30*/  F2FP.SATFINITE.E4M3.F32.PACK_AB_MERGE_C R77, R77, R76, RZ ;  /* 0x0000004c4d4d723e */ /* 0x000fc600048070ff */
[----:B------:R1:W-:Y:S01]  /*41d40*/  @P3 STG.E.U8 desc[UR20][R4.64], R11 ;  /* 0x0000000b04003986 */ /* 0x0003e2000c101114 */
[----:B------:R-:W-:-:S04]  /*41d50*/  IADD3 R8, P3, PT, R0, R3, RZ ;  /* 0x0000000300087210 */ /* 0x000fc80007f7e0ff */
[----:B------:R-:W-:-:S05]  /*41d60*/  LEA.HI.X.SX32 R9, R0, R2, 0x1, P3 ;  /* 0x0000000200097211 */ /* 0x000fca00018f0eff */
[----:B------:R0:W-:Y:S01]  /*41d70*/  @P6 STG.E.U8 desc[UR20][R8.64], R77 ;  /* 0x0000004d08006986 */ /* 0x0001e2000c101114 */
[----:B--2---:R-:W-:Y:S01]  /*41d80*/  ISETP.LT.AND P1, PT, R13, UR4, !P2 ;  /* 0x000000040d007c0c */ /* 0x004fe2000d721270 */
[----:B------:R-:W4:Y:S01]  /*41d90*/  LDCU UR4, c[0x0][0x39c] ;  /* 0x00007380ff0477ac */ /* 0x000f220008000800 */
[----:B0-----:R-:W-:Y:S01]  /*41da0*/  ISETP.LT.AND P0, PT, R12, UR6, !P2 ;  /* 0x000000060c007c0c */ /* 0x001fe2000d701270 */
[----:B------:R-:W0:Y:S01]  /*41db0*/  LDCU UR6, c[0x0][0x39c] ;  /* 0x00007380ff0677ac */ /* 0x000e220008000800 */
[----:B------:R-:W0:Y:S01]  /*41dc0*/  LDL.LU R12, [R1+0x1394] ;  /* 0x00139400010c7983 */ /* 0x000e220000300800 */
[----:B---3--:R-:W-:Y:S01]  /*41dd0*/  ISETP.LT.AND P5, PT, R10, UR7, !P2 ;  /* 0x000000070a007c0c */ /* 0x008fe2000d7a1270 */
[----:B------:R-:W-:Y:S01]  /*41de0*/  VIADD R10, R0, UR5 ;  /* 0x00000005000a7c36 */ /* 0x000fe20008000000 */
[----:B------:R-:W-:Y:S01]  /*41df0*/  PRMT R13, R77, 0x9910, RZ ;  /* 0x000099104d0d7816 */ /* 0x000fe200000000ff */
[----:B------:R-:W2:Y:S01]  /*41e00*/  LDL.LU R17, [R1+0x1384] ;  /* 0x0013840001117983 */ /* 0x000ea20000300800 */
[----:B------:R-:W-:Y:S01]  /*41e10*/  F2FP.SATFINITE.E4M3.F32.PACK_AB_MERGE_C R79, R79, R78, RZ ;  /* 0x0000004e4f4f723e */ /* 0x000fe200048070ff */
[----:B------:R-:W2:Y:S01]  /*41e20*/  LDCU UR7, c[0x0][0x39c] ;  /* 0x00007380ff0777ac */ /* 0x000ea20008000800 */
[----:B------:R-:W-:Y:S01]  /*41e30*/  IADD3 R6, P3, PT, R10, R3, RZ ;  /* 0x000000030a067210 */ /* 0x000fe20007f7e0ff */
[----:B------:R-:W3:Y:S01]  /*41e40*/  LDL.LU R16, [R1+0x1380] ;  /* 0x0013800001107983 */ /* 0x000ee20000300800 */
[----:B------:R-:W-:-:S02]  /*41e50*/  SHF.R.S32.HI R13, RZ, 0x8, R13 ;  /* 0x00000008ff0d7819 */ /* 0x000fc4000001140d */
[C---:B------:R-:W-:Y:S01]  /*41e60*/  LEA.HI.X.SX32 R7, R10.reuse, R2, 0x1, P3 ;  /* 0x000000020a077211 */ /* 0x040fe200018f0eff */
[----:B------:R-:W-:Y:S01]  /*41e70*/  VIADD R10, R10, UR5 ;  /* 0x000000050a0a7c36 */ /* 0x000fe20008000000 */
[----:B------:R-:W5:Y:S04]  /*41e80*/  LDL.LU R15, [R1+0x1374] ;  /* 0x00137400010f7983 */ /* 0x000f680000300800 */
[----:B------:R4:W-:Y:S01]  /*41e90*/  @P1 STG.E.U8 desc[UR20][R6.64], R13 ;  /* 0x0000000d06001986 */ /* 0x0009e2000c101114 */
[----:B-1----:R-:W-:-:S04]  /*41ea0*/  IADD3 R4, P1, PT, R10, R3, RZ ;  /* 0x000000030a047210 */ /* 0x002fc80007f3e0ff */
[----:B------:R-:W-:Y:S02]  /*41eb0*/  LEA.HI.X.SX32 R5, R10, R2, 0x1, P1 ;  /* 0x000000020a057211 */ /* 0x000fe400008f0eff */
[----:B----4-:R-:W-:Y:S01]  /*41ec0*/  ISETP.LT.AND P1, PT, R14, UR4, !P2 ;  /* 0x000000040e007c0c */ /* 0x010fe2000d721270 */
[----:B------:R-:W-:Y:S01]  /*41ed0*/  VIADD R0, R10, UR5 ;  /* 0x000000050a007c36 */ /* 0x000fe20008000000 */
[----:B------:R-:W4:Y:S01]  /*41ee0*/  LDL.LU R14, [R1+0x1364] ;  /* 0x00136400010e7983 */ /* 0x000f220000300800 */
[----:B------:R-:W-:Y:S01]  /*41ef0*/  PRMT R11, R79, 0x9910, RZ ;  /* 0x000099104f0b7816 */ /* 0x000fe200000000ff */
[----:B------:R-:W4:Y:S02]  /*41f00*/  LDCU UR4, c[0x0][0x39c] ;  /* 0x00007380ff0477ac */ /* 0x000f240008000800 */
[----:B------:R-:W-:-:S04]  /*41f10*/  IADD3 R8, P6, PT, R0, R3, RZ ;  /* 0x0000000300087210 */ /* 0x000fc80007fde0ff */
[C---:B------:R-:W-:Y:S01]  /*41f20*/  LEA.HI.X.SX32 R9, R0.reuse, R2, 0x1, P6 ;  /* 0x0000000200097211 */ /* 0x040fe200030f0eff */
[----:B------:R-:W-:Y:S01]  /*41f30*/  VIADD R0, R0, UR5 ;  /* 0x0000000500007c36 */ /* 0x000fe20008000000 */
[----:B------:R-:W-:-:S04]  /*41f40*/  SHF.R.S32.HI R11, RZ, 0x8, R11 ;  /* 0x00000008ff0b7819 */ /* 0x000fc8000001140b */
[C---:B------:R-:W-:Y:S02]  /*41f50*/  IADD3 R6, P6, PT, R0.reuse, R3, RZ ;  /* 0x0000000300067210 */ /* 0x040fe40007fde0ff */
[----:B------:R-:W-:Y:S02]  /*41f60*/  F2FP.SATFINITE.E4M3.F32.PACK_AB_MERGE_C R81, R81, R80, RZ ;  /* 0x000000505151723e */ /* 0x000fe400048070ff */
[C---:B------:R-:W-:Y:S01]  /*41f70*/  LEA.HI.X.SX32 R7, R0.reuse, R2, 0x1, P6 ;  /* 0x0000000200077211 */ /* 0x040fe200030f0eff */
[----:B------:R-:W-:Y:S01]  /*41f80*/  VIADD R0, R0, UR5 ;  /* 0x0000000500007c36 */ /* 0x000fe20008000000 */
[----:B------:R1:W-:Y:S04]  /*41f90*/  @P0 STG.E.U8 desc[UR20][R4.64], R79 ;  /* 0x0000004f04000986 */ /* 0x0003e8000c101114 */
[----:B------:R1:W-:Y:S04]  /*41fa0*/  @P5 STG.E.U8 desc[UR20][R8.64], R11 ;  /* 0x0000000b08005986 */ /* 0x0003e8000c101114 */
[----:B------:R0:W-:Y:S01]  /*41fb0*/  @P1 STG.E.U8 desc[UR20][R6.64], R81 ;  /* 0x0000005106001986 */ /* 0x0001e2000c101114 */
[----:B-1----:R-:W-:-:S02]  /*41fc0*/  PRMT R5, R81, 0x9910, RZ ;  /* 0x0000991051057816 */ /* 0x002fc400000000ff */
[CC--:B------:R-:W-:Y:S01]  /*41fd0*/  IADD3 R4, P1, PT, R0.reuse, R3.reuse, RZ ;  /* 0x0000000300047210 */ /* 0x0c0fe20007f3e0ff */
[C---:B------:R-:W-:Y:S02]  /*41fe0*/  VIADD R9, R0.reuse, UR5 ;  /* 0x0000000500097c36 */ /* 0x040fe40008000000 */
[----:B------:R-:W-:Y:S01]  /*41ff0*/  IMAD.MOV.U32 R11, RZ, RZ, R5 ;  /* 0x000000ffff0b7224 */ /* 0x000fe200078e0005 */
[----:B------:R-:W-:Y:S02]  /*42000*/  LEA.HI.X.SX32 R5, R0, R2, 0x1, P1 ;  /* 0x0000000200057211 */ /* 0x000fe400008f0eff */
[C---:B------:R-:W-:Y:S01]  /*42010*/  IADD3 R8, P1, PT, R9.reuse, R3, RZ ;  /* 0x0000000309087210 */ /* 0x040fe20007f3e0ff */
[----:B------:R-:W-:-:S03]  /*42020*/  VIADD R0, R9, UR5 ;  /* 0x0000000509007c36 */ /* 0x000fc60008000000 */
[----:B------:R-:W-:Y:S02]  /*42030*/  LEA.HI.X.SX32 R9, R9, R2, 0x1, P1 ;  /* 0x0000000209097211 */ /* 0x000fe400008f0eff */
[----:B0-----:R-:W-:Y:S01]  /*42040*/  ISETP.LT.AND P3, PT, R12, UR6, !P2 ;  /* 0x000000060c007c0c */ /* 0x001fe2000d761270 */
[----:B------:R-:W0:Y:S01]  /*42050*/  LDCU UR6, c[0x0][0x39c] ;  /* 0x00007380ff0677ac */ /* 0x000e220008000800 */
[----:B------:R-:W0:Y:S04]  /*42060*/  LDL.LU R12, [R1+0x1354] ;  /* 0x00135400010c7983 */ /* 0x000e280000300800 */
[----:B------:R-:W3:Y:S01]  /*42070*/  LDL.LU R10, [R1+0x1350] ;  /* 0x00135000010a7983 */ /* 0x000ee20000300800 */
[----:B-----5:R-:W-:Y:S01]  /*42080*/  ISETP.LT.AND P6, PT, R15, UR10, !P2 ;  /* 0x0000000a0f007c0c */ /* 0x020fe2000d7c1270 */
[----:B------:R-:W1:Y:S02]  /*42090*/  LDCU UR10, c[0x0][0x39c] ;  /* 0x00007380ff0a77ac */ /* 0x000e640008000800 */
[----:B------:R-:W5:Y:S01]  /*420a0*/  LDL.LU R15, [R1+0x1344] ;  /* 0x00134400010f7983 */ /* 0x000f620000300800 */
[----:B----4-:R-:W-:Y:S01]  /*420b0*/  ISETP.LT.AND P1, PT, R14, UR4, !P2 ;  /* 0x000000040e007c0c */ /* 0x010fe2000d721270 */
[----:B------:R-:W5:Y:S02]  /*420c0*/  LDCU UR4, c[0x0][0x39c] ;  /* 0x00007380ff0477ac */ /* 0x000f640008000800 */
[----:B------:R-:W4:Y:S01]  /*420d0*/  LDL.LU R14, [R1+0x1334] ;  /* 0x00133400010e7983 */ /* 0x000f220000300800 */
[----:B--2---:R-:W-:Y:S01]  /*420e0*/  ISETP.LT.AND P0, PT, R17, UR7, !P2 ;  /* 0x0000000711007c0c */ /* 0x004fe2000d701270 */
[----:B------:R-:W2:Y:S01]  /*420f0*/  LDCU UR7, c[0x0][0x39c] ;  /* 0x00007380ff0777ac */ /* 0x000ea20008000800 */
[----:B------:R-:W-:Y:S01]  /*42100*/  SHF.R.S32.HI R11, RZ, 0x8, R11 ;  /* 0x00000008ff0b7819 */ /* 0x000fe2000001140b */
[----:B------:R-:W4:Y:S01]  /*42110*/  LDL.LU R18, [R1+0x1324] ;  /* 0x0013240001127983 */ /* 0x000f220000300800 */
[----:B---3--:R-:W-:Y:S01]  /*42120*/  ISETP.LT.AND P5, PT, R16, UR9, !P2 ;  /* 0x0000000910007c0c */ /* 0x008fe2000d7a1270 */
[----:B------:R-:W3:Y:S01]  /*42130*/  LDCU UR9, c[0x0][0x39c] ;  /* 0x00007380ff0977ac */ /* 0x000ee20008000800 */
[----:B------:R-:W-:Y:S01]  /*42140*/  F2FP.SATFINITE.E4M3.F32.PACK_AB_MERGE_C R83, R83, R82, RZ ;  /* 0x000000525353723e */ /* 0x000fe200048070ff */
[----:B------:R1:W-:Y:S01]  /*42150*/  @P3 STG.E.U8 desc[UR20][R4.64], R11 ;  /* 0x0000000b04003986 */ /* 0x0003e2000c101114 */
[----:B------:R-:W-:-:S02]  /*42160*/  IADD3 R6, P3, PT, R0, R3, RZ ;  /* 0x0000000300067210 */ /* 0x000fc40007f7e0ff */
[----:B------:R-:W-:Y:S01]  /*42170*/  PRMT R13, R83, 0x9910, RZ ;  /* 0x00009910530d7816 */ /* 0x000fe200000000ff */
[----:B------:R-:W3:Y:S01]  /*42180*/  LDL.LU R17, [R1+0x1320] ;  /* 0x0013200001117983 */ /* 0x000ee20000300800 */
[C---:B------:R-:W-:Y:S01]  /*42190*/  LEA.HI.X.SX32 R7, R0.reuse, R2, 0x1, P3 ;  /* 0x0000000200077211 */ /* 0x040fe200018f0eff */
[----:B------:R-:W-:Y:S01]  /*421a0*/  VIADD R0, R0, UR5 ;  /* 0x0000000500007c36 */ /* 0x000fe20008000000 */
[----:B------:R-:W-:Y:S01]  /*421b0*/  SHF.R.S32.HI R13, RZ, 0x8, R13 ;  /* 0x00000008ff0d7819 */ /* 0x000fe2000001140d */
[----:B------:R0:W-:Y:S01]  /*421c0*/  @P0 STG.E.U8 desc[UR20][R8.64], R83 ;  /* 0x0000005308000986 */ /* 0x0001e2000c101114 */
[----:B------:R-:W-:-:S03]  /*421d0*/  F2FP.SATFINITE.E4M3.F32.PACK_AB_MERGE_C R85, R85, R84, RZ ;  /* 0x000000545555723e */ /* 0x000fc600048070ff */
[----:B------:R0:W-:Y:S01]  /*421e0*/  @P5 STG.E.U8 desc[UR20][R6.64], R13 ;  /* 0x0000000d06005986 */ /* 0x0001e2000c101114 */
[C---:B-1----:R-:W-:Y:S02]  /*421f0*/  IADD3 R4, P5, PT, R0.reuse, R3, RZ ;  /* 0x0000000300047210 */ /* 0x042fe40007fbe0ff */
[----:B------:R-:W-:Y:S01]  /*42200*/  PRMT R11, R85, 0x9910, RZ ;  /* 0x00009910550b7816 */ /* 0x000fe200000000ff */
[----:B------:R-:W3:Y:S01]  /*42210*/  LDL.LU R16, [R1+0x1314] ;  /* 0x0013140001107983 */ /* 0x000ee20000300800 */
[----:B------:R-:W-:Y:S02]  /*42220*/  LEA.HI.X.SX32 R5, R0, R2, 0x1, P5 ;  /* 0x0000000200057211 */ /* 0x000fe400028f0eff */
[----:B------:R-:W-:-:S03]  /*42230*/  SHF.R.S32.HI R11, RZ, 0x8, R11 ;  /* 0x00000008ff0b7819 */ /* 0x000fc6000001140b */
[----:B------:R1:W-:Y:S01]  /*42240*/  @P6 STG.E.U8 desc[UR20][R4.64], R85 ;  /* 0x0000005504006986 */ /* 0x0003e2000c101114 */
[----:B0-----:R-:W-:Y:S01]  /*42250*/  ISETP.LT.AND P0, PT, R12, UR6, !P2 ;  /* 0x000000060c007c0c */ /* 0x001fe2000d701270 */
[----:B------:R-:W4:Y:S01]  /*42260*/  LDCU UR6, c[0x0][0x39c] ;  /* 0x00007380ff0677ac */ /* 0x000f220008000800 */
[----:B--2---:R-:W-:Y:S01]  /*42270*/  ISETP.LT.AND P3, PT, R10, UR7, !P2 ;  /* 0x000000070a007c0c */ /* 0x004fe2000d761270 */
[----:B------:R-:W-:Y:S01]  /*42280*/  VIADD R10, R0, UR5 ;  /* 0x00000005000a7c36 */ /* 0x000fe20008000000 */
[----:B------:R-:W0:Y:S04]  /*42290*/  LDCU UR7, c[0x0][0x39c] ;  /* 0x00007380ff0777ac */ /* 0x000e280008000800 */
[----:B------:R-:W-:-:S04]  /*422a0*/  IADD3 R8, P5, PT, R10, R3, RZ ;  /* 0x000000030a087210 */ /* 0x000fc80007fbe0ff */
[C---:B------:R-:W-:Y:S01]  /*422b0*/  LEA.HI.X.SX32 R9, R10.reuse, R2, 0x1, P5 ;  /* 0x000000020a097211 */ /* 0x040fe200028f0eff */
[----:B------:R-:W-:-:S04]  /*422c0*/  VIADD R10, R10, UR5 ;  /* 0x000000050a0a7c36 */ /* 0x000fc80008000000 */
[----:B------:R2:W-:Y:S01]  /*422d0*/  @P1 STG.E.U8 desc[UR20][R8.64], R11 ;  /* 0x0000000b08001986 */ /* 0x0005e2000c101114 */
[----:B------:R-:W-:-:S04]  /*422e0*/  IADD3 R6, P1, PT, R10, R3, RZ ;  /* 0x000000030a067210 */ /* 0x000fc80007f3e0ff */
[----:B------:R-:W-:Y:S02]  /*422f0*/  LEA.HI.X.SX32 R7, R10, R2, 0x1, P1 ;  /* 0x000000020a077211 */ /* 0x000fe400008f0eff */
[----:B-----5:R-:W-:Y:S02]  /*42300*/  ISETP.LT.AND P1, PT, R15, UR4, !P2 ;  /* 0x000000040f007c0c */ /* 0x020fe4000d721270 */
[----:B----4-:R-:W-:Y:S01]  /*42310*/  ISETP.LT.AND P5, PT, R14, UR6, !P2 ;  /* 0x000000060e007c0c */ /* 0x010fe2000d7a1270 */
[----:B------:R-:W4:Y:S01]  /*42320*/  LDL.LU R15, [R1+0x1304] ;  /* 0x00130400010f7983 */ /* 0x000f220000300800 */
[----:B------:R-:W-:Y:S01]  /*42330*/  VIADD R0, R10, UR5 ;  /* 0x000000050a007c36 */ /* 0x000fe20008000000 */
[----:B------:R-:W-:Y:S01]  /*42340*/  F2FP.SATFINITE.E4M3.F32.PACK_AB_MERGE_C R87, R87, R86, RZ ;  /* 0x000000565757723e */ /* 0x000fe200048070ff */
[----:B------:R-:W4:Y:S01]  /*42350*/  LDCU UR4, c[0x0][0x39c] ;  /* 0x00007380ff0477ac */ /* 0x000f220008000800 */
[----:B------:R-:W5:Y:S02]  /*42360*/  LDL.LU R14, [R1+0x12f4] ;  /* 0x0012f400010e7983 */ /* 0x000f640000300800 */
[C---:B-1----:R-:W-:Y:S01]  /*42370*/  IADD3 R4, P6, PT, R0.reuse, R3, RZ ;  /* 0x0000000300047210 */ /* 0x042fe20007fde0ff */
[----:B------:R-:W5:Y:S01]  /*42380*/  LDCU UR6, c[0x0][0x39c] ;  /* 0x00007380ff0677ac */ /* 0x000f620008000800 */
[----:B------:R-:W-:Y:S01]  /*42390*/  PRMT R12, R87, 0x9910, RZ ;  /* 0x00009910570c7816 */ /* 0x000fe200000000ff */
[----:B------:R-:W3:Y:S01]  /*423a0*/  LDL.LU R10, [R1+0x12f0] ;  /* 0x0012f000010a7983 */ /* 0x000ee20000300800 */
[C---:B------:R-:W-:Y:S01]  /*423b0*/  LEA.HI.X.SX32 R5, R0.reuse, R2, 0x1, P6 ;  /* 0x0000000200057211 */ /* 0x040fe200030f0eff */
[----:B------:R-:W-:Y:S01]  /*423c0*/  VIADD R0, R0, UR5 ;  /* 0x0000000500007c36 */ /* 0x000fe20008000000 */
[----:B--2---:R-:W-:-:S04]  /*423d0*/  SHF.R.S32.HI R11, RZ, 0x8, R12 ;  /* 0x00000008ff0b7819 */ /* 0x004fc8000001140c */
[CC--:B------:R-:W-:Y:S02]  /*423e0*/  IADD3 R8, P6, PT, R0.reuse, R3.reuse, RZ ;  /* 0x0000000300087210 */ /* 0x0c0fe40007fde0ff */
[----:B------:R-:W-:Y:S02]  /*423f0*/  F2FP.SATFINITE.E4M3.F32.PACK_AB_MERGE_C R89, R89, R88, RZ ;  /* 0x000000585959723e */ /* 0x000fe400048070ff */
[C---:B------:R-:W-:Y:S01]  /*42400*/  LEA.HI.X.SX32 R9, R0.reuse, R2, 0x1, P6 ;  /* 0x0000000200097211 */ /* 0x040fe200030f0eff */
[----:B------:R-:W-:Y:S01]  /*42410*/  VIADD R0, R0, UR5 ;  /* 0x0000000500007c36 */ /* 0x000fe20008000000 */
[----:B------:R1:W-:Y:S01]  /*42420*/  @P0 STG.E.U8 desc[UR20][R6.64], R87 ;  /* 0x0000005706000986 */ /* 0x0003e2000c101114 */
[----:B0-----:R-:W-:Y:S01]  /*42430*/  ISETP.LT.AND P0, PT, R18, UR7, !P2 ;  /* 0x0000000712007c0c */ /* 0x001fe2000d701270 */
[----:B------:R-:W0:Y:S02]  /*42440*/  LDCU UR7, c[0x0][0x39c] ;  /* 0x00007380ff0777ac */ /* 0x000e240008000800 */
[----:B------:R2:W-:Y:S04]  /*42450*/  @P3 STG.E.U8 desc[UR20][R4.64], R11 ;  /* 0x0000000b04003986 */ /* 0x0005e8000c101114 */
[----:B------:R0:W-:Y:S01]  /*42460*/  @P1 STG.E.U8 desc[UR20][R8.64], R89 ;  /* 0x0000005908001986 */ /* 0x0001e2000c101114 */
[----:B-1----:R-:W-:Y:S01]  /*42470*/  PRMT R6, R89, 0x9910, RZ ;  /* 0x0000991059067816 */ /* 0x002fe200000000ff */
[C---:B------:R-:W-:Y:S01]  /*42480*/  VIADD R7, R0.reuse, UR5 ;  /* 0x0000000500077c36 */ /* 0x040fe20008000000 */
[----:B--2---:R-:W-:-:S03]  /*42490*/  IADD3 R4, P1, PT, R0, R3, RZ ;  /* 0x0000000300047210 */ /* 0x004fc60007f3e0ff */
[----:B------:R-:W-:Y:S01]  /*424a0*/  IMAD.MOV.U32 R11, RZ, RZ, R6 ;  /* 0x000000ffff0b7224 */ /* 0x000fe200078e0006 */
[----:B------:R-:W-:Y:S02]  /*424b0*/  LEA.HI.X.SX32 R5, R0, R2, 0x1, P1 ;  /* 0x0000000200057211 */ /* 0x000fe400008f0eff */
[C---:B------:R-:W-:Y:S01]  /*424c0*/  IADD3 R6, P1, PT, R7.reuse, R3, RZ ;  /* 0x0000000307067210 */ /* 0x040fe20007f3e0ff */
[----:B------:R-:W-:Y:S01]  /*424d0*/  VIADD R0, R7, UR5 ;  /* 0x0000000507007c36 */ /* 0x000fe20008000000 */
[----:B------:R-:W-:Y:S02]  /*424e0*/  SHF.R.S32.HI R11, RZ, 0x8, R11 ;  /* 0x00000008ff0b7819 */ /* 0x000fe4000001140b */
[----:B------:R-:W-:Y:S02]  /*424f0*/  F2FP.SATFINITE.E4M3.F32.PACK_AB_MERGE_C R91, R91, R90, RZ ;  /* 0x0000005a5b5b723e */ /* 0x000fe400048070ff */
[----:B------:R-:W-:Y:S01]  /*42500*/  LEA.HI.X.SX32 R7, R7, R2, 0x1, P1 ;  /* 0x0000000207077211 */ /* 0x000fe200008f0eff */
[----:B------:R1:W-:Y:S04]  /*42510*/  @P5 STG.E.U8 desc[UR20][R4.64], R11 ;  /* 0x0000000b04005986 */ /* 0x0003e8000c101114 */
[----:B------:R2:W-:Y:S01]  /*42520*/  @P0 STG.E.U8 desc[UR20][R6.64], R91 ;  /* 0x0000005b06000986 */ /* 0x0005e2000c101114 */
[----:B----4-:R-:W-:Y:S01]  /*42530*/  ISETP.LT.AND P1, PT, R15, UR4, !P2 ;  /* 0x000000040f007c0c */ /* 0x010fe2000d721270 */
[----:B------:R-:W4:Y:S02]  /*42540*/  LDCU UR4, c[0x0][0x39c] ;  /* 0x00007380ff0477ac */ /* 0x000f240008000800 */
[----:B------:R-:W4:Y:S01]  /*42550*/  LDL.LU R15, [R1+0x12e4] ;  /* 0x0012e400010f7983 */ /* 0x000f220000300800 */
[----:B-----5:R-:W-:Y:S01]  /*42560*/  ISETP.LT.AND P0, PT, R14, UR6, !P2 ;  /* 0x000000060e007c0c */ /* 0x020fe2000d701270 */
[----:B------:R-:W5:Y:S02]  /*42570*/  LDCU UR6, c[0x0][0x39c] ;  /* 0x00007380ff0677ac */ /* 0x000f640008000800 */
[----:B------:R-:W5:Y:S01]  /*42580*/  LDL.LU R14, [R1+0x12d4] ;  /* 0x0012d400010e7983 */ /* 0x000f620000300800 */
[----:B---3--:R-:W-:-:S02]  /*42590*/  ISETP.LT.AND P3, PT, R17, UR9, !P2 ;  /* 0x0000000911007c0c */ /* 0x008fc4000d761270 */
[----:B------:R-:W-:Y:S01]  /*425a0*/  PRMT R13, R91, 0x9910, RZ ;  /* 0x000099105b0d7816 */ /* 0x000fe200000000ff */
[----:B------:R-:W3:Y:S01]  /*425b0*/  LDL.LU R18, [R1+0x12c4] ;  /* 0x0012c40001127983 */ /* 0x000ee20000300800 */
[CC--:B0-----:R-:W-:Y:S01]  /*425c0*/  IADD3 R8, P5, PT, R0.reuse, R3.reuse, RZ ;  /* 0x0000000300087210 */ /* 0x0c1fe20007fbe0ff */
[----:B------:R-:W0:Y:S01]  /*425d0*/  LDCU UR9, c[0x0][0x39c] ;  /* 0x00007380ff0977ac */ /* 0x000e220008000800 */
[----:B------:R-:W-:Y:S01]  /*425e0*/  SHF.R.S32.HI R13, RZ, 0x8, R13 ;  /* 0x00000008ff0d7819 */ /* 0x000fe2000001140d */
[----:B------:R-:W0:Y:S01]  /*425f0*/  LDL.LU R17, [R1+0x12c0] ;  /* 0x0012c00001117983 */ /* 0x000e220000300800 */
[C---:B------:R-:W-:Y:S01]  /*42600*/  LEA.HI.X.SX32 R9, R0.reuse, R2, 0x1, P5 ;  /* 0x0000000200097211 */ /* 0x040fe200028f0eff */
[----:B------:R-:W-:Y:S01]  /*42610*/  VIADD R0, R0, UR5 ;  /* 0x0000000500007c36 */ /* 0x000fe20008000000 */
[----:B------:R-:W-:Y:S01]  /*42620*/  ISETP.LT.AND P5, PT, R10, UR7, !P2 ;  /* 0x000000070a007c0c */ /* 0x000fe2000d7a1270 */
[----:B------:R-:W3:Y:S01]  /*42630*/  LDCU UR7, c[0x0][0x39c] ;  /* 0x00007380ff0777ac */ /* 0x000ee20008000800 */
[----:B------:R-:W-:Y:S01]  /*42640*/  ISETP.LT.AND P6, PT, R16, UR10, !P2 ;  /* 0x0000000a10007c0c */ /* 0x000fe2000d7c1270 */
[----:B------:R2:W-:Y:S01]  /*42650*/  @P3 STG.E.U8 desc[UR20][R8.64], R13 ;  /* 0x0000000d08003986 */ /* 0x0005e2000c101114 */
[C---:B-1----:R-:W-:Y:S01]  /*42660*/  IADD3 R4, P3, PT, R0.reuse, R3, RZ ;  /* 0x0000000300047210 */ /* 0x042fe20007f7e0ff */
[C---:B------:R-:W-:Y:S01]  /*42670*/  VIADD R10, R0.reuse, UR5 ;  /* 0x00000005000a7c36 */ /* 0x040fe20008000000 */
[----:B------:R-:W-:Y:S01]  /*42680*/  F2FP.SATFINITE.E4M3.F32.PACK_AB_MERGE_C R93, R93, R92, RZ ;  /* 0x0000005c5d5d723e */ /* 0x000fe200048070ff */
[----:B------:R-:W3:Y:S01]  /*42690*/  LDL.LU R16, [R1+0x128c] ;  /* 0x00128c0001107983 */ /* 0x000ee20000300800 */
[----:B------:R-:W-:Y:S01]  /*426a0*/  LEA.HI.X.SX32 R5, R0, R2, 0x1, P3 ;  /* 0x0000000200057211 */ /* 0x000fe200018f0eff */
[----:B------:R-:W1:Y:S01]  /*426b0*/  LDCU UR10, c[0x0][0x39c] ;  /* 0x00007380ff0a77ac */ /* 0x000e620008000800 */
[----:B------:R-:W-:-:S02]  /*426c0*/  PRMT R11, R93, 0x9910, RZ ;  /* 0x000099105d0b7816 */ /* 0x000fc400000000ff */
[CC--:B--2---:R-:W-:Y:S02]  /*426d0*/  IADD3 R6, P3, PT, R10.reuse, R3.reuse, RZ ;  /* 0x000000030a067210 */ /* 0x0c4fe40007f7e0ff */
[----:B------:R-:W-:Y:S02]  /*426e0*/  SHF.R.S32.HI R11, RZ, 0x8, R11 ;  /* 0x00000008ff0b7819 */ /* 0x000fe4000001140b */
[C---:B------:R-:W-:Y:S01]  /*426f0*/  LEA.HI.X.SX32 R7, R10.reuse, R2, 0x1, P3 ;  /* 0x000000020a077211 */ /* 0x040fe200018f0eff */
[----:B------:R-:W-:Y:S01]  /*42700*/  VIADD R10, R10, UR5 ;  /* 0x000000050a0a7c36 */ /* 0x000fe20008000000 */
[----:B------:R2:W-:Y:S04]  /*42710*/  @P6 STG.E.U8 desc[UR20][R4.64], R93 ;  /* 0x0000005d04006986 */ /* 0x0005e8000c101114 */
[----:B------:R0:W-:Y:S01]  /*42720*/  @P1 STG.E.U8 desc[UR20][R6.64], R11 ;  /* 0x0000000b06001986 */ /* 0x0001e2000c101114 */
[----:B------:R-:W-:-:S04]  /*42730*/  IADD3 R8, P1, PT, R10, R3, RZ ;  /* 0x000000030a087210 */ /* 0x000fc80007f3e0ff */
[----:B------:R-:W-:Y:S02]  /*42740*/  LEA.HI.X.SX32 R9, R10, R2, 0x1, P1 ;  /* 0x000000020a097211 */ /* 0x000fe400008f0eff */
[----:B----4-:R-:W-:Y:S02]  /*42750*/  ISETP.LT.AND P1, PT, R15, UR4, !P2 ;  /* 0x000000040f007c0c */ /* 0x010fe4000d721270 */
[----:B-----5:R-:W-:Y:S01]  /*42760*/  ISETP.LT.AND P3, PT, R14, UR6, !P2 ;  /* 0x000000060e007c0c */ /* 0x020fe2000d761270 */
[----:B------:R-:W4:Y:S01]  /*42770*/  LDL.LU R15, [R1+0x1288] ;  /* 0x00128800010f7983 */ /* 0x000f220000300800 */
[----:B------:R-:W-:Y:S01]  /*42780*/  VIADD R0, R10, UR5 ;  /* 0x000000050a007c36 */ /* 0x000fe20008000000 */
[----:B------:R-:W-:Y:S01]  /*42790*/  F2FP.SATFINITE.E4M3.F32.PACK_AB_MERGE_C R95, R95, R94, RZ ;  /* 0x0000005e5f5f723e */ /* 0x000fe200048070ff */
[----:B------:R-:W4:Y:S01]  /*427a0*/  LDCU UR4, c[0x0][0x39c] ;  /* 0x00007380ff0477ac */ /* 0x000f220008000800 */
[----:B------:R-:W5:Y:S02]  /*427b0*/  LDL.LU R14, [R1+0x1284] ;  /* 0x00128400010e7983 */ /* 0x000f640000300800 */
[C---:B--2---:R-:W-:Y:S01]  /*427c0*/  IADD3 R4, P6, PT, R0.reuse, R3, RZ ;  /* 0x0000000300047210 */ /* 0x044fe20007fde0ff */
[----:B------:R-:W5:Y:S01]  /*427d0*/  LDCU UR6, c[0x0][0x39c] ;  /* 0x00007380ff0677ac */ /* 0x000f620008000800 */
[----:B------:R-:W-:Y:S01]  /*427e0*/  PRMT R12, R95, 0x9910, RZ ;  /* 0x000099105f0c7816 */ /* 0x000fe200000000ff */
[----:B------:R-:W2:Y:S01]  /*427f0*/  LDL.LU R10, [R1+0x1280] ;  /* 0x00128000010a7983 */ /* 0x000ea20000300800 */
[C---:B------:R-:W-:Y:S01]  /*42800*/  LEA.HI.X.SX32 R5, R0.reuse, R2, 0x1, P6 ;  /* 0x0000000200057211 */ /* 0x040fe200030f0eff */
[----:B------:R-:W-:Y:S01]  /*42810*/  VIADD R0, R0, UR5 ;  /* 0x0000000500007c36 */ /* 0x000fe20008000000 */
[----:B0-----:R-:W-:-:S04]  /*42820*/  SHF.R.S32.HI R11, RZ, 0x8, R12 ;  /* 0x00000008ff0b7819 */ /* 0x001fc8000001140c */
[CC--:B------:R-:W-:Y:S02]  /*42830*/  IADD3 R6, P6, PT, R0.reuse, R3.reuse, RZ ;  /* 0x0000000300067210 */ /* 0x0c0fe40007fde0ff */
[----:B------:R-:W-:Y:S02]  /*42840*/  F2FP.SATFINITE.E4M3.F32.PACK_AB_MERGE_C R97, R97, R96, RZ ;  /* 0x000000606161723e */ /* 0x000fe400048070ff */
[C---:B------:R-:W-:Y:S01]  /*42850*/  LEA.HI.X.SX32 R7, R0.reuse, R2, 0x1, P6 ;  /* 0x0000000200077211 */ /* 0x040fe200030f0eff */
[----:B------:R-:W-:Y:S01]  /*42860*/  VIADD R0, R0, UR5 ;  /* 0x0000000500007c36 */ /* 0x000fe20008000000 */
[----:B------:R0:W-:Y:S01]  /*42870*/  @P0 STG.E.U8 desc[UR20][R8.64], R95 ;  /* 0x0000005f08000986 */ /* 0x0001e2000c101114 */
[----:B---3--:R-:W-:Y:S01]  /*42880*/  ISETP.LT.AND P0, PT, R18, UR7, !P2 ;  /* 0x0000000712007c0c */ /* 0x008fe2000d701270 */
[----:B------:R-:W2:Y:S02]  /*42890*/  LDCU UR7, c[0x0][0x39c] ;  /* 0x00007380ff0777ac */ /* 0x000ea40008000800 */
[----:B------:R3:W-:Y:S04]  /*428a0*/  @P5 STG.E.U8 desc[UR20][R4.64], R11 ;  /* 0x0000000b04005986 */ /* 0x0007e8000c101114 */
[----:B------:R1:W-:Y:S01]  /*428b0*/  @P1 STG.E.U8 desc[UR20][R6.64], R97 ;  /* 0x0000006106001986 */ /* 0x0003e2000c101114 */
[----:B0-----:R-:W-:Y:S01]  /*428c0*/  PRMT R8, R97, 0x9910, RZ ;  /* 0x0000991061087816 */ /* 0x001fe200000000ff */
[C---:B------:R-:W-:Y:S01]  /*428d0*/  VIADD R9, R0.reuse, UR5 ;  /* 0x0000000500097c36 */ /* 0x040fe20008000000 */
[----:B---3--:R-:W-:-:S03]  /*428e0*/  IADD3 R4, P1, PT, R0, R3, RZ ;  /* 0x0000000300047210 */ /* 0x008fc60007f3e0ff */
        /* <DEDUP_REMOVED lines=15> */
[----:B------:R-:W-:-:S02]  /*429e0*/  ISETP.LT.AND P5, PT, R17, UR9, !P2 ;  /* 0x0000000911007c0c */ /* 0x000fc4000d7a1270 */
[----:B------:R-:W-:Y:S01]  /*429f0*/  PRMT R13, R99, 0x9910, RZ ;  /* 0x00009910630d7816 */ /* 0x000fe200000000ff */
[----:B------:R-:W5:Y:S01]  /*42a00*/  LDL.LU R18, [R1+0x126c] ;  /* 0x00126c0001127983 */ /* 0x000f620000300800 */
[CC--:B-1----:R-:W-:Y:S01]  /*42a10*/  IADD3 R6, P3, PT, R0.reuse, R3.reuse, RZ ;  /* 0x0000000300067210 */ /* 0x0c2fe20007f7e0ff */
[----:B------:R-:W1:Y:S01]  /*42a20*/  LDCU UR9, c[0x0][0x39c] ;  /* 0x00007380ff0977ac */ /* 0x000e620008000800 */
[----:B------:R-:W-:Y:S01]  /*42a30*/  SHF.R.S32.HI R13, RZ, 0x8, R13 ;  /* 0x00000008ff0d7819 */ /* 0x000fe2000001140d */
[----:B------:R-:W1:Y:S01]  /*42a40*/  LDL.LU R17, [R1+0x1268] ;  /* 0x0012680001117983 */ /* 0x000e620000300800 */
[C---:B------:R-:W-:Y:S01]  /*42a50*/  LEA.HI.X.SX32 R7, R0.reuse, R2, 0x1, P3 ;  /* 0x0000000200077211 */ /* 0x040fe200018f0eff */
[----:B------:R-:W-:Y:S01]  /*42a60*/  VIADD R0, R0, UR5 ;  /* 0x0000000500007c36 */ /* 0x000fe20008000000 */
[----:B--2---:R-:W-:Y:S01]  /*42a70*/  ISETP.LT.AND P3, PT, R10, UR7, !P2 ;  /* 0x000000070a007c0c */ /* 0x004fe2000d761270 */
[----:B------:R-:W2:Y:S01]  /*42a80*/  LDCU UR7, c[0x0][0x39c] ;  /* 0x00007380ff0777ac */ /* 0x000ea20008000800 */
[----:B------:R-:W-:Y:S01]  /*42a90*/  ISETP.LT.AND P6, PT, R16, UR10, !P2 ;  /* 0x0000000a10007c0c */ /* 0x000fe2000d7c1270 */
[----:B------:R2:W-:Y:S01]  /*42aa0*/  @P5 STG.E.U8 desc[UR20][R6.64], R13 ;  /* 0x0000000d06005986 */ /* 0x0005e2000c101114 */
[C---:B0-----:R-:W-:Y:S01]  /*42ab0*/  IADD3 R4, P5, PT, R0.reuse, R3, RZ ;  /* 0x0000000300047210 */ /* 0x041fe20007fbe0ff */
[C---:B------:R-:W-:Y:S01]  /*42ac0*/  VIADD R10, R0.reuse, UR5 ;  /* 0x00000005000a7c36 */ /* 0x040fe20008000000 */
[----:B------:R-:W-:Y:S01]  /*42ad0*/  F2FP.SATFINITE.E4M3.F32.PACK_AB_MERGE_C R101, R101, R100, RZ ;  /* 0x000000646565723e */ /* 0x000fe200048070ff */
[----:B------:R-:W5:Y:S01]  /*42ae0*/  LDL.LU R16, [R1+0x1264] ;  /* 0x0012640001107983 */ /* 0x000f620000300800 */
[----:B------:R-:W-:Y:S01]  /*42af0*/  LEA.HI.X.SX32 R5, R0, R2, 0x1, P5 ;  /* 0x0000000200057211 */ /* 0x000fe200028f0eff */
[----:B------:R-:W0:Y:S01]  /*42b00*/  LDCU UR10, c[0x0][0x39c] ;  /* 0x00007380ff0a77ac */ /* 0x000e220008000800 */
[----:B------:R-:W-:-:S02]  /*42b10*/  PRMT R11, R101, 0x9910, RZ ;  /* 0x00009910650b7816 */ /* 0x000fc400000000ff */
[CC--:B---3--:R-:W-:Y:S02]  /*42b20*/  IADD3 R8, P5, PT, R10.reuse, R3.reuse, RZ ;  /* 0x000000030a087210 */ /* 0x0c8fe40007fbe0ff */
[----:B------:R-:W-:Y:S02]  /*42b30*/  SHF.R.S32.HI R11, RZ, 0x8, R11 ;  /* 0x00000008ff0b7819 */ /* 0x000fe4000001140b */
[C---:B------:R-:W-:Y:S01]  /*42b40*/  LEA.HI.X.SX32 R9, R10.reuse, R2, 0x1, P5 ;  /* 0x000000020a097211 */ /* 0x040fe200028f0eff */
[----:B------:R-:W-:Y:S01]  /*42b50*/  VIADD R10, R10, UR5 ;  /* 0x000000050a0a7c36 */ /* 0x000fe20008000000 */
[----:B------:R3:W-:Y:S04]  /*42b60*/  @P6 STG.E.U8 desc[UR20][R4.64], R101 ;  /* 0x0000006504006986 */ /* 0x0007e8000c101114 */
[----:B------:R0:W-:Y:S01]  /*42b70*/  @P1 STG.E.U8 desc[UR20][R8.64], R11 ;  /* 0x0000000b08001986 */ /* 0x0001e2000c101114 */
[----:B--2---:R-:W-:-:S04]  /*42b80*/  IADD3 R6, P1, PT, R10, R3, RZ ;  /* 0x000000030a067210 */ /* 0x004fc80007f3e0ff */
[----:B------:R-:W-:Y:S02]  /*42b90*/  LEA.HI.X.SX32 R7, R10, R2, 0x1, P1 ;  /* 0x000000020a077211 */ /* 0x000fe400008f0eff */
[----:B----4-:R-:W-:Y:S02]  /*42ba0*/  ISETP.LT.AND P1, PT, R15, UR4, !P2 ;  /* 0x000000040f007c0c */ /* 0x010fe4000d721270 */
[----:B-----5:R-:W-:Y:S01]  /*42bb0*/  ISETP.LT.AND P5, PT, R14, UR6, !P2 ;  /* 0x000000060e007c0c */ /* 0x020fe2000d7a1270 */
[----:B------:R-:W2:Y:S01]  /*42bc0*/  LDL.LU R15, [R1+0x1260] ;  /* 0x00126000010f7983 */ /* 0x000ea20000300800 */
[----:B------:R-:W-:Y:S01]  /*42bd0*/  VIADD R0, R10, UR5 ;  /* 0x000000050a007c36 */ /* 0x000fe20008000000 */
[----:B------:R-:W-:Y:S01]  /*42be0*/  F2FP.SATFINITE.E4M3.F32.PACK_AB_MERGE_C R103, R103, R102, RZ ;  /* 0x000000666767723e */ /* 0x000fe200048070ff */
[----:B------:R-:W2:Y:S01]  /*42bf0*/  LDCU UR4, c[0x0][0x39c] ;  /* 0x00007380ff0477ac */ /* 0x000ea20008000800 */
[----:B------:R-:W4:Y:S02]  /*42c00*/  LDL.LU R14, [R1+0x1258] ;  /* 0x00125800010e7983 */ /* 0x000f240000300800 */
[C---:B---3--:R-:W-:Y:S01]  /*42c10*/  IADD3 R4, P6, PT, R0.reuse, R3, RZ ;  /* 0x0000000300047210 */ /* 0x048fe20007fde0ff */
[----:B------:R-:W4:Y:S01]  /*42c20*/  LDCU UR6, c[0x0][0x39c] ;  /* 0x00007380ff0677ac */ /* 0x000f220008000800 */
[----:B------:R-:W-:Y:S01]  /*42c30*/  PRMT R12, R103, 0x9910, RZ ;  /* 0x00009910670c7816 */ /* 0x000fe200000000ff */
[----:B------:R-:W3:Y:S01]  /*42c40*/  LDL.LU R10, [R1+0x1254] ;  /* 0x00125400010a7983 */ /* 0x000ee20000300800 */
        /* <DEDUP_REMOVED lines=8> */
[----:B------:R-:W-:Y:S01]  /*42cd0*/  ISETP.LT.AND P0, PT, R18, UR7, !P2 ;  /* 0x0000000712007c0c */ /* 0x000fe2000d701270 */
[----:B------:R-:W3:Y:S02]  /*42ce0*/  LDCU UR7, c[0x0][0x39c] ;  /* 0x00007380ff0777ac */ /* 0x000ee40008000800 */
[----:B------:R5:W-:Y:S04]  /*42cf0*/  @P3 STG.E.U8 desc[UR20][R4.64], R11 ;  /* 0x0000000b04003986 */ /* 0x000be8000c101114 */
[----:B------:R1:W-:Y:S01]  /*42d00*/  @P1 STG.E.U8 desc[UR20][R8.64], R105 ;  /* 0x0000006908001986 */ /* 0x0003e2000c101114 */
[----:B0-----:R-:W-:Y:S01]  /*42d10*/  PRMT R6, R105, 0x9910, RZ ;  /* 0x0000991069067816 */ /* 0x001fe200000000ff */
[C---:B------:R-:W-:Y:S01]  /*42d20*/  VIADD R7, R0.reuse, UR5 ;  /* 0x0000000500077c36 */ /* 0x040fe20008000000 */
[----:B-----5:R-:W-:-:S03]  /*42d30*/  IADD3 R4, P1, PT, R0, R3, RZ ;  /* 0x0000000300047210 */ /* 0x020fc60007f3e0ff */
        /* <DEDUP_REMOVED lines=9> */
[----:B--2---:R-:W-:Y:S01]  /*42dd0*/  ISETP.LT.AND P1, PT, R15, UR4, !P2 ;  /* 0x000000040f007c0c */ /* 0x004fe2000d721270 */
[----:B------:R-:W2:Y:S02]  /*42de0*/  LDCU UR4, c[0x0][0x39c] ;  /* 0x00007380ff0477ac */ /* 0x000ea40008000800 */
[----:B------:R-:W2:Y:S01]  /*42df0*/  LDL.LU R15, [R1+0x124c] ;  /* 0x00124c00010f7983 */ /* 0x000ea20000300800 */
[----:B----4-:R-:W-:Y:S01]  /*42e00*/  ISETP.LT.AND P0, PT, R14, UR6, !P2 ;  /* 0x000000060e007c0c */ /* 0x010fe2000d701270 */
[----:B------:R-:W4:Y:S02]  /*42e10*/  LDCU UR6, c[0x0][0x39c] ;  /* 0x00007380ff0677ac */ /* 0x000f240008000800 */
[----:B------:R-:W4:Y:S01]  /*42e20*/  LDL.LU R14, [R1+0x1248] ;  /* 0x00124800010e7983 */ /* 0x000f220000300800 */
[----:B-1----:R-:W-:-:S02]  /*42e30*/  ISETP.LT.AND P3, PT, R17, UR9, !P2 ;  /* 0x0000000911007c0c */ /* 0x002fc4000d761270 */
[----:B------:R-:W-:Y:S01]  /*42e40*/  PRMT R13, R107, 0x9910, RZ ;  /* 0x000099106b0d7816 */ /* 0x000fe200000000ff */
[----:B------:R-:W4:Y:S01]  /*42e50*/  LDL.LU R18, [R1+0x1244] ;  /* 0x0012440001127983 */ /* 0x000f220000300800 */
[CC--:B------:R-:W-:Y:S01]  /*42e60*/  IADD3 R8, P5, PT, R0.reuse, R3.reuse, RZ ;  /* 0x0000000300087210 */ /* 0x0c0fe20007fbe0ff */
[----:B------:R-:W1:Y:S01]  /*42e70*/  LDCU UR9, c[0x0][0x39c] ;  /* 0x00007380ff0977ac */ /* 0x000e620008000800 */
[----:B------:R-:W-:Y:S01]  /*42e80*/  SHF.R.S32.HI R13, RZ, 0x8, R13 ;  /* 0x00000008ff0d7819 */ /* 0x000fe2000001140d */
[----:B------:R-:W1:Y:S01]  /*42e90*/  LDL.LU R17, [R1+0x1240] ;  /* 0x0012400001117983 */ /* 0x000e620000300800 */
[C---:B------:R-:W-:Y:S01]  /*42ea0*/  LEA.HI.X.SX32 R9, R0.reuse, R2, 0x1, P5 ;  /* 0x0000000200097211 */ /* 0x040fe200028f0eff */
[----:B------:R-:W-:Y:S01]  /*42eb0*/  VIADD R0, R0, UR5 ;  /* 0x0000000500007c36 */ /* 0x000fe20008000000 */
[----:B---3--:R-:W-:Y:S01]  /*42ec0*/  ISETP.LT.AND P5, PT, R10, UR7, !P2 ;  /* 0x000000070a007c0c */ /* 0x008fe2000d7a1270 */
[----:B------:R-:W3:Y:S01]  /*42ed0*/  LDCU UR7, c[0x0][0x39c] ;  /* 0x00007380ff0777ac */ /* 0x000ee20008000800 */
[----:B------:R-:W-:Y:S01]  /*42ee0*/  ISETP.LT.AND P6, PT, R16, UR10, !P2 ;  /* 0x0000000a10007c0c */ /* 0x000fe2000d7c1270 */
[----:B------:R3:W-:Y:S01]  /*42ef0*/  @P3 STG.E.U8 desc[UR20][R8.64], R13 ;  /* 0x0000000d08003986 */ /* 0x0007e2000c101114 */
[C---:B0-----:R-:W-:Y:S01]  /*42f00*/  IADD3 R4, P3, PT, R0.reuse, R3, RZ ;  /* 0x0000000300047210 */ /* 0x041fe20007f7e0ff */
[C---:B------:R-:W-:Y:S01]  /*42f10*/  VIADD R10, R0.reuse, UR5 ;  /* 0x00000005000a7c36 */ /* 0x040fe20008000000 */
[----:B------:R-:W-:Y:S01]  /*42f20*/  F2FP.SATFINITE.E4M3.F32.PACK_AB_MERGE_C R109, R109, R108, RZ ;  /* 0x0000006c6d6d723e */ /* 0x000fe200048070ff */
[----:B------:R-:W4:Y:S01]  /*42f30*/  LDL.LU R16, [R1+0x1238] ;  /* 0x0012380001107983 */ /* 0x000f220000300800 */
[----:B------:R-:W-:Y:S01]  /*42f40*/  LEA.HI.X.SX32 R5, R0, R2, 0x1, P3 ;  /* 0x0000000200057211 */ /* 0x000fe200018f0eff */
[----:B------:R-:W0:Y:S01]  /*42f50*/  LDCU UR10, c[0x0][0x39c] ;  /* 0x00007380ff0a77ac */ /* 0x000e220008000800 */
[----:B------:R-:W-:-:S02]  /*42f60*/  PRMT R11, R109, 0x9910, RZ ;  /* 0x000099106d0b7816 */ /* 0x000fc400000000ff */
[CC--:B-----5:R-:W-:Y:S02]  /*42f70*/  IADD3 R6, P3, PT, R10.reuse, R3.reuse, RZ ;  /* 0x000000030a067210 */ /* 0x0e0fe40007f7e0ff */
[----:B------:R-:W-:Y:S02]  /*42f80*/  SHF.R.S32.HI R11, RZ, 0x8, R11 ;  /* 0x00000008ff0b7819 */ /* 0x000fe4000001140b */
[C---:B------:R-:W-:Y:S01]  /*42f90*/  LEA.HI.X.SX32 R7, R10.reuse, R2, 0x1, P3 ;  /* 0x000000020a077211 */ /* 0x040fe200018f0eff */
[----:B------:R-:W-:Y:S01]  /*42fa0*/  VIADD R10, R10, UR5 ;  /* 0x000000050a0a7c36 */ /* 0x000fe20008000000 */
[----:B------:R5:W-:Y:S04]  /*42fb0*/  @P6 STG.E.U8 desc[UR20][R4.64], R109 ;  /* 0x0000006d04006986 */ /* 0x000be8000c101114 */
[----:B------:R0:W-:Y:S01]  /*42fc0*/  @P1 STG.E.U8 desc[UR20][R6.64], R11 ;  /* 0x0000000b06001986 */ /* 0x0001e2000c101114 */
[----:B---3--:R-:W-:-:S04]  /*42fd0*/  IADD3 R8, P1, PT, R10, R3, RZ ;  /* 0x000000030a087210 */ /* 0x008fc80007f3e0ff */
[----:B------:R-:W-:Y:S02]  /*42fe0*/  LEA.HI.X.SX32 R9, R10, R2, 0x1, P1 ;  /* 0x000000020a097211 */ /* 0x000fe400008f0eff */
[----:B--2---:R-:W-:Y:S02]  /*42ff0*/  ISETP.LT.AND P1, PT, R15, UR4, !P2 ;  /* 0x000000040f007c0c */ /* 0x004fe4000d721270 */
[----:B----4-:R-:W-:Y:S01]  /*43000*/  ISETP.LT.AND P3, PT, R14, UR6, !P2 ;  /* 0x000000060e007c0c */ /* 0x010fe2000d761270 */
[----:B------:R-:W2:Y:S01]  /*43010*/  LDL.LU R15, [R1+0x1234] ;  /* 0x00123400010f7983 */ /* 0x000ea20000300800 */
[----:B------:R-:W-:Y:S01]  /*43020*/  VIADD R0, R10, UR5 ;  /* 0x000000050a007c36 */ /* 0x000fe20008000000 */
[----:B------:R-:W-:Y:S01]  /*43030*/  F2FP.SATFINITE.E4M3.F32.PACK_AB_MERGE_C R111, R111, R110, RZ ;  /* 0x0000006e6f6f723e */ /* 0x000fe200048070ff */
[----:B------:R-:W2:Y:S01]  /*43040*/  LDCU UR4, c[0x0][0x39c] ;  /* 0x00007380ff0477ac */ /* 0x000ea20008000800 */
[----:B------:R-:W3:Y:S02]  /*43050*/  LDL.LU R14, [R1+0x122c] ;  /* 0x00122c00010e7983 */ /* 0x000ee40000300800 */
[C---:B-----5:R-:W-:Y:S01]  /*43060*/  IADD3 R4, P6, PT, R0.reuse, R3, RZ ;  /* 0x0000000300047210 */ /* 0x060fe20007fde0ff */
[----:B------:R-:W3:Y:S01]  /*43070*/  LDCU UR6, c[0x0][0x39c] ;  /* 0x00007380ff0677ac */ /* 0x000ee20008000800 */
[----:B------:R-:W-:Y:S01]  /*43080*/  PRMT R12, R111, 0x9910, RZ ;  /* 0x000099106f0c7816 */ /* 0x000fe200000000ff */
[----:B------:R-:W4:Y:S01]  /*43090*/  LDL.LU R10, [R1+0x1228] ;  /* 0x00122800010a7983 */ /* 0x000f220000300800 */
        /* <DEDUP_REMOVED lines=9> */
[----:B------:R-:W4:Y:S02]  /*43130*/  LDCU UR7, c[0x0][0x39c] ;  /* 0x00007380ff0777ac */ /* 0x000f240008000800 */
        /* <DEDUP_REMOVED lines=14> */
[----:B-1----:R-:W-:Y:S01]  /*43220*/  ISETP.LT.AND P5, PT, R17, UR9, !P2 ;  /* 0x0000000911007c0c */ /* 0x002fe2000d7a1270 */
[----:B------:R-:W1:Y:S01]  /*43230*/  LDCU UR9, c[0x0][0x39c] ;  /* 0x00007380ff0977ac */ /* 0x000e620008000800 */
[----:B------:R-:W-:-:S02]  /*43240*/  ISETP.LT.AND P6, PT, R16, UR10, !P2 ;  /* 0x0000000a10007c0c */ /* 0x000fc4000d7c1270 */
[----:B--2---:R-:W-:Y:S01]  /*43250*/  ISETP.LT.AND P1, PT, R15, UR4, !P2 ;  /* 0x000000040f007c0c */ /* 0x004fe2000d721270 */
[----:B------:R-:W2:Y:S01]  /*43260*/  LDCU UR4, c[0x0][0x39c] ;  /* 0x00007380ff0477ac */ /* 0x000ea20008000800 */
[----:B------:R-:W2:Y:S01]  /*43270*/  LDL.LU R15, [R1+0x1224] ;  /* 0x00122400010f7983 */ /* 0x000ea20000300800 */
[----:B---3--:R-:W-:Y:S01]  /*43280*/  ISETP.LT.AND P0, PT, R14, UR6, !P2 ;  /* 0x000000060e007c0c */ /* 0x008fe2000d701270 */
[----:B------:R-:W3:Y:S02]  /*43290*/  LDCU UR6, c[0x0][0x39c] ;  /* 0x00007380ff0677ac */ /* 0x000ee40008000800 */
[----:B------:R-:W3:Y:S01]  /*432a0*/  LDL.LU R14, [R1+0x1220] ;  /* 0x00122000010e7983 */ /* 0x000ee20000300800 */
[----:B------:R-:W-:Y:S02]  /*432b0*/  PRMT R13, R115, 0x9910, RZ ;  /* 0x00009910730d7816 */ /* 0x000fe400000000ff */
[C---:B------:R-:W-:Y:S01]  /*432c0*/  IADD3 R6, P3, PT, R0.reuse, R3, RZ ;  /* 0x0000000300067210 */ /* 0x040fe20007f7e0ff */
[----:B------:R-:W3:Y:S01]  /*432d0*/  LDL.LU R18, [R1+0x121c] ;  /* 0x00121c0001127983 */ /* 0x000ee20000300800 */
[----:B------:R-:W-:Y:S01]  /*432e0*/  F2FP.SATFINITE.E4M3.F32.PACK_AB_MERGE_C R117, R117, R116, RZ ;  /* 0x000000747575723e */ /* 0x000fe200048070ff */
[----:B------:R-:W1:Y:S02]  /*432f0*/  LDCU UR10, c[0x0][0x39c] ;  /* 0x00007380ff0a77ac */ /* 0x000e640008000800 */
[----:B------:R-:W3:Y:S04]  /*43300*/  LDL.LU R17, [R1+0x1218] ;  /* 0x0012180001117983 */ /* 0x000ee80000300800 */
[----:B------:R-:W1:Y:S01]  /*43310*/  LDL.LU R16, [R1+0x1214] ;  /* 0x0012140001107983 */ /* 0x000e620000300800 */
[C---:B------:R-:W-:Y:S01]  /*43320*/  LEA.HI.X.SX32 R7, R0.reuse, R2, 0x1, P3 ;  /* 0x0000000200077211 */ /* 0x040fe200018f0eff */
[----:B------:R-:W-:Y:S01]  /*43330*/  VIADD R0, R0, UR5 ;  /* 0x0000000500007c36 */ /* 0x000fe20008000000 */
[----:B------:R-:W-:-:S02]  /*43340*/  SHF.R.S32.HI R13, RZ, 0x8, R13 ;  /* 0x00000008ff0d7819 */ /* 0x000fc4000001140d */
[----:B----4-:R-:W-:Y:S01]  /*43350*/  ISETP.LT.AND P3, PT, R10, UR7, !P2 ;  /* 0x000000070a007c0c */ /* 0x010fe2000d761270 */
[C---:B------:R-:W-:Y:S01]  /*43360*/  VIADD R10, R0.reuse, UR5 ;  /* 0x00000005000a7c36 */ /* 0x040fe20008000000 */
[----:B0-----:R-:W-:Y:S01]  /*43370*/  PRMT R11, R117, 0x9910, RZ ;  /* 0x00009910750b7816 */ /* 0x001fe200000000ff */
[----:B------:R0:W-:Y:S01]  /*43380*/  @P5 STG.E.U8 desc[UR20][R6.64], R13 ;  /* 0x0000000d06005986 */ /* 0x0001e2000c101114 */
[CC--:B------:R-:W-:Y:S01]  /*43390*/  IADD3 R4, P5, PT, R0.reuse, R3.reuse, RZ ;  /* 0x0000000300047210 */ /* 0x0c0fe20007fbe0ff */
[----:B------:R-:W4:Y:S03]  /*433a0*/  LDCU UR7, c[0x0][0x39c] ;  /* 0x00007380ff0777ac */ /* 0x000f260008000800 */
[----:B------:R-:W-:Y:S02]  /*433b0*/  LEA.HI.X.SX32 R5, R0, R2, 0x1, P5 ;  /* 0x0000000200057211 */ /* 0x000fe400028f0eff */
[----:B-----5:R-:W-:-:S02]  /*433c0*/  IADD3 R8, P5, PT, R10, R3, RZ ;  /* 0x000000030a087210 */ /* 0x020fc40007fbe0ff */
[----:B------:R-:W-:Y:S02]  /*433d0*/  SHF.R.S32.HI R11, RZ, 0x8, R11 ;  /* 0x00000008ff0b7819 */ /* 0x000fe4000001140b */
[C---:B------:R-:W-:Y:S01]  /*433e0*/  LEA.HI.X.SX32 R9, R10.reuse, R2, 0x1, P5 ;  /* 0x000000020a097211 */ /* 0x040fe200028f0eff */
[----:B------:R-:W-:Y:S01]  /*433f0*/  VIADD R10, R10, UR5 ;  /* 0x000000050a0a7c36 */ /* 0x000fe20008000000 */
[----:B------:R5:W-:Y:S04]  /*43400*/  @P6 STG.E.U8 desc[UR20][R4.64], R117 ;  /* 0x0000007504006986 */ /* 0x000be8000c101114 */
[----:B------:R4:W-:Y:S01]  /*43410*/  @P1 STG.E.U8 desc[UR20][R8.64], R11 ;  /* 0x0000000b08001986 */ /* 0x0009e2000c101114 */
[C---:B0-----:R-:W-:Y:S01]  /*43420*/  IADD3 R6, P1, PT, R10.reuse, R3, RZ ;  /* 0x000000030a067210 */ /* 0x041fe20007f3e0ff */
[----:B------:R-:W-:-:S03]  /*43430*/  VIADD R0, R10, UR5 ;  /* 0x000000050a007c36 */ /* 0x000fc60008000000 */
[----:B------:R-:W-:Y:S02]  /*43440*/  LEA.HI.X.SX32 R7, R10, R2, 0x1, P1 ;  /* 0x000000020a077211 */ /* 0x000fe400008f0eff */
[----:B------:R-:W-:Y:S02]  /*43450*/  F2FP.SATFINITE.E4M3.F32.PACK_AB_MERGE_C R119, R119, R118, RZ ;  /* 0x000000767777723e */ /* 0x000fe400048070ff */
[CC--:B-----5:R-:W-:Y:S02]  /*43460*/  IADD3 R4, P6, PT, R0.reuse, R3.reuse, RZ ;  /* 0x0000000300047210 */ /* 0x0e0fe40007fde0ff */
[----:B------:R-:W-:Y:S02]  /*43470*/  PRMT R12, R119, 0x9910, RZ ;  /* 0x00009910770c7816 */ /* 0x000fe400000000ff */
[C---:B------:R-:W-:Y:S02]  /*43480*/  LEA.HI.X.SX32 R5, R0.reuse, R2, 0x1, P6 ;  /* 0x0000000200057211 */ /* 0x040fe400030f0eff */
[----:B----4-:R-:W-:Y:S01]  /*43490*/  SHF.R.S32.HI R11, RZ, 0x8, R12 ;  /* 0x00000008ff0b7819 */ /* 0x010fe2000001140c */
[----:B------:R-:W-:Y:S01]  /*434a0*/  VIADD R0, R0, UR5 ;  /* 0x0000000500007c36 */ /* 0x000fe20008000000 */
[----:B------:R0:W-:Y:S04]  /*434b0*/  @P0 STG.E.U8 desc[UR20][R6.64], R119 ;  /* 0x0000007706000986 */ /* 0x0001e8000c101114 */
[----:B------:R-:W-:-:S04]  /*434c0*/  IADD3 R8, P6, PT, R0, R3, RZ ;  /* 0x0000000300087210 */ /* 0x000fc80007fde0ff */
[----:B------:R-:W-:Y:S02]  /*434d0*/  LEA.HI.X.SX32 R9, R0, R2, 0x1, P6 ;  /* 0x0000000200097211 */ /* 0x000fe400030f0eff */
[----:B--2---:R-:W-:Y:S02]  /*434e0*/  ISETP.LT.AND P1, PT, R15, UR4, !P2 ;  /* 0x000000040f007c0c */ /* 0x004fe4000d721270 */
[----:B---3--:R-:W-:Y:S01]  /*434f0*/  ISETP.LT.AND P5, PT, R14, UR6, !P2 ;  /* 0x000000060e007c0c */ /* 0x008fe2000d7a1270 */
[----:B------:R-:W2:Y:S01]  /*43500*/  LDL.LU R15, [R1+0x120c] ;  /* 0x00120c00010f7983 */ /* 0x000ea20000300800 */
[----:B------:R-:W-:-:S03]  /*43510*/  ISETP.LT.AND P0, PT, R18, UR7, !P2 ;  /* 0x0000000712007c0c */ /* 0x000fc6000d701270 */
[----:B------:R-:W3:Y:S01]  /*43520*/  LDL.LU R14, [R1+0x1208] ;  /* 0x00120800010e7983 */ /* 0x000ee20000300800 */
[----:B------:R-:W-:Y:S01]  /*43530*/  F2FP.SATFINITE.E4M3.F32.PACK_AB_MERGE_C R121, R121, R120, RZ ;  /* 0x000000787979723e */ /* 0x000fe200048070ff */
[----:B------:R-:W-:Y:S01]  /*43540*/  VIADD R0, R0, UR5 ;  /* 0x0000000500007c36 */ /* 0x000fe20008000000 */
[----:B------:R-:W4:Y:S01]  /*43550*/  LDCU UR7, c[0x0][0x39c] ;  /* 0x00007380ff0777ac */ /* 0x000f220008000800 */
[----:B------:R-:W4:Y:S01]  /*43560*/  LDL.LU R10, [R1+0x1204] ;  /* 0x00120400010a7983 */ /* 0x000f220000300800 */
[----:B-1----:R-:W-:-:S03]  /*43570*/  ISETP.LT.AND P6, PT, R16, UR10, !P2 ;  /* 0x0000000a10007c0c */ /* 0x002fc6000d7c1270 */
[----:B------:R-:W5:Y:S01]  /*43580*/  LDL.LU R12, [R1+0x1200] ;  /* 0x00120000010c7983 */ /* 0x000f620000300800 */
[----:B------:R-:W2:Y:S03]  /*43590*/  LDCU UR4, c[0x0][0x39c] ;  /* 0x00007380ff0477ac */ /* 0x000ea60008000800 */
[----:B------:R-:W5:Y:S01]  /*435a0*/  LDL.LU R18, [R1+0x11f8] ;  /* 0x0011f80001127983 */ /* 0x000f620000300800 */
[----:B------:R-:W-:Y:S01]  /*435b0*/  F2FP.SATFINITE.E4M3.F32.PACK_AB_MERGE_C R123, R123, R122, RZ ;  /* 0x0000007a7b7b723e */ /* 0x000fe200048070ff */
[----:B------:R-:W3:Y:S02]  /*435c0*/  LDCU UR6, c[0x0][0x39c] ;  /* 0x00007380ff0677ac */ /* 0x000ee40008000800 */
[----:B------:R-:W5:Y:S01]  /*435d0*/  LDL.LU R16, [R1+0x11ec] ;  /* 0x0011ec0001107983 */ /* 0x000f620000300800 */
[----:B0-----:R-:W-:-:S03]  /*435e0*/  PRMT R6, R121, 0x9910, RZ ;  /* 0x0000991079067816 */ /* 0x001fc600000000ff */
[----:B------:R0:W-:Y:S01]  /*435f0*/  @P3 STG.E.U8 desc[UR20][R4.64], R11 ;  /* 0x0000000b04003986 */ /* 0x0001e2000c101114 */
[----:B------:R-:W-:-:S03]  /*43600*/  VIADD R7, R0, UR5 ;  /* 0x0000000500077c36 */ /* 0x000fc60008000000 */
[----:B------:R1:W-:Y:S01]  /*43610*/  @P1 STG.E.U8 desc[UR20][R8.64], R121 ;  /* 0x0000007908001986 */ /* 0x0003e2000c101114 */
[----:B------:R-:W-:Y:S01]  /*43620*/  ISETP.LT.AND P3, PT, R17, UR9, !P2 ;  /* 0x0000000911007c0c */ /* 0x000fe2000d761270 */
[----:B0-----:R-:W-:Y:S01]  /*43630*/  IMAD.MOV.U32 R11, RZ, RZ, R6 ;  /* 0x000000ffff0b7224 */ /* 0x001fe200078e0006 */
[----:B------:R-:W-:-:S04]  /*43640*/  IADD3 R4, P1, PT, R0, R3, RZ ;  /* 0x0000000300047210 */ /* 0x000fc80007f3e0ff */
[-C--:B------:R-:W-:Y:S01]  /*43650*/  LEA.HI.X.SX32 R5, R0, R2.reuse, 0x1, P1 ;  /* 0x0000000200057211 */ /* 0x080fe200008f0eff */
[C---:B------:R-:W-:Y:S01]  /*43660*/  VIADD R0, R7.reuse, UR5 ;  /* 0x0000000507007c36 */ /* 0x040fe20008000000 */
[----:B------:R-:W-:Y:S02]  /*43670*/  SHF.R.S32.HI R11, RZ, 0x8, R11 ;  /* 0x00000008ff0b7819 */ /* 0x000fe4000001140b */
[-C--:B------:R-:W-:Y:S02]  /*43680*/  IADD3 R6, P1, PT, R7, R3.reuse, RZ ;  /* 0x0000000307067210 */ /* 0x080fe40007f3e0ff */
[----:B------:R-:W-:Y:S01]  /*43690*/  PRMT R13, R123, 0x9910, RZ ;  /* 0x000099107b0d7816 */ /* 0x000fe200000000ff */
[----:B------:R0:W-:Y:S01]  /*436a0*/  @P5 STG.E.U8 desc[UR20][R4.64], R11 ;  /* 0x0000000b04005986 */ /* 0x0001e2000c101114 */
[----:B-1----:R-:W-:Y:S02]  /*436b0*/  IADD3 R8, P5, PT, R0, R3, RZ ;  /* 0x0000000300087210 */ /* 0x002fe40007fbe0ff */
[----:B------:R-:W-:-:S02]  /*436c0*/  LEA.HI.X.SX32 R7, R7, R2, 0x1, P1 ;  /* 0x0000000207077211 */ /* 0x000fc400008f0eff */
[C---:B------:R-:W-:Y:S01]  /*436d0*/  LEA.HI.X.SX32 R9, R0.reuse, R2, 0x1, P5 ;  /* 0x0000000200097211 */ /* 0x040fe200028f0eff */
[----:B------:R-:W-:Y:S01]  /*436e0*/  VIADD R0, R0, UR5 ;  /* 0x0000000500007c36 */ /* 0x000fe20008000000 */
[----:B------:R-:W-:Y:S01]  /*436f0*/  SHF.R.S32.HI R13, RZ, 0x8, R13 ;  /* 0x00000008ff0d7819 */ /* 0x000fe2000001140d */
[----:B------:R1:W-:Y:S01]  /*43700*/  @P0 STG.E.U8 desc[UR20][R6.64], R123 ;  /* 0x0000007b06000986 */ /* 0x0003e2000c101114 */
[----:B------:R-:W-:-:S03]  /*43710*/  F2FP.SATFINITE.E4M3.F32.PACK_AB_MERGE_C R125, R125, R124, RZ ;  /* 0x0000007c7d7d723e */ /* 0x000fc600048070ff */
[----:B------:R1:W-:Y:S01]  /*43720*/  @P3 STG.E.U8 desc[UR20][R8.64], R13 ;  /* 0x0000000d08003986 */ /* 0x0003e2000c101114 */
[C---:B0-----:R-:W-:Y:S02]  /*43730*/  IADD3 R4, P3, PT, R0.reuse, R3, RZ ;  /* 0x0000000300047210 */ /* 0x041fe40007f7e0ff */
[----:B------:R-:W-:Y:S02]  /*43740*/  PRMT R17, R125, 0x9910, RZ ;  /* 0x000099107d117816 */ /* 0x000fe400000000ff */
[----:B------:R-:W-:Y:S02]  /*43750*/  LEA.HI.X.SX32 R5, R0, R2, 0x1, P3 ;  /* 0x0000000200057211 */ /* 0x000fe400018f0eff */
[----:B------:R-:W-:-:S03]  /*43760*/  SHF.R.S32.HI R17, RZ, 0x8, R17 ;  /* 0x00000008ff117819 */ /* 0x000fc60000011411 */
[----:B------:R0:W-:Y:S01]  /*43770*/  @P6 STG.E.U8 desc[UR20][R4.64], R125 ;  /* 0x0000007d04006986 */ /* 0x0001e2000c101114 */
[----:B------:R-:W-:Y:S02]  /*43780*/  F2FP.SATFINITE.E4M3.F32.PACK_AB_MERGE_C R127, R127, R126, RZ ;  /* 0x0000007e7f7f723e */ /* 0x000fe400048070ff */
[----:B------:R-:W-:Y:S02]  /*43790*/  F2FP.SATFINITE.E4M3.F32.PACK_AB_MERGE_C R129, R129, R128, RZ ;  /* 0x000000808181723e */ /* 0x000fe400048070ff */
[----:B------:R-:W-:-:S04]  /*437a0*/  F2FP.SATFINITE.E4M3.F32.PACK_AB_MERGE_C R131, R131, R130, RZ ;  /* 0x000000828383723e */ /* 0x000fc800048070ff */
[----:B------:R-:W-:-:S04]  /*437b0*/  PRMT R19, R131, 0x9910, RZ ;  /* 0x0000991083137816 */ /* 0x000fc800000000ff */
[----:B------:R-:W-:Y:S02]  /*437c0*/  SHF.R.S32.HI R19, RZ, 0x8, R19 ;  /* 0x00000008ff137819 */ /* 0x000fe40000011413 */
[----:B--2---:R-:W-:Y:S01]  /*437d0*/  ISETP.LT.AND P1, PT, R15, UR4, !P2 ;  /* 0x000000040f007c0c */ /* 0x004fe2000d721270 */
[----:B------:R-:W5:Y:S01]  /*437e0*/  LDCU UR4, c[0x0][0x39c] ;  /* 0x00007380ff0477ac */ /* 0x000f620008000800 */
[----:B----4-:R-:W-:Y:S01]  /*437f0*/  ISETP.LT.AND P5, PT, R10, UR7, !P2 ;  /* 0x000000070a007c0c */ /* 0x010fe2000d7a1270 */
[----:B------:R-:W-:Y:S01]  /*43800*/  VIADD R10, R0, UR5 ;  /* 0x00000005000a7c36 */ /* 0x000fe20008000000 */
[----:B---3--:R-:W-:Y:S01]  /*43810*/  ISETP.LT.AND P0, PT, R14, UR6, !P2 ;  /* 0x000000060e007c0c */ /* 0x008fe2000d701270 */
[----:B------:R-:W2:Y:S02]  /*43820*/  LDCU UR6, c[0x0][0x39c] ;  /* 0x00007380ff0677ac */ /* 0x000ea40008000800 */
[C---:B------:R-:W-:Y:S01]  /*43830*/  VIADD R0, R10.reuse, UR5 ;  /* 0x000000050a007c36 */ /* 0x040fe20008000000 */
[----:B-1----:R-:W-:Y:S01]  /*43840*/  IADD3 R6, P3, PT, R10, R3, RZ ;  /* 0x000000030a067210 */ /* 0x002fe20007f7e0ff */
[----:B------:R-:W1:Y:S02]  /*43850*/  LDCU UR7, c[0x0][0x39c] ;  /* 0x00007380ff0777ac */ /* 0x000e640008000800 */
[----:B------:R-:W-:Y:S01]  /*43860*/  VIADD R11, R0, UR5 ;  /* 0x00000005000b7c36 */ /* 0x000fe20008000000 */
[----:B------:R-:W-:-:S03]  /*43870*/  LEA.HI.X.SX32 R7, R10, R2, 0x1, P3 ;  /* 0x000000020a077211 */ /* 0x000fc600018f0eff */
[----:B------:R-:W-:Y:S02]  /*43880*/  VIADD R13, R11, UR5 ;  /* 0x000000050b0d7c36 */ /* 0x000fe40008000000 */
[----:B------:R3:W-:Y:S01]  /*43890*/  @P1 STG.E.U8 desc[UR20][R6.64], R17 ;  /* 0x0000001106001986 */ /* 0x0007e2000c101114 */
[CC--:B------:R-:W-:Y:S01]  /*438a0*/  IADD3 R8, P1, PT, R0.reuse, R3.reuse, RZ ;  /* 0x0000000300087210 */ /* 0x0c0fe20007f3e0ff */
[----:B------:R-:W-:Y:S01]  /*438b0*/  VIADD R14, R13, UR5 ;  /* 0x000000050d0e7c36 */ /* 0x000fe20008000000 */
[CC--:B------:R-:W-:Y:S02]  /*438c0*/  IADD3 R10, P6, PT, R11.reuse, R3.reuse, RZ ;  /* 0x000000030b0a7210 */ /* 0x0c0fe40007fde0ff */
[-C--:B------:R-:W-:Y:S01]  /*438d0*/  LEA.HI.X.SX32 R9, R0, R2.reuse, 0x1, P1 ;  /* 0x0000000200097211 */ /* 0x080fe200008f0eff */
[----:B------:R-:W-:Y:S01]  /*438e0*/  VIADD R0, R14, UR5 ;  /* 0x000000050e007c36 */ /* 0x000fe20008000000 */
[----:B-----5:R-:W-:Y:S02]  /*438f0*/  ISETP.LT.AND P3, PT, R12, UR4, !P2 ;  /* 0x000000040c007c0c */ /* 0x020fe4000d761270 */
[----:B------:R-:W-:Y:S01]  /*43900*/  LEA.HI.X.SX32 R11, R11, R2, 0x1, P6 ;  /* 0x000000020b0b7211 */ /* 0x000fe200030f0eff */
[----:B------:R-:W-:Y:S01]  /*43910*/  VIADD R15, R0, UR5 ;  /* 0x00000005000f7c36 */ /* 0x000fe20008000000 */
[----:B0-----:R-:W-:-:S02]  /*43920*/  IADD3 R4, P1, PT, R13, R3, RZ ;  /* 0x000000030d047210 */ /* 0x001fc40007f3e0ff */
[CC--:B------:R-:W-:Y:S02]  /*43930*/  IADD3 R12, P6, PT, R14.reuse, R3.reuse, RZ ;  /* 0x000000030e0c7210 */ /* 0x0c0fe40007fde0ff */
[-C--:B------:R-:W-:Y:S02]  /*43940*/  LEA.HI.X.SX32 R5, R13, R2.reuse, 0x1, P1 ;  /* 0x000000020d057211 */ /* 0x080fe400008f0eff */
[-C--:B------:R-:W-:Y:S02]  /*43950*/  LEA.HI.X.SX32 R13, R14, R2.reuse, 0x1, P6 ;  /* 0x000000020e0d7211 */ /* 0x080fe400030f0eff */
[----:B------:R-:W-:Y:S02]  /*43960*/  IADD3 R14, P6, PT, R15, R3, RZ ;  /* 0x000000030f0e7210 */ /* 0x000fe40007fde0ff */
[----:B---3--:R-:W-:Y:S02]  /*43970*/  PRMT R7, R127, 0x9910, RZ ;  /* 0x000099107f077816 */ /* 0x008fe400000000ff */
[----:B------:R-:W-:-:S02]  /*43980*/  LEA.HI.X.SX32 R15, R15, R2, 0x1, P6 ;  /* 0x000000020f0f7211 */ /* 0x000fc400030f0eff */
[----:B--2---:R-:W-:Y:S02]  /*43990*/  ISETP.LT.AND P1, PT, R18, UR6, !P2 ;  /* 0x0000000612007c0c */ /* 0x004fe4000d721270 */
[----:B------:R-:W-:Y:S01]  /*439a0*/  IADD3 R6, P6, PT, R0, R3, RZ ;  /* 0x0000000300067210 */ /* 0x000fe20007fde0ff */
[----:B------:R-:W-:Y:S01]  /*439b0*/  IMAD.MOV.U32 R3, RZ, RZ, R7 ;  /* 0x000000ffff037224 */ /* 0x000fe200078e0007 */
[----:B-1----:R-:W-:Y:S02]  /*439c0*/  ISETP.LT.AND P2, PT, R16, UR7, !P2 ;  /* 0x0000000710007c0c */ /* 0x002fe4000d741270 */
[----:B------:R-:W-:Y:S02]  /*439d0*/  PRMT R17, R129, 0x9910, RZ ;  /* 0x0000991081117816 */ /* 0x000fe400000000ff */
[----:B------:R-:W-:Y:S02]  /*439e0*/  SHF.R.S32.HI R3, RZ, 0x8, R3 ;  /* 0x00000008ff037819 */ /* 0x000fe40000011403 */
[----:B------:R-:W-:Y:S01]  /*439f0*/  SHF.R.S32.HI R17, RZ, 0x8, R17 ;  /* 0x00000008ff117819 */ /* 0x000fe20000011411 */
[----:B------:R0:W-:Y:S01]  /*43a00*/  @P0 STG.E.U8 desc[UR20][R8.64], R127 ;  /* 0x0000007f08000986 */ /* 0x0001e2000c101114 */
[----:B------:R-:W-:-:S03]  /*43a10*/  LEA.HI.X.SX32 R7, R0, R2, 0x1, P6 ;  /* 0x0000000200077211 */ /* 0x000fc600030f0eff */
[----:B------:R0:W-:Y:S04]  /*43a20*/  @P5 STG.E.U8 desc[UR20][R10.64], R3 ;  /* 0x000000030a005986 */ /* 0x0001e8000c101114 */
[----:B------:R0:W-:Y:S04]  /*43a30*/  @P3 STG.E.U8 desc[UR20][R4.64], R129 ;  /* 0x0000008104003986 */ /* 0x0001e8000c101114 */
[----:B------:R0:W-:Y:S04]  /*43a40*/  @P1 STG.E.U8 desc[UR20][R12.64], R17 ;  /* 0x000000110c001986 */ /* 0x0001e8000c101114 */
[----:B------:R0:W-:Y:S04]  /*43a50*/  @P2 STG.E.U8 desc[UR20][R6.64], R131 ;  /* 0x0000008306002986 */ /* 0x0001e8000c101114 */
[----:B------:R0:W-:Y:S01]  /*43a60*/  @P4 STG.E.U8 desc[UR20][R14.64], R19 ;  /* 0x000000130e004986 */ /* 0x0001e2000c101114 */
[----:B------:R-:W-:Y:S06]  /*43a70*/  BAR.SYNC.DEFER_BLOCKING 0x0 ;  /* 0x0000000000007b1d */ /* 0x000fec0000010000 */
[----:B------:R-:W-:Y:S05]  /*43a80*/  BRA.U UP0, `(.L_x_13) ;  /* 0x0000000100a07547 */ /* 0x000fea000b800000 */
[----:B------:R-:W1:Y:S01]  /*43a90*/  S2UR UR5, SR_CgaCtaId ;  /* 0x00000000000579c3 */ /* 0x000e620000008800 */
[----:B------:R-:W-:Y:S01]  /*43aa0*/  NOP ;  /* 0x0000000000007918 */ /* 0x000fe20000000000 */
[----:B------:R-:W-:Y:S01]  /*43ab0*/  UMOV UR4, 0x50 ;  /* 0x0000005000047882 */ /* 0x000fe20000000000 */
[----:B------:R-:W-:Y:S02]  /*43ac0*/  IMAD.U32 R0, RZ, RZ, UR8 ;  /* 0x00000008ff007e24 */ /* 0x000fe4000f8e00ff */
[----:B0-----:R-:W-:Y:S02]  /*43ad0*/  IMAD.MOV.U32 R3, RZ, RZ, 0xf ;  /* 0x0000000fff037424 */ /* 0x001fe400078e00ff */
[----:B------:R-:W-:Y:S01]  /*43ae0*/  IMAD.MOV.U32 R7, RZ, RZ, 0x1 ;  /* 0x00000001ff077424 */ /* 0x000fe200078e00ff */
[----:B------:R-:W-:-:S04]  /*43af0*/  LOP3.LUT R0, R0, 0xffff, RZ, 0xc0, !PT ;  /* 0x0000ffff00007812 */ /* 0x000fc800078ec0ff */
[----:B------:R-:W-:-:S05]  /*43b00*/  SHF.R.U32.HI R0, RZ, 0x5, R0 ;  /* 0x00000005ff007819 */ /* 0x000fca0000011600 */
[----:B------:R-:W-:Y:S01]  /*43b10*/  VIADD R2, R0, 0x10 ;  /* 0x0000001000027836 */ /* 0x000fe20000000000 */
[----:B------:R-:W-:Y:S01]  /*43b20*/  SHF.L.U32 R0, R3, R0, RZ ;  /* 0x0000000003007219 */ /* 0x000fe200000006ff */
[----:B-1----:R-:W-:-:S03]  /*43b30*/  ULEA UR6, UR5, UR4, 0x18 ;  /* 0x0000000405067291 */ /* 0x002fc6000f8ec0ff */
[----:B------:R-:W-:-:S04]  /*43b40*/  SHF.L.U32 R3, R7, R2, RZ ;  /* 0x0000000207037219 */ /* 0x000fc800000006ff */
[----:B------:R-:W-:Y:S02]  /*43b50*/  LOP3.LUT R0, R3, R0, RZ, 0xfc, !PT ;  /* 0x0000000003007212 */ /* 0x000fe400078efcff */
[----:B------:R-:W0:Y:S02]  /*43b60*/  LDS R5, [UR6] ;  /* 0x00000006ff057984 */ /* 0x000e240008000800 */
[C---:B------:R-:W-:Y:S02]  /*43b70*/  LOP3.LUT R2, R0.reuse, 0xffff, RZ, 0xc0, !PT ;  /* 0x0000ffff00027812 */ /* 0x040fe400078ec0ff */
[----:B0-----:R-:W-:-:S04]  /*43b80*/  LOP3.LUT R3, R0, 0xffff, R5, 0x80, !PT ;  /* 0x0000ffff00037812 */ /* 0x001fc800078e8005 */
[----:B------:R-:W-:-:S13]  /*43b90*/  ISETP.NE.AND P0, PT, R3, R2, PT ;  /* 0x000000020300720c */ /* 0x000fda0003f05270 */
[----:B------:R-:W-:Y:S05]  /*43ba0*/  @P0 BRA `(.L_x_14) ;  /* 0x0000000000500947 */ /* 0x000fea0003800000 */
[----:B------:R-:W-:Y:S02]  /*43bb0*/  SHF.R.U32.HI R5, RZ, 0x10, R5 ;  /* 0x00000010ff057819 */ /* 0x000fe40000011605 */
[----:B------:R-:W-:-:S04]  /*43bc0*/  SHF.R.U32.HI R2, RZ, 0x10, R0 ;  /* 0x00000010ff027819 */ /* 0x000fc80000011600 */
[----:B------:R-:W-:-:S04]  /*43bd0*/  LOP3.LUT R5, R5, R2, RZ, 0xc0, !PT ;  /* 0x0000000205057212 */ /* 0x000fc800078ec0ff */
[----:B------:R-:W-:-:S13]  /*43be0*/  ISETP.NE.AND P0, PT, R5, R2, PT ;  /* 0x000000020500720c */ /* 0x000fda0003f05270 */
[----:B------:R-:W-:Y:S05]  /*43bf0*/  @P0 BRA `(.L_x_15) ;  /* 0x0000000000300947 */ /* 0x000fea0003800000 */
[----:B------:R-:W-:Y:S01]  /*43c00*/  R2UR UR4, R0 ;  /* 0x00000000000472ca */ /* 0x000fe200000e0000 */
[----:B------:R-:W-:Y:S01]  /*43c10*/  VOTEU.ANY UR5, UPT, PT ;  /* 0x0000000000057886 */ /* 0x000fe200038e0100 */
[----:B------:R-:W0:Y:S01]  /*43c20*/  S2R R0, SR_LANEID ;  /* 0x0000000000007919 */ /* 0x000e220000000000 */
[----:B------:R-:W-:-:S10]  /*43c30*/  UFLO.U32 UR5, UR5 ;  /* 0x00000005000572bd */ /* 0x000fd400080e0000 */
[----:B------:R-:W-:-:S06]  /*43c40*/  ULOP3.LUT UR4, URZ, UR4, URZ, 0x33, !UPT ;  /* 0x00000004ff047292 */ /* 0x000fcc000f8e33ff */
[----:B------:R-:W-:-:S04]  /*43c50*/  IMAD.U32 R2, RZ, RZ, UR4 ;  /* 0x00000004ff027e24 */ /* 0x000fc8000f8e00ff */
[----:B------:R-:W1:Y:S02]  /*43c60*/  REDUX UR7, R2 ;  /* 0x00000000020773c4 */ /* 0x000e640000000000 */
[----:B------:R2:W-:Y:S01]  /*43c70*/  UTCATOMSWS.AND URZ, UR4 ;  /* 0x0000000400ff79e3 */ /* 0x0005e20008000000 */
[----:B0-----:R-:W-:Y:S01]  /*43c80*/  ISETP.EQ.U32.AND P0, PT, R0, UR5, PT ;  /* 0x0000000500007c0c */ /* 0x001fe2000bf02070 */
[----:B-1----:R-:W-:-:S12]  /*43c90*/  IMAD.U32 R0, RZ, RZ, UR7 ;  /* 0x00000007ff007e24 */ /* 0x002fd8000f8e00ff */
[----:B------:R2:W-:Y:S01]  /*43ca0*/  @P0 ATOMS.AND RZ, [UR6], R0 ;  /* 0x00000000ffff098c */ /* 0x0005e2000a800006 */
[----:B------:R-:W-:Y:S05]  /*43cb0*/  BRA `(.L_x_13) ;  /* 0x0000000000147947 */ /* 0x000fea0003800000 */
.L_x_15:
[----:B------:R-:W-:-:S07]  /*43cc0*/  MOV R2, 0x43ce0 ;  /* 0x00043ce000027802 */ /* 0x000fce0000000f00 */
[----:B------:R-:W-:Y:S05]  /*43cd0*/  CALL.REL.NOINC `($__internal_0_$__cuda_sm10x_tcgen05_guardrail_trap_col_being_dealloced_not_returned_by_alloc) ;  /* 0x00000000002c7944 */ /* 0x000fea0003c00000 */
[----:B------:R-:W-:Y:S05]  /*43ce0*/  BRA `(.L_x_13) ;  /* 0x0000000000087947 */ /* 0x000fea0003800000 */
.L_x_14:
[----:B------:R-:W-:-:S07]  /*43cf0*/  MOV R2, 0x43d10 ;  /* 0x00043d1000027802 */ /* 0x000fce0000000f00 */
[----:B------:R-:W-:Y:S05]  /*43d00*/  CALL.REL.NOINC `($__internal_2_$__cuda_sm10x_tcgen05_guardrail_trap_unallocated_columns_being_dealloced) ;  /* 0x0000000000387944 */ /* 0x000fea0003c00000 */
.L_x_13:
[----:B------:R-:W-:Y:S01]  /*43d10*/  NOP ;  /* 0x0000000000007918 */ /* 0x000fe20000000000 */
[----:B--2---:R-:W-:Y:S05]  /*43d20*/  EXIT ;  /* 0x000000000000794d */ /* 0x004fea0003800000 */
.L_x_8:
[----:B------:R-:W0:Y:S02]  /*43d30*/  SYNCS.PHASECHK.TRANS64.TRYWAIT P2, [UR11], R10 ;  /* 0x0000000aff0075a7 */ /* 0x000e24000804110b */
[----:B0-----:R-:W-:Y:S05]  /*43d40*/  @!P2 BRA `(.L_x_8) ;  /* 0xfffffffc00f8a947 */ /* 0x001fea000383ffff */
[----:B------:R-:W-:Y:S05]  /*43d50*/  BRA `(.L_x_16) ;  /* 0xfffffe20002c7947 */ /* 0x000fea000383ffff */
.L_x_12:
[----:B------:R-:W0:Y:S02]  /*43d60*/  SYNCS.PHASECHK.TRANS64.TRYWAIT P4, [UR11], R10 ;  /* 0x0000000aff0075a7 */ /* 0x000e24000808110b */
[----:B0-----:R-:W-:Y:S05]  /*43d70*/  @!P4 BRA `(.L_x_12) ;  /* 0xfffffffc00f8c947 */ /* 0x001fea000383ffff */
[----:B------:R-:W-:Y:S05]  /*43d80*/  BRA `(.L_x_11) ;  /* 0xffffffb400f47947 */ /* 0x000fea000383ffff */
        .weak           $__internal_0_$__cuda_sm10x_tcgen05_guardrail_trap_col_being_dealloced_not_returned_by_alloc
        .type           $__internal_0_$__cuda_sm10x_tcgen05_guardrail_trap_col_being_dealloced_not_returned_by_alloc,@function
        .size           $__internal_0_$__cuda_sm10x_tcgen05_guardrail_trap_col_being_dealloced_not_returned_by_alloc,($__internal_1_$__cuda_sm10x_tcgen05_guardrail_trap_phase_invalid_during_alloc - $__internal_0_$__cuda_sm10x_tcgen05_guardrail_trap_col_being_dealloced_not_returned_by_alloc)
$__internal_0_$__cuda_sm10x_tcgen05_guardrail_trap_col_being_dealloced_not_returned_by_alloc:
[----:B------:R-:W-:Y:S05]  /*43d90*/  BPT.TRAP 0x1 ;  /* 0x000000040000795c */ /* 0x000fea0000300000 */
[----:B------:R-:W-:-:S04]  /*43da0*/  IMAD.MOV.U32 R3, RZ, RZ, 0x0 ;  /* 0x00000000ff037424 */ /* 0x000fc800078e00ff */
[----:B------:R-:W-:Y:S05]  /*43db0*/  RET.REL.NODEC R2 `(matmul_kernel) ;  /* 0xfffffbc002907950 */ /* 0x000fea0003c3ffff */
        .weak           $__internal_1_$__cuda_sm10x_tcgen05_guardrail_trap_phase_invalid_during_alloc
        .type           $__internal_1_$__cuda_sm10x_tcgen05_guardrail_trap_phase_invalid_during_alloc,@function
        .size           $__internal_1_$__cuda_sm10x_tcgen05_guardrail_trap_phase_invalid_during_alloc,($__internal_2_$__cuda_sm10x_tcgen05_guardrail_trap_unallocated_columns_being_dealloced - $__internal_1_$__cuda_sm10x_tcgen05_guardrail_trap_phase_invalid_during_alloc)
$__internal_1_$__cuda_sm10x_tcgen05_guardrail_trap_phase_invalid_during_alloc:
[----:B------:R-:W-:Y:S05]  /*43dc0*/  BPT.TRAP 0x1 ;  /* 0x000000040000795c */ /* 0x000fea0000300000 */
[----:B------:R-:W-:-:S04]  /*43dd0*/  IMAD.MOV.U32 R3, RZ, RZ, 0x0 ;  /* 0x00000000ff037424 */ /* 0x000fc800078e00ff */
[----:B------:R-:W-:Y:S05]  /*43de0*/  RET.REL.NODEC R2 `(matmul_kernel) ;  /* 0xfffffbc002847950 */ /* 0x000fea0003c3ffff */
        .weak           $__internal_2_$__cuda_sm10x_tcgen05_guardrail_trap_unallocated_columns_being_dealloced
        .type           $__internal_2_$__cuda_sm10x_tcgen05_guardrail_trap_unallocated_columns_being_dealloced,@function
        .size           $__internal_2_$__cuda_sm10x_tcgen05_guardrail_trap_unallocated_columns_being_dealloced,(.L_x_20 - $__internal_2_$__cuda_sm10x_tcgen05_guardrail_trap_unallocated_columns_being_dealloced)
$__internal_2_$__cuda_sm10x_tcgen05_guardrail_trap_unallocated_columns_being_dealloced:
[----:B------:R-:W-:Y:S05]  /*43df0*/  BPT.TRAP 0x1 ;  /* 0x000000040000795c */ /* 0x000fea0000300000 */
[----:B------:R-:W-:-:S04]  /*43e00*/  IMAD.MOV.U32 R3, RZ, RZ, 0x0 ;  /* 0x00000000ff037424 */ /* 0x000fc800078e00ff */
[----:B------:R-:W-:Y:S05]  /*43e10*/  RET.REL.NODEC R2 `(matmul_kernel) ;  /* 0xfffffbc002787950 */ /* 0x000fea0003c3ffff */
.L_x_17:
[----:B------:R-:W-:-:S00]  /*43e20*/  BRA `(.L_x_17) ;  /* 0xfffffffc00fc7947 */ /* 0x000fc0000383ffff */
[----:B------:R-:W-:-:S00]  /*43e30*/  NOP ;  /* 0x0000000000007918 */ /* 0x000fc00000000000 */
        /* <DEDUP_REMOVED lines=12> */
.L_x_20:


//--------------------- .nv.shared.matmul_kernel  --------------------------
	.section	.nv.shared.matmul_kernel,"aw",@nobits
	.sectionflags	@""
	.align	16
	.zero		1024


//--------------------- .nv.shared.reserved.0     --------------------------
	.section	.nv.shared.reserved.0,"aw",@nobits
	.align	8
	.weak		__nv_reservedSMEM_offset_0_alias
	.size		__nv_reservedSMEM_offset_0_alias, 0, 64
	.other		__nv_reservedSMEM_offset_0_alias,@"STO_CUDA_RESERVED_SHARED STV_DEFAULT"
__nv_reservedSMEM_offset_0_alias:
	.zero		0
.nv.shared.reserved.0:
	.zero		64
	.weak		__nv_reservedSMEM_allocation_phase
	.type		__nv_reservedSMEM_allocation_phase,@object
	.size		__nv_reservedSMEM_allocation_phase,(.L_0 - __nv_reservedSMEM_allocation_phase)
__nv_reservedSMEM_allocation_phase:
	.zero		1
.L_0:
	.zero		7
	.weak		__nv_reservedSMEM_devtool_atexit_pc
	.type		__nv_reservedSMEM_devtool_atexit_pc,@object
	.size		__nv_reservedSMEM_devtool_atexit_pc,(__nv_reservedSMEM_allocation_mask - __nv_reservedSMEM_devtool_atexit_pc)
__nv_reservedSMEM_devtool_atexit_pc:
	.zero		8
	.weak		__nv_reservedSMEM_allocation_mask
	.type		__nv_reservedSMEM_allocation_mask,@object
	.size		__nv_reservedSMEM_allocation_mask,(.L_2 - __nv_reservedSMEM_allocation_mask)
__nv_reservedSMEM_allocation_mask:
	.zero		4
.L_2:


//--------------------- .nv.constant0.matmul_kernel --------------------------
	.section	.nv.constant0.matmul_kernel,"a",@progbits
	.sectionflags	@""
	.align	4
.nv.constant0.matmul_kernel:
	.zero		976


//--------------------- SYMBOLS --------------------------

	.type		.nv.reservedSmem.offset0,@object
	.size		.nv.reservedSmem.offset0,0x4
	.type		.nv.reservedSmem.cap,@object
	.size		.nv.reservedSmem.cap,0x4
